	.target	sm_100a

	.elftype	@"ET_EXEC"


//--------------------- .note.nv.tkinfo           --------------------------
	.section	.note.nv.tkinfo,"",@"SHT_NOTE"
	.sectionflags	@"SHF_NOTE_NV_TKINFO"
	.tkinfo
        /*0018*/ 	.word	0x00000002
        /*0030*/ 	.string	""
        /*0030*/ 	.string	"ptxas"
        /*0030*/ 	.string	"Cuda compilation tools, release 13.0, V13.0.88"
        /*0030*/ 	.string	"Build cuda_13.0.r13.0/compiler.36424714_0"
        /*0030*/ 	.string	"-arch sm_100a -m 64 "



//--------------------- .note.nv.cuinfo           --------------------------
	.section	.note.nv.cuinfo,"",@"SHT_NOTE"
	.sectionflags	@"SHF_NOTE_NV_CUINFO"
        /*0018*/ 	.short	0x0002
        /*001a*/ 	.short	0x0064
        /*001c*/ 	.short	0x0082
	.zero		2


//--------------------- .nv.info                  --------------------------
	.section	.nv.info,"",@"SHT_CUDA_INFO"
	.align	4


	//----- nvinfo : EIATTR_REGCOUNT
	.align		4
        /*0000*/ 	.byte	0x04, 0x2f
        /*0002*/ 	.short	(.L_12 - .L_11)
	.align		4
.L_11:
        /*0004*/ 	.word	index@(_ZN7cutlass13device_kernelIN5flash19enable_sm80_to_sm89INS1_16FlashAttnFwdSm80INS1_25CollectiveMainloopFwdSm80ILi8ELi1ELb0EN4cute5tupleIJNS5_1CILi128EEENS7_ILi48EEENS7_ILi256EEEEEELi256ENS_10bfloat16_tEfNS_4arch4Sm80ELb1ELb0ELb0ELb1ELb1ELb1ELb1ELb1EEENS1_21CollectiveEpilogueFwdINS6_IJS8_SA_S9_EEENS6_IJNS7_ILi1EEESI_SI_EEESC_SE_Li256ELb1ELb1ELb1ELb0EEENS1_36VarlenDynamicPersistentTileSchedulerILi128ELi48ELi256ELi256ELb1ELb1ELb0ELb1ELb1ELb1EEEEEEEEEvNT_6ParamsE)
        /*0008*/ 	.word	0x00000004


	//----- nvinfo : EIATTR_FRAME_SIZE
	.align		4
.L_12:
        /*000c*/ 	.byte	0x04, 0x11
        /*000e*/ 	.short	(.L_14 - .L_13)
	.align		4
.L_13:
        /*0010*/ 	.word	index@(_ZN7cutlass13device_kernelIN5flash19enable_sm80_to_sm89INS1_16FlashAttnFwdSm80INS1_25CollectiveMainloopFwdSm80ILi8ELi1ELb0EN4cute5tupleIJNS5_1CILi128EEENS7_ILi48EEENS7_ILi256EEEEEELi256ENS_10bfloat16_tEfNS_4arch4Sm80ELb1ELb0ELb0ELb1ELb1ELb1ELb1ELb1EEENS1_21CollectiveEpilogueFwdINS6_IJS8_SA_S9_EEENS6_IJNS7_ILi1EEESI_SI_EEESC_SE_Li256ELb1ELb1ELb1ELb0EEENS1_36VarlenDynamicPersistentTileSchedulerILi128ELi48ELi256ELi256ELb1ELb1ELb0ELb1ELb1ELb1EEEEEEEEEvNT_6ParamsE)
        /*0014*/ 	.word	0x00000000


	//----- nvinfo : EIATTR_REGCOUNT
	.align		4
.L_14:
        /*0018*/ 	.byte	0x04, 0x2f
        /*001a*/ 	.short	(.L_16 - .L_15)
	.align		4
.L_15:
        /*001c*/ 	.word	index@(_ZN7cutlass13device_kernelIN5flash19enable_sm80_to_sm89INS1_16FlashAttnFwdSm80INS1_25CollectiveMainloopFwdSm80ILi8ELi1ELb0EN4cute5tupleIJNS5_1CILi128EEENS7_ILi64EEENS7_ILi256EEEEEELi256ENS_10bfloat16_tEfNS_4arch4Sm80ELb1ELb0ELb0ELb1ELb1ELb0ELb1ELb1EEENS1_21CollectiveEpilogueFwdINS6_IJS8_SA_S9_EEENS6_IJNS7_ILi1EEESI_SI_EEESC_SE_Li256ELb1ELb1ELb1ELb0EEENS1_36VarlenDynamicPersistentTileSchedulerILi128ELi64ELi256ELi256ELb1ELb1ELb0ELb1ELb1ELb1EEEEEEEEEvNT_6ParamsE)
        /*0020*/ 	.word	0x00000004


	//----- nvinfo : EIATTR_FRAME_SIZE
	.align		4
.L_16:
        /*0024*/ 	.byte	0x04, 0x11
        /*0026*/ 	.short	(.L_18 - .L_17)
	.align		4
.L_17:
        /*0028*/ 	.word	index@(_ZN7cutlass13device_kernelIN5flash19enable_sm80_to_sm89INS1_16FlashAttnFwdSm80INS1_25CollectiveMainloopFwdSm80ILi8ELi1ELb0EN4cute5tupleIJNS5_1CILi128EEENS7_ILi64EEENS7_ILi256EEEEEELi256ENS_10bfloat16_tEfNS_4arch4Sm80ELb1ELb0ELb0ELb1ELb1ELb0ELb1ELb1EEENS1_21CollectiveEpilogueFwdINS6_IJS8_SA_S9_EEENS6_IJNS7_ILi1EEESI_SI_EEESC_SE_Li256ELb1ELb1ELb1ELb0EEENS1_36VarlenDynamicPersistentTileSchedulerILi128ELi64ELi256ELi256ELb1ELb1ELb0ELb1ELb1ELb1EEEEEEEEEvNT_6ParamsE)
        /*002c*/ 	.word	0x00000000


	//----- nvinfo : EIATTR_REGCOUNT
	.align		4
.L_18:
        /*0030*/ 	.byte	0x04, 0x2f
        /*0032*/ 	.short	(.L_20 - .L_19)
	.align		4
.L_19:
        /*0034*/ 	.word	index@(_ZN7cutlass13device_kernelIN5flash19enable_sm80_to_sm89INS1_16FlashAttnFwdSm80INS1_25CollectiveMainloopFwdSm80ILi8ELi1ELb0EN4cute5tupleIJNS5_1CILi128EEENS7_ILi96EEENS7_ILi256EEEEEELi256ENS_10bfloat16_tEfNS_4arch4Sm80ELb1ELb0ELb0ELb0ELb1ELb0ELb1ELb1EEENS1_21CollectiveEpilogueFwdINS6_IJS8_SA_S9_EEENS6_IJNS7_ILi1EEESI_SI_EEESC_SE_Li256ELb0ELb1ELb1ELb0EEENS1_30DynamicPersistentTileSchedulerILi256ELi256ELb1ELb1ELb0EEEEEEEEEvNT_6ParamsE)
        /*0038*/ 	.word	0x00000004


	//----- nvinfo : EIATTR_FRAME_SIZE
	.align		4
.L_20:
        /*003c*/ 	.byte	0x04, 0x11
        /*003e*/ 	.short	(.L_22 - .L_21)
	.align		4
.L_21:
        /*0040*/ 	.word	index@(_ZN7cutlass13device_kernelIN5flash19enable_sm80_to_sm89INS1_16FlashAttnFwdSm80INS1_25CollectiveMainloopFwdSm80ILi8ELi1ELb0EN4cute5tupleIJNS5_1CILi128EEENS7_ILi96EEENS7_ILi256EEEEEELi256ENS_10bfloat16_tEfNS_4arch4Sm80ELb1ELb0ELb0ELb0ELb1ELb0ELb1ELb1EEENS1_21CollectiveEpilogueFwdINS6_IJS8_SA_S9_EEENS6_IJNS7_ILi1EEESI_SI_EEESC_SE_Li256ELb0ELb1ELb1ELb0EEENS1_30DynamicPersistentTileSchedulerILi256ELi256ELb1ELb1ELb0EEEEEEEEEvNT_6ParamsE)
        /*0044*/ 	.word	0x00000000


	//----- nvinfo : EIATTR_REGCOUNT
	.align		4
.L_22:
        /*0048*/ 	.byte	0x04, 0x2f
        /*004a*/ 	.short	(.L_24 - .L_23)
	.align		4
.L_23:
        /*004c*/ 	.word	index@(_ZN7cutlass13device_kernelIN5flash19enable_sm80_to_sm89INS1_16FlashAttnFwdSm80INS1_25CollectiveMainloopFwdSm80ILi8ELi1ELb0EN4cute5tupleIJNS5_1CILi128EEENS7_ILi48EEENS7_ILi256EEEEEELi256ENS_10bfloat16_tEfNS_4arch4Sm80ELb0ELb1ELb0ELb1ELb1ELb1ELb1ELb1EEENS1_21CollectiveEpilogueFwdINS6_IJS8_SA_S9_EEENS6_IJNS7_ILi1EEESI_SI_EEESC_SE_Li256ELb1ELb1ELb1ELb0EEENS1_36VarlenDynamicPersistentTileSchedulerILi128ELi48ELi256ELi256ELb1ELb1ELb0ELb1ELb0ELb1EEEEEEEEEvNT_6ParamsE)
        /*0050*/ 	.word	0x00000004


	//----- nvinfo : EIATTR_FRAME_SIZE
	.align		4
.L_24:
        /*0054*/ 	.byte	0x04, 0x11
        /*0056*/ 	.short	(.L_26 - .L_25)
	.align		4
.L_25:
        /*0058*/ 	.word	index@(_ZN7cutlass13device_kernelIN5flash19enable_sm80_to_sm89INS1_16FlashAttnFwdSm80INS1_25CollectiveMainloopFwdSm80ILi8ELi1ELb0EN4cute5tupleIJNS5_1CILi128EEENS7_ILi48EEENS7_ILi256EEEEEELi256ENS_10bfloat16_tEfNS_4arch4Sm80ELb0ELb1ELb0ELb1ELb1ELb1ELb1ELb1EEENS1_21CollectiveEpilogueFwdINS6_IJS8_SA_S9_EEENS6_IJNS7_ILi1EEESI_SI_EEESC_SE_Li256ELb1ELb1ELb1ELb0EEENS1_36VarlenDynamicPersistentTileSchedulerILi128ELi48ELi256ELi256ELb1ELb1ELb0ELb1ELb0ELb1EEEEEEEEEvNT_6ParamsE)
        /*005c*/ 	.word	0x00000000


	//----- nvinfo : EIATTR_REGCOUNT
	.align		4
.L_26:
        /*0060*/ 	.byte	0x04, 0x2f
        /*0062*/ 	.short	(.L_28 - .L_27)
	.align		4
.L_27:
        /*0064*/ 	.word	index@(_ZN7cutlass13device_kernelIN5flash19enable_sm80_to_sm89INS1_16FlashAttnFwdSm80INS1_25CollectiveMainloopFwdSm80ILi8ELi1ELb0EN4cute5tupleIJNS5_1CILi128EEENS7_ILi64EEENS7_ILi256EEEEEELi256ENS_10bfloat16_tEfNS_4arch4Sm80ELb0ELb1ELb0ELb1ELb1ELb0ELb1ELb1EEENS1_21CollectiveEpilogueFwdINS6_IJS8_SA_S9_EEENS6_IJNS7_ILi1EEESI_SI_EEESC_SE_Li256ELb1ELb1ELb1ELb0EEENS1_36VarlenDynamicPersistentTileSchedulerILi128ELi64ELi256ELi256ELb1ELb1ELb0ELb1ELb0ELb1EEEEEEEEEvNT_6ParamsE)
        /*0068*/ 	.word	0x00000004


	//----- nvinfo : EIATTR_FRAME_SIZE
	.align		4
.L_28:
        /*006c*/ 	.byte	0x04, 0x11
        /*006e*/ 	.short	(.L_30 - .L_29)
	.align		4
.L_29:
        /*0070*/ 	.word	index@(_ZN7cutlass13device_kernelIN5flash19enable_sm80_to_sm89INS1_16FlashAttnFwdSm80INS1_25CollectiveMainloopFwdSm80ILi8ELi1ELb0EN4cute5tupleIJNS5_1CILi128EEENS7_ILi64EEENS7_ILi256EEEEEELi256ENS_10bfloat16_tEfNS_4arch4Sm80ELb0ELb1ELb0ELb1ELb1ELb0ELb1ELb1EEENS1_21CollectiveEpilogueFwdINS6_IJS8_SA_S9_EEENS6_IJNS7_ILi1EEESI_SI_EEESC_SE_Li256ELb1ELb1ELb1ELb0EEENS1_36VarlenDynamicPersistentTileSchedulerILi128ELi64ELi256ELi256ELb1ELb1ELb0ELb1ELb0ELb1EEEEEEEEEvNT_6ParamsE)
        /*0074*/ 	.word	0x00000000


	//----- nvinfo : EIATTR_REGCOUNT
	.align		4
.L_30:
        /*0078*/ 	.byte	0x04, 0x2f
        /*007a*/ 	.short	(.L_32 - .L_31)
	.align		4
.L_31:
        /*007c*/ 	.word	index@(_ZN7cutlass13device_kernelIN5flash19enable_sm80_to_sm89INS1_16FlashAttnFwdSm80INS1_25CollectiveMainloopFwdSm80ILi8ELi1ELb0EN4cute5tupleIJNS5_1CILi128EEENS7_ILi64EEENS7_ILi256EEEEEELi256ENS_10bfloat16_tEfNS_4arch4Sm80ELb0ELb1ELb0ELb0ELb1ELb0ELb1ELb1EEENS1_21CollectiveEpilogueFwdINS6_IJS8_SA_S9_EEENS6_IJNS7_ILi1EEESI_SI_EEESC_SE_Li256ELb0ELb1ELb1ELb0EEENS1_19SingleTileSchedulerILb0ELb1ELb1ELi128EEEEEEEEEvNT_6ParamsE)
        /*0080*/ 	.word	0x00000004


	//----- nvinfo : EIATTR_FRAME_SIZE
	.align		4
.L_32:
        /*0084*/ 	.byte	0x04, 0x11
        /*0086*/ 	.short	(.L_34 - .L_33)
	.align		4
.L_33:
        /*0088*/ 	.word	index@(_ZN7cutlass13device_kernelIN5flash19enable_sm80_to_sm89INS1_16FlashAttnFwdSm80INS1_25CollectiveMainloopFwdSm80ILi8ELi1ELb0EN4cute5tupleIJNS5_1CILi128EEENS7_ILi64EEENS7_ILi256EEEEEELi256ENS_10bfloat16_tEfNS_4arch4Sm80ELb0ELb1ELb0ELb0ELb1ELb0ELb1ELb1EEENS1_21CollectiveEpilogueFwdINS6_IJS8_SA_S9_EEENS6_IJNS7_ILi1EEESI_SI_EEESC_SE_Li256ELb0ELb1ELb1ELb0EEENS1_19SingleTileSchedulerILb0ELb1ELb1ELi128EEEEEEEEEvNT_6ParamsE)
        /*008c*/ 	.word	0x00000000


	//----- nvinfo : EIATTR_REGCOUNT
	.align		4
.L_34:
        /*0090*/ 	.byte	0x04, 0x2f
        /*0092*/ 	.short	(.L_36 - .L_35)
	.align		4
.L_35:
        /*0094*/ 	.word	index@(_ZN7cutlass13device_kernelIN5flash19enable_sm80_to_sm89INS1_16FlashAttnFwdSm80INS1_25CollectiveMainloopFwdSm80ILi8ELi1ELb0EN4cute5tupleIJNS5_1CILi128EEENS7_ILi48EEENS7_ILi256EEEEEELi256ENS_10bfloat16_tEfNS_4arch4Sm80ELb0ELb0ELb0ELb1ELb1ELb1ELb1ELb1EEENS1_21CollectiveEpilogueFwdINS6_IJS8_SA_S9_EEENS6_IJNS7_ILi1EEESI_SI_EEESC_SE_Li256ELb1ELb1ELb1ELb0EEENS1_36VarlenDynamicPersistentTileSchedulerILi128ELi48ELi256ELi256ELb1ELb1ELb0ELb0ELb1ELb1EEEEEEEEEvNT_6ParamsE)
        /*0098*/ 	.word	0x00000004


	//----- nvinfo : EIATTR_FRAME_SIZE
	.align		4
.L_36:
        /*009c*/ 	.byte	0x04, 0x11
        /*009e*/ 	.short	(.L_38 - .L_37)
	.align		4
.L_37:
        /*00a0*/ 	.word	index@(_ZN7cutlass13device_kernelIN5flash19enable_sm80_to_sm89INS1_16FlashAttnFwdSm80INS1_25CollectiveMainloopFwdSm80ILi8ELi1ELb0EN4cute5tupleIJNS5_1CILi128EEENS7_ILi48EEENS7_ILi256EEEEEELi256ENS_10bfloat16_tEfNS_4arch4Sm80ELb0ELb0ELb0ELb1ELb1ELb1ELb1ELb1EEENS1_21CollectiveEpilogueFwdINS6_IJS8_SA_S9_EEENS6_IJNS7_ILi1EEESI_SI_EEESC_SE_Li256ELb1ELb1ELb1ELb0EEENS1_36VarlenDynamicPersistentTileSchedulerILi128ELi48ELi256ELi256ELb1ELb1ELb0ELb0ELb1ELb1EEEEEEEEEvNT_6ParamsE)
        /*00a4*/ 	.word	0x00000000


	//----- nvinfo : EIATTR_REGCOUNT
	.align		4
.L_38:
        /*00a8*/ 	.byte	0x04, 0x2f
        /*00aa*/ 	.short	(.L_40 - .L_39)
	.align		4
.L_39:
        /*00ac*/ 	.word	index@(_ZN7cutlass13device_kernelIN5flash19enable_sm80_to_sm89INS1_16FlashAttnFwdSm80INS1_25CollectiveMainloopFwdSm80ILi8ELi1ELb0EN4cute5tupleIJNS5_1CILi128EEENS7_ILi64EEENS7_ILi256EEEEEELi256ENS_10bfloat16_tEfNS_4arch4Sm80ELb0ELb0ELb0ELb1ELb1ELb0ELb1ELb1EEENS1_21CollectiveEpilogueFwdINS6_IJS8_SA_S9_EEENS6_IJNS7_ILi1EEESI_SI_EEESC_SE_Li256ELb1ELb1ELb1ELb0EEENS1_36VarlenDynamicPersistentTileSchedulerILi128ELi64ELi256ELi256ELb1ELb1ELb0ELb0ELb1ELb1EEEEEEEEEvNT_6ParamsE)
        /*00b0*/ 	.word	0x00000004


	//----- nvinfo : EIATTR_FRAME_SIZE
	.align		4
.L_40:
        /*00b4*/ 	.byte	0x04, 0x11
        /*00b6*/ 	.short	(.L_42 - .L_41)
	.align		4
.L_41:
        /*00b8*/ 	.word	index@(_ZN7cutlass13device_kernelIN5flash19enable_sm80_to_sm89INS1_16FlashAttnFwdSm80INS1_25CollectiveMainloopFwdSm80ILi8ELi1ELb0EN4cute5tupleIJNS5_1CILi128EEENS7_ILi64EEENS7_ILi256EEEEEELi256ENS_10bfloat16_tEfNS_4arch4Sm80ELb0ELb0ELb0ELb1ELb1ELb0ELb1ELb1EEENS1_21CollectiveEpilogueFwdINS6_IJS8_SA_S9_EEENS6_IJNS7_ILi1EEESI_SI_EEESC_SE_Li256ELb1ELb1ELb1ELb0EEENS1_36VarlenDynamicPersistentTileSchedulerILi128ELi64ELi256ELi256ELb1ELb1ELb0ELb0ELb1ELb1EEEEEEEEEvNT_6ParamsE)
        /*00bc*/ 	.word	0x00000000


	//----- nvinfo : EIATTR_REGCOUNT
	.align		4
.L_42:
        /*00c0*/ 	.byte	0x04, 0x2f
        /*00c2*/ 	.short	(.L_44 - .L_43)
	.align		4
.L_43:
        /*00c4*/ 	.word	index@(_ZN7cutlass13device_kernelIN5flash19enable_sm80_to_sm89INS1_16FlashAttnFwdSm80INS1_25CollectiveMainloopFwdSm80ILi8ELi1ELb0EN4cute5tupleIJNS5_1CILi128EEENS7_ILi96EEENS7_ILi256EEEEEELi256ENS_10bfloat16_tEfNS_4arch4Sm80ELb0ELb0ELb0ELb0ELb1ELb0ELb1ELb1EEENS1_21CollectiveEpilogueFwdINS6_IJS8_SA_S9_EEENS6_IJNS7_ILi1EEESI_SI_EEESC_SE_Li256ELb0ELb1ELb1ELb0EEENS1_19SingleTileSchedulerILb0ELb1ELb1ELi128EEEEEEEEEvNT_6ParamsE)
        /*00c8*/ 	.word	0x00000004


	//----- nvinfo : EIATTR_FRAME_SIZE
	.align		4
.L_44:
        /*00cc*/ 	.byte	0x04, 0x11
        /*00ce*/ 	.short	(.L_46 - .L_45)
	.align		4
.L_45:
        /*00d0*/ 	.word	index@(_ZN7cutlass13device_kernelIN5flash19enable_sm80_to_sm89INS1_16FlashAttnFwdSm80INS1_25CollectiveMainloopFwdSm80ILi8ELi1ELb0EN4cute5tupleIJNS5_1CILi128EEENS7_ILi96EEENS7_ILi256EEEEEELi256ENS_10bfloat16_tEfNS_4arch4Sm80ELb0ELb0ELb0ELb0ELb1ELb0ELb1ELb1EEENS1_21CollectiveEpilogueFwdINS6_IJS8_SA_S9_EEENS6_IJNS7_ILi1EEESI_SI_EEESC_SE_Li256ELb0ELb1ELb1ELb0EEENS1_19SingleTileSchedulerILb0ELb1ELb1ELi128EEEEEEEEEvNT_6ParamsE)
        /*00d4*/ 	.word	0x00000000


	//----- nvinfo : EIATTR_REGCOUNT
	.align		4
.L_46:
        /*00d8*/ 	.byte	0x04, 0x2f
        /*00da*/ 	.short	(.L_48 - .L_47)
	.align		4
.L_47:
        /*00dc*/ 	.word	index@(_ZN7cutlass13device_kernelIN5flash19enable_sm80_to_sm89INS1_16FlashAttnFwdSm80INS1_25CollectiveMainloopFwdSm80ILi8ELi1ELb0EN4cute5tupleIJNS5_1CILi128EEENS7_ILi32EEENS7_ILi256EEEEEELi256ENS_10bfloat16_tEfNS_4arch4Sm80ELb1ELb0ELb0ELb1ELb1ELb1ELb1ELb1EEENS1_21CollectiveEpilogueFwdINS6_IJS8_SA_S9_EEENS6_IJNS7_ILi1EEESI_SI_EEESC_SE_Li256ELb1ELb1ELb1ELb0EEENS1_36VarlenDynamicPersistentTileSchedulerILi128ELi32ELi256ELi256ELb1ELb1ELb0ELb1ELb1ELb1EEEEEEEEEvNT_6ParamsE)
        /*00e0*/ 	.word	0x00000004


	//----- nvinfo : EIATTR_FRAME_SIZE
	.align		4
.L_48:
        /*00e4*/ 	.byte	0x04, 0x11
        /*00e6*/ 	.short	(.L_50 - .L_49)
	.align		4
.L_49:
        /*00e8*/ 	.word	index@(_ZN7cutlass13device_kernelIN5flash19enable_sm80_to_sm89INS1_16FlashAttnFwdSm80INS1_25CollectiveMainloopFwdSm80ILi8ELi1ELb0EN4cute5tupleIJNS5_1CILi128EEENS7_ILi32EEENS7_ILi256EEEEEELi256ENS_10bfloat16_tEfNS_4arch4Sm80ELb1ELb0ELb0ELb1ELb1ELb1ELb1ELb1EEENS1_21CollectiveEpilogueFwdINS6_IJS8_SA_S9_EEENS6_IJNS7_ILi1EEESI_SI_EEESC_SE_Li256ELb1ELb1ELb1ELb0EEENS1_36VarlenDynamicPersistentTileSchedulerILi128ELi32ELi256ELi256ELb1ELb1ELb0ELb1ELb1ELb1EEEEEEEEEvNT_6ParamsE)
        /*00ec*/ 	.word	0x00000000


	//----- nvinfo : EIATTR_REGCOUNT
	.align		4
.L_50:
        /*00f0*/ 	.byte	0x04, 0x2f
        /*00f2*/ 	.short	(.L_52 - .L_51)
	.align		4
.L_51:
        /*00f4*/ 	.word	index@(_ZN7cutlass13device_kernelIN5flash19enable_sm80_to_sm89INS1_16FlashAttnFwdSm80INS1_25CollectiveMainloopFwdSm80ILi8ELi1ELb1EN4cute5tupleIJNS5_1CILi128EEENS7_ILi48EEENS7_ILi256EEEEEELi256ENS_10bfloat16_tEfNS_4arch4Sm80ELb1ELb0ELb0ELb1ELb1ELb0ELb1ELb1EEENS1_21CollectiveEpilogueFwdINS6_IJS8_SA_S9_EEENS6_IJNS7_ILi1EEESI_SI_EEESC_SE_Li256ELb1ELb1ELb1ELb0EEENS1_36VarlenDynamicPersistentTileSchedulerILi128ELi48ELi256ELi256ELb1ELb1ELb0ELb1ELb1ELb1EEEEEEEEEvNT_6ParamsE)
        /*00f8*/ 	.word	0x00000004


	//----- nvinfo : EIATTR_FRAME_SIZE
	.align		4
.L_52:
        /*00fc*/ 	.byte	0x04, 0x11
        /*00fe*/ 	.short	(.L_54 - .L_53)
	.align		4
.L_53:
        /*0100*/ 	.word	index@(_ZN7cutlass13device_kernelIN5flash19enable_sm80_to_sm89INS1_16FlashAttnFwdSm80INS1_25CollectiveMainloopFwdSm80ILi8ELi1ELb1EN4cute5tupleIJNS5_1CILi128EEENS7_ILi48EEENS7_ILi256EEEEEELi256ENS_10bfloat16_tEfNS_4arch4Sm80ELb1ELb0ELb0ELb1ELb1ELb0ELb1ELb1EEENS1_21CollectiveEpilogueFwdINS6_IJS8_SA_S9_EEENS6_IJNS7_ILi1EEESI_SI_EEESC_SE_Li256ELb1ELb1ELb1ELb0EEENS1_36VarlenDynamicPersistentTileSchedulerILi128ELi48ELi256ELi256ELb1ELb1ELb0ELb1ELb1ELb1EEEEEEEEEvNT_6ParamsE)
        /*0104*/ 	.word	0x00000000


	//----- nvinfo : EIATTR_REGCOUNT
	.align		4
.L_54:
        /*0108*/ 	.byte	0x04, 0x2f
        /*010a*/ 	.short	(.L_56 - .L_55)
	.align		4
.L_55:
        /*010c*/ 	.word	index@(_ZN7cutlass13device_kernelIN5flash19enable_sm80_to_sm89INS1_16FlashAttnFwdSm80INS1_25CollectiveMainloopFwdSm80ILi8ELi1ELb1EN4cute5tupleIJNS5_1CILi128EEENS7_ILi64EEENS7_ILi256EEEEEELi256ENS_10bfloat16_tEfNS_4arch4Sm80ELb1ELb0ELb0ELb0ELb1ELb0ELb1ELb1EEENS1_21CollectiveEpilogueFwdINS6_IJS8_SA_S9_EEENS6_IJNS7_ILi1EEESI_SI_EEESC_SE_Li256ELb0ELb1ELb1ELb0EEENS1_30DynamicPersistentTileSchedulerILi256ELi256ELb1ELb1ELb0EEEEEEEEEvNT_6ParamsE)
        /*0110*/ 	.word	0x00000004


	//----- nvinfo : EIATTR_FRAME_SIZE
	.align		4
.L_56:
        /*0114*/ 	.byte	0x04, 0x11
        /*0116*/ 	.short	(.L_58 - .L_57)
	.align		4
.L_57:
        /*0118*/ 	.word	index@(_ZN7cutlass13device_kernelIN5flash19enable_sm80_to_sm89INS1_16FlashAttnFwdSm80INS1_25CollectiveMainloopFwdSm80ILi8ELi1ELb1EN4cute5tupleIJNS5_1CILi128EEENS7_ILi64EEENS7_ILi256EEEEEELi256ENS_10bfloat16_tEfNS_4arch4Sm80ELb1ELb0ELb0ELb0ELb1ELb0ELb1ELb1EEENS1_21CollectiveEpilogueFwdINS6_IJS8_SA_S9_EEENS6_IJNS7_ILi1EEESI_SI_EEESC_SE_Li256ELb0ELb1ELb1ELb0EEENS1_30DynamicPersistentTileSchedulerILi256ELi256ELb1ELb1ELb0EEEEEEEEEvNT_6ParamsE)
        /*011c*/ 	.word	0x00000000


	//----- nvinfo : EIATTR_REGCOUNT
	.align		4
.L_58:
        /*0120*/ 	.byte	0x04, 0x2f
        /*0122*/ 	.short	(.L_60 - .L_59)
	.align		4
.L_59:
        /*0124*/ 	.word	index@(_ZN7cutlass13device_kernelIN5flash19enable_sm80_to_sm89INS1_16FlashAttnFwdSm80INS1_25CollectiveMainloopFwdSm80ILi8ELi1ELb0EN4cute5tupleIJNS5_1CILi128EEENS7_ILi32EEENS7_ILi256EEEEEELi256ENS_10bfloat16_tEfNS_4arch4Sm80ELb0ELb1ELb0ELb1ELb1ELb1ELb1ELb1EEENS1_21CollectiveEpilogueFwdINS6_IJS8_SA_S9_EEENS6_IJNS7_ILi1EEESI_SI_EEESC_SE_Li256ELb1ELb1ELb1ELb0EEENS1_36VarlenDynamicPersistentTileSchedulerILi128ELi32ELi256ELi256ELb1ELb1ELb0ELb1ELb0ELb1EEEEEEEEEvNT_6ParamsE)
        /*0128*/ 	.word	0x00000004


	//----- nvinfo : EIATTR_FRAME_SIZE
	.align		4
.L_60:
        /*012c*/ 	.byte	0x04, 0x11
        /*012e*/ 	.short	(.L_62 - .L_61)
	.align		4
.L_61:
        /*0130*/ 	.word	index@(_ZN7cutlass13device_kernelIN5flash19enable_sm80_to_sm89INS1_16FlashAttnFwdSm80INS1_25CollectiveMainloopFwdSm80ILi8ELi1ELb0EN4cute5tupleIJNS5_1CILi128EEENS7_ILi32EEENS7_ILi256EEEEEELi256ENS_10bfloat16_tEfNS_4arch4Sm80ELb0ELb1ELb0ELb1ELb1ELb1ELb1ELb1EEENS1_21CollectiveEpilogueFwdINS6_IJS8_SA_S9_EEENS6_IJNS7_ILi1EEESI_SI_EEESC_SE_Li256ELb1ELb1ELb1ELb0EEENS1_36VarlenDynamicPersistentTileSchedulerILi128ELi32ELi256ELi256ELb1ELb1ELb0ELb1ELb0ELb1EEEEEEEEEvNT_6ParamsE)
        /*0134*/ 	.word	0x00000000


	//----- nvinfo : EIATTR_REGCOUNT
	.align		4
.L_62:
        /*0138*/ 	.byte	0x04, 0x2f
        /*013a*/ 	.short	(.L_64 - .L_63)
	.align		4
.L_63:
        /*013c*/ 	.word	index@(_ZN7cutlass13device_kernelIN5flash19enable_sm80_to_sm89INS1_16FlashAttnFwdSm80INS1_25CollectiveMainloopFwdSm80ILi8ELi1ELb1EN4cute5tupleIJNS5_1CILi128EEENS7_ILi48EEENS7_ILi256EEEEEELi256ENS_10bfloat16_tEfNS_4arch4Sm80ELb0ELb1ELb0ELb1ELb1ELb0ELb1ELb1EEENS1_21CollectiveEpilogueFwdINS6_IJS8_SA_S9_EEENS6_IJNS7_ILi1EEESI_SI_EEESC_SE_Li256ELb1ELb1ELb1ELb0EEENS1_36VarlenDynamicPersistentTileSchedulerILi128ELi48ELi256ELi256ELb1ELb1ELb0ELb1ELb0ELb1EEEEEEEEEvNT_6ParamsE)
        /*0140*/ 	.word	0x00000004


	//----- nvinfo : EIATTR_FRAME_SIZE
	.align		4
.L_64:
        /*0144*/ 	.byte	0x04, 0x11
        /*0146*/ 	.short	(.L_66 - .L_65)
	.align		4
.L_65:
        /*0148*/ 	.word	index@(_ZN7cutlass13device_kernelIN5flash19enable_sm80_to_sm89INS1_16FlashAttnFwdSm80INS1_25CollectiveMainloopFwdSm80ILi8ELi1ELb1EN4cute5tupleIJNS5_1CILi128EEENS7_ILi48EEENS7_ILi256EEEEEELi256ENS_10bfloat16_tEfNS_4arch4Sm80ELb0ELb1ELb0ELb1ELb1ELb0ELb1ELb1EEENS1_21CollectiveEpilogueFwdINS6_IJS8_SA_S9_EEENS6_IJNS7_ILi1EEESI_SI_EEESC_SE_Li256ELb1ELb1ELb1ELb0EEENS1_36VarlenDynamicPersistentTileSchedulerILi128ELi48ELi256ELi256ELb1ELb1ELb0ELb1ELb0ELb1EEEEEEEEEvNT_6ParamsE)
        /*014c*/ 	.word	0x00000000


	//----- nvinfo : EIATTR_REGCOUNT
	.align		4
.L_66:
        /*0150*/ 	.byte	0x04, 0x2f
        /*0152*/ 	.short	(.L_68 - .L_67)
	.align		4
.L_67:
        /*0154*/ 	.word	index@(_ZN7cutlass13device_kernelIN5flash19enable_sm80_to_sm89INS1_16FlashAttnFwdSm80INS1_25CollectiveMainloopFwdSm80ILi8ELi1ELb1EN4cute5tupleIJNS5_1CILi128EEENS7_ILi48EEENS7_ILi256EEEEEELi256ENS_10bfloat16_tEfNS_4arch4Sm80ELb0ELb1ELb0ELb0ELb1ELb0ELb1ELb1EEENS1_21CollectiveEpilogueFwdINS6_IJS8_SA_S9_EEENS6_IJNS7_ILi1EEESI_SI_EEESC_SE_Li256ELb0ELb1ELb1ELb0EEENS1_19SingleTileSchedulerILb0ELb1ELb1ELi128EEEEEEEEEvNT_6ParamsE)
        /*0158*/ 	.word	0x00000004


	//----- nvinfo : EIATTR_FRAME_SIZE
	.align		4
.L_68:
        /*015c*/ 	.byte	0x04, 0x11
        /*015e*/ 	.short	(.L_70 - .L_69)
	.align		4
.L_69:
        /*0160*/ 	.word	index@(_ZN7cutlass13device_kernelIN5flash19enable_sm80_to_sm89INS1_16FlashAttnFwdSm80INS1_25CollectiveMainloopFwdSm80ILi8ELi1ELb1EN4cute5tupleIJNS5_1CILi128EEENS7_ILi48EEENS7_ILi256EEEEEELi256ENS_10bfloat16_tEfNS_4arch4Sm80ELb0ELb1ELb0ELb0ELb1ELb0ELb1ELb1EEENS1_21CollectiveEpilogueFwdINS6_IJS8_SA_S9_EEENS6_IJNS7_ILi1EEESI_SI_EEESC_SE_Li256ELb0ELb1ELb1ELb0EEENS1_19SingleTileSchedulerILb0ELb1ELb1ELi128EEEEEEEEEvNT_6ParamsE)
        /*0164*/ 	.word	0x00000000


	//----- nvinfo : EIATTR_REGCOUNT
	.align		4
.L_70:
        /*0168*/ 	.byte	0x04, 0x2f
        /*016a*/ 	.short	(.L_72 - .L_71)
	.align		4
.L_71:
        /*016c*/ 	.word	index@(_ZN7cutlass13device_kernelIN5flash19enable_sm80_to_sm89INS1_16FlashAttnFwdSm80INS1_25CollectiveMainloopFwdSm80ILi8ELi1ELb0EN4cute5tupleIJNS5_1CILi128EEENS7_ILi32EEENS7_ILi256EEEEEELi256ENS_10bfloat16_tEfNS_4arch4Sm80ELb0ELb0ELb0ELb1ELb1ELb1ELb1ELb1EEENS1_21CollectiveEpilogueFwdINS6_IJS8_SA_S9_EEENS6_IJNS7_ILi1EEESI_SI_EEESC_SE_Li256ELb1ELb1ELb1ELb0EEENS1_36VarlenDynamicPersistentTileSchedulerILi128ELi32ELi256ELi256ELb1ELb1ELb0ELb0ELb1ELb1EEEEEEEEEvNT_6ParamsE)
        /*0170*/ 	.word	0x00000004


	//----- nvinfo : EIATTR_FRAME_SIZE
	.align		4
.L_72:
        /*0174*/ 	.byte	0x04, 0x11
        /*0176*/ 	.short	(.L_74 - .L_73)
	.align		4
.L_73:
        /*0178*/ 	.word	index@(_ZN7cutlass13device_kernelIN5flash19enable_sm80_to_sm89INS1_16FlashAttnFwdSm80INS1_25CollectiveMainloopFwdSm80ILi8ELi1ELb0EN4cute5tupleIJNS5_1CILi128EEENS7_ILi32EEENS7_ILi256EEEEEELi256ENS_10bfloat16_tEfNS_4arch4Sm80ELb0ELb0ELb0ELb1ELb1ELb1ELb1ELb1EEENS1_21CollectiveEpilogueFwdINS6_IJS8_SA_S9_EEENS6_IJNS7_ILi1EEESI_SI_EEESC_SE_Li256ELb1ELb1ELb1ELb0EEENS1_36VarlenDynamicPersistentTileSchedulerILi128ELi32ELi256ELi256ELb1ELb1ELb0ELb0ELb1ELb1EEEEEEEEEvNT_6ParamsE)
        /*017c*/ 	.word	0x00000000


	//----- nvinfo : EIATTR_REGCOUNT
	.align		4
.L_74:
        /*0180*/ 	.byte	0x04, 0x2f
        /*0182*/ 	.short	(.L_76 - .L_75)
	.align		4
.L_75:
        /*0184*/ 	.word	index@(_ZN7cutlass13device_kernelIN5flash19enable_sm80_to_sm89INS1_16FlashAttnFwdSm80INS1_25CollectiveMainloopFwdSm80ILi8ELi1ELb1EN4cute5tupleIJNS5_1CILi128EEENS7_ILi48EEENS7_ILi256EEEEEELi256ENS_10bfloat16_tEfNS_4arch4Sm80ELb0ELb0ELb0ELb1ELb1ELb0ELb1ELb1EEENS1_21CollectiveEpilogueFwdINS6_IJS8_SA_S9_EEENS6_IJNS7_ILi1EEESI_SI_EEESC_SE_Li256ELb1ELb1ELb1ELb0EEENS1_36VarlenDynamicPersistentTileSchedulerILi128ELi48ELi256ELi256ELb1ELb1ELb0ELb0ELb1ELb1EEEEEEEEEvNT_6ParamsE)
        /*0188*/ 	.word	0x00000004


	//----- nvinfo : EIATTR_FRAME_SIZE
	.align		4
.L_76:
        /*018c*/ 	.byte	0x04, 0x11
        /*018e*/ 	.short	(.L_78 - .L_77)
	.align		4
.L_77:
        /*0190*/ 	.word	index@(_ZN7cutlass13device_kernelIN5flash19enable_sm80_to_sm89INS1_16FlashAttnFwdSm80INS1_25CollectiveMainloopFwdSm80ILi8ELi1ELb1EN4cute5tupleIJNS5_1CILi128EEENS7_ILi48EEENS7_ILi256EEEEEELi256ENS_10bfloat16_tEfNS_4arch4Sm80ELb0ELb0ELb0ELb1ELb1ELb0ELb1ELb1EEENS1_21CollectiveEpilogueFwdINS6_IJS8_SA_S9_EEENS6_IJNS7_ILi1EEESI_SI_EEESC_SE_Li256ELb1ELb1ELb1ELb0EEENS1_36VarlenDynamicPersistentTileSchedulerILi128ELi48ELi256ELi256ELb1ELb1ELb0ELb0ELb1ELb1EEEEEEEEEvNT_6ParamsE)
        /*0194*/ 	.word	0x00000000


	//----- nvinfo : EIATTR_REGCOUNT
	.align		4
.L_78:
        /*0198*/ 	.byte	0x04, 0x2f
        /*019a*/ 	.short	(.L_80 - .L_79)
	.align		4
.L_79:
        /*019c*/ 	.word	index@(_ZN7cutlass13device_kernelIN5flash19enable_sm80_to_sm89INS1_16FlashAttnFwdSm80INS1_25CollectiveMainloopFwdSm80ILi8ELi1ELb1EN4cute5tupleIJNS5_1CILi128EEENS7_ILi64EEENS7_ILi256EEEEEELi256ENS_10bfloat16_tEfNS_4arch4Sm80ELb0ELb0ELb0ELb0ELb1ELb0ELb1ELb1EEENS1_21CollectiveEpilogueFwdINS6_IJS8_SA_S9_EEENS6_IJNS7_ILi1EEESI_SI_EEESC_SE_Li256ELb0ELb1ELb1ELb0EEENS1_19SingleTileSchedulerILb0ELb1ELb1ELi128EEEEEEEEEvNT_6ParamsE)
        /*01a0*/ 	.word	0x00000004


	//----- nvinfo : EIATTR_FRAME_SIZE
	.align		4
.L_80:
        /*01a4*/ 	.byte	0x04, 0x11
        /*01a6*/ 	.short	(.L_82 - .L_81)
	.align		4
.L_81:
        /*01a8*/ 	.word	index@(_ZN7cutlass13device_kernelIN5flash19enable_sm80_to_sm89INS1_16FlashAttnFwdSm80INS1_25CollectiveMainloopFwdSm80ILi8ELi1ELb1EN4cute5tupleIJNS5_1CILi128EEENS7_ILi64EEENS7_ILi256EEEEEELi256ENS_10bfloat16_tEfNS_4arch4Sm80ELb0ELb0ELb0ELb0ELb1ELb0ELb1ELb1EEENS1_21CollectiveEpilogueFwdINS6_IJS8_SA_S9_EEENS6_IJNS7_ILi1EEESI_SI_EEESC_SE_Li256ELb0ELb1ELb1ELb0EEENS1_19SingleTileSchedulerILb0ELb1ELb1ELi128EEEEEEEEEvNT_6ParamsE)
        /*01ac*/ 	.word	0x00000000


	//----- nvinfo : EIATTR_REGCOUNT
	.align		4
.L_82:
        /*01b0*/ 	.byte	0x04, 0x2f
        /*01b2*/ 	.short	(.L_84 - .L_83)
	.align		4
.L_83:
        /*01b4*/ 	.word	index@(_ZN7cutlass13device_kernelIN5flash19enable_sm80_to_sm89INS1_16FlashAttnFwdSm80INS1_25CollectiveMainloopFwdSm80ILi8ELi1ELb0EN4cute5tupleIJNS5_1CILi128EEENS7_ILi48EEENS7_ILi256EEEEEELi256ENS_10bfloat16_tEfNS_4arch4Sm80ELb1ELb0ELb1ELb1ELb1ELb1ELb1ELb1EEENS1_21CollectiveEpilogueFwdINS6_IJS8_SA_S9_EEENS6_IJNS7_ILi1EEESI_SI_EEESC_SE_Li256ELb1ELb1ELb1ELb0EEENS1_36VarlenDynamicPersistentTileSchedulerILi128ELi48ELi256ELi256ELb1ELb1ELb0ELb1ELb1ELb1EEEEEEEEEvNT_6ParamsE)
        /*01b8*/ 	.word	0x00000004


	//----- nvinfo : EIATTR_FRAME_SIZE
	.align		4
.L_84:
        /*01bc*/ 	.byte	0x04, 0x11
        /*01be*/ 	.short	(.L_86 - .L_85)
	.align		4
.L_85:
        /*01c0*/ 	.word	index@(_ZN7cutlass13device_kernelIN5flash19enable_sm80_to_sm89INS1_16FlashAttnFwdSm80INS1_25CollectiveMainloopFwdSm80ILi8ELi1ELb0EN4cute5tupleIJNS5_1CILi128EEENS7_ILi48EEENS7_ILi256EEEEEELi256ENS_10bfloat16_tEfNS_4arch4Sm80ELb1ELb0ELb1ELb1ELb1ELb1ELb1ELb1EEENS1_21CollectiveEpilogueFwdINS6_IJS8_SA_S9_EEENS6_IJNS7_ILi1EEESI_SI_EEESC_SE_Li256ELb1ELb1ELb1ELb0EEENS1_36VarlenDynamicPersistentTileSchedulerILi128ELi48ELi256ELi256ELb1ELb1ELb0ELb1ELb1ELb1EEEEEEEEEvNT_6ParamsE)
        /*01c4*/ 	.word	0x00000000


	//----- nvinfo : EIATTR_REGCOUNT
	.align		4
.L_86:
        /*01c8*/ 	.byte	0x04, 0x2f
        /*01ca*/ 	.short	(.L_88 - .L_87)
	.align		4
.L_87:
        /*01cc*/ 	.word	index@(_ZN7cutlass13device_kernelIN5flash19enable_sm80_to_sm89INS1_16FlashAttnFwdSm80INS1_25CollectiveMainloopFwdSm80ILi8ELi1ELb0EN4cute5tupleIJNS5_1CILi128EEENS7_ILi64EEENS7_ILi256EEEEEELi256ENS_10bfloat16_tEfNS_4arch4Sm80ELb1ELb0ELb1ELb1ELb1ELb0ELb1ELb1EEENS1_21CollectiveEpilogueFwdINS6_IJS8_SA_S9_EEENS6_IJNS7_ILi1EEESI_SI_EEESC_SE_Li256ELb1ELb1ELb1ELb0EEENS1_36VarlenDynamicPersistentTileSchedulerILi128ELi64ELi256ELi256ELb1ELb1ELb0ELb1ELb1ELb1EEEEEEEEEvNT_6ParamsE)
        /*01d0*/ 	.word	0x00000004


	//----- nvinfo : EIATTR_FRAME_SIZE
	.align		4
.L_88:
        /*01d4*/ 	.byte	0x04, 0x11
        /*01d6*/ 	.short	(.L_90 - .L_89)
	.align		4
.L_89:
        /*01d8*/ 	.word	index@(_ZN7cutlass13device_kernelIN5flash19enable_sm80_to_sm89INS1_16FlashAttnFwdSm80INS1_25CollectiveMainloopFwdSm80ILi8ELi1ELb0EN4cute5tupleIJNS5_1CILi128EEENS7_ILi64EEENS7_ILi256EEEEEELi256ENS_10bfloat16_tEfNS_4arch4Sm80ELb1ELb0ELb1ELb1ELb1ELb0ELb1ELb1EEENS1_21CollectiveEpilogueFwdINS6_IJS8_SA_S9_EEENS6_IJNS7_ILi1EEESI_SI_EEESC_SE_Li256ELb1ELb1ELb1ELb0EEENS1_36VarlenDynamicPersistentTileSchedulerILi128ELi64ELi256ELi256ELb1ELb1ELb0ELb1ELb1ELb1EEEEEEEEEvNT_6ParamsE)
        /*01dc*/ 	.word	0x00000000


	//----- nvinfo : EIATTR_REGCOUNT
	.align		4
.L_90:
        /*01e0*/ 	.byte	0x04, 0x2f
        /*01e2*/ 	.short	(.L_92 - .L_91)
	.align		4
.L_91:
        /*01e4*/ 	.word	index@(_ZN7cutlass13device_kernelIN5flash19enable_sm80_to_sm89INS1_16FlashAttnFwdSm80INS1_25CollectiveMainloopFwdSm80ILi8ELi1ELb0EN4cute5tupleIJNS5_1CILi128EEENS7_ILi96EEENS7_ILi256EEEEEELi256ENS_10bfloat16_tEfNS_4arch4Sm80ELb1ELb0ELb1ELb0ELb1ELb0ELb1ELb1EEENS1_21CollectiveEpilogueFwdINS6_IJS8_SA_S9_EEENS6_IJNS7_ILi1EEESI_SI_EEESC_SE_Li256ELb0ELb1ELb1ELb0EEENS1_30DynamicPersistentTileSchedulerILi256ELi256ELb1ELb1ELb0EEEEEEEEEvNT_6ParamsE)
        /*01e8*/ 	.word	0x00000004


	//----- nvinfo : EIATTR_FRAME_SIZE
	.align		4
.L_92:
        /*01ec*/ 	.byte	0x04, 0x11
        /*01ee*/ 	.short	(.L_94 - .L_93)
	.align		4
.L_93:
        /*01f0*/ 	.word	index@(_ZN7cutlass13device_kernelIN5flash19enable_sm80_to_sm89INS1_16FlashAttnFwdSm80INS1_25CollectiveMainloopFwdSm80ILi8ELi1ELb0EN4cute5tupleIJNS5_1CILi128EEENS7_ILi96EEENS7_ILi256EEEEEELi256ENS_10bfloat16_tEfNS_4arch4Sm80ELb1ELb0ELb1ELb0ELb1ELb0ELb1ELb1EEENS1_21CollectiveEpilogueFwdINS6_IJS8_SA_S9_EEENS6_IJNS7_ILi1EEESI_SI_EEESC_SE_Li256ELb0ELb1ELb1ELb0EEENS1_30DynamicPersistentTileSchedulerILi256ELi256ELb1ELb1ELb0EEEEEEEEEvNT_6ParamsE)
        /*01f4*/ 	.word	0x00000000


	//----- nvinfo : EIATTR_REGCOUNT
	.align		4
.L_94:
        /*01f8*/ 	.byte	0x04, 0x2f
        /*01fa*/ 	.short	(.L_96 - .L_95)
	.align		4
.L_95:
        /*01fc*/ 	.word	index@(_ZN7cutlass13device_kernelIN5flash19enable_sm80_to_sm89INS1_16FlashAttnFwdSm80INS1_25CollectiveMainloopFwdSm80ILi8ELi1ELb0EN4cute5tupleIJNS5_1CILi128EEENS7_ILi48EEENS7_ILi256EEEEEELi256ENS_10bfloat16_tEfNS_4arch4Sm80ELb0ELb1ELb1ELb1ELb1ELb1ELb1ELb1EEENS1_21CollectiveEpilogueFwdINS6_IJS8_SA_S9_EEENS6_IJNS7_ILi1EEESI_SI_EEESC_SE_Li256ELb1ELb1ELb1ELb0EEENS1_36VarlenDynamicPersistentTileSchedulerILi128ELi48ELi256ELi256ELb1ELb1ELb0ELb1ELb0ELb1EEEEEEEEEvNT_6ParamsE)
        /*0200*/ 	.word	0x00000004


	//----- nvinfo : EIATTR_FRAME_SIZE
	.align		4
.L_96:
        /*0204*/ 	.byte	0x04, 0x11
        /*0206*/ 	.short	(.L_98 - .L_97)
	.align		4
.L_97:
        /*0208*/ 	.word	index@(_ZN7cutlass13device_kernelIN5flash19enable_sm80_to_sm89INS1_16FlashAttnFwdSm80INS1_25CollectiveMainloopFwdSm80ILi8ELi1ELb0EN4cute5tupleIJNS5_1CILi128EEENS7_ILi48EEENS7_ILi256EEEEEELi256ENS_10bfloat16_tEfNS_4arch4Sm80ELb0ELb1ELb1ELb1ELb1ELb1ELb1ELb1EEENS1_21CollectiveEpilogueFwdINS6_IJS8_SA_S9_EEENS6_IJNS7_ILi1EEESI_SI_EEESC_SE_Li256ELb1ELb1ELb1ELb0EEENS1_36VarlenDynamicPersistentTileSchedulerILi128ELi48ELi256ELi256ELb1ELb1ELb0ELb1ELb0ELb1EEEEEEEEEvNT_6ParamsE)
        /*020c*/ 	.word	0x00000000


	//----- nvinfo : EIATTR_REGCOUNT
	.align		4
.L_98:
        /*0210*/ 	.byte	0x04, 0x2f
        /*0212*/ 	.short	(.L_100 - .L_99)
	.align		4
.L_99:
        /*0214*/ 	.word	index@(_ZN7cutlass13device_kernelIN5flash19enable_sm80_to_sm89INS1_16FlashAttnFwdSm80INS1_25CollectiveMainloopFwdSm80ILi8ELi1ELb0EN4cute5tupleIJNS5_1CILi128EEENS7_ILi64EEENS7_ILi256EEEEEELi256ENS_10bfloat16_tEfNS_4arch4Sm80ELb0ELb1ELb1ELb1ELb1ELb0ELb1ELb1EEENS1_21CollectiveEpilogueFwdINS6_IJS8_SA_S9_EEENS6_IJNS7_ILi1EEESI_SI_EEESC_SE_Li256ELb1ELb1ELb1ELb0EEENS1_36VarlenDynamicPersistentTileSchedulerILi128ELi64ELi256ELi256ELb1ELb1ELb0ELb1ELb0ELb1EEEEEEEEEvNT_6ParamsE)
        /*0218*/ 	.word	0x00000004


	//----- nvinfo : EIATTR_FRAME_SIZE
	.align		4
.L_100:
        /*021c*/ 	.byte	0x04, 0x11
        /*021e*/ 	.short	(.L_102 - .L_101)
	.align		4
.L_101:
        /*0220*/ 	.word	index@(_ZN7cutlass13device_kernelIN5flash19enable_sm80_to_sm89INS1_16FlashAttnFwdSm80INS1_25CollectiveMainloopFwdSm80ILi8ELi1ELb0EN4cute5tupleIJNS5_1CILi128EEENS7_ILi64EEENS7_ILi256EEEEEELi256ENS_10bfloat16_tEfNS_4arch4Sm80ELb0ELb1ELb1ELb1ELb1ELb0ELb1ELb1EEENS1_21CollectiveEpilogueFwdINS6_IJS8_SA_S9_EEENS6_IJNS7_ILi1EEESI_SI_EEESC_SE_Li256ELb1ELb1ELb1ELb0EEENS1_36VarlenDynamicPersistentTileSchedulerILi128ELi64ELi256ELi256ELb1ELb1ELb0ELb1ELb0ELb1EEEEEEEEEvNT_6ParamsE)
        /*0224*/ 	.word	0x00000000


	//----- nvinfo : EIATTR_REGCOUNT
	.align		4
.L_102:
        /*0228*/ 	.byte	0x04, 0x2f
        /*022a*/ 	.short	(.L_104 - .L_103)
	.align		4
.L_103:
        /*022c*/ 	.word	index@(_ZN7cutlass13device_kernelIN5flash19enable_sm80_to_sm89INS1_16FlashAttnFwdSm80INS1_25CollectiveMainloopFwdSm80ILi8ELi1ELb0EN4cute5tupleIJNS5_1CILi128EEENS7_ILi64EEENS7_ILi256EEEEEELi256ENS_10bfloat16_tEfNS_4arch4Sm80ELb0ELb1ELb1ELb0ELb1ELb0ELb1ELb1EEENS1_21CollectiveEpilogueFwdINS6_IJS8_SA_S9_EEENS6_IJNS7_ILi1EEESI_SI_EEESC_SE_Li256ELb0ELb1ELb1ELb0EEENS1_19SingleTileSchedulerILb0ELb1ELb1ELi128EEEEEEEEEvNT_6ParamsE)
        /*0230*/ 	.word	0x00000004


	//----- nvinfo : EIATTR_FRAME_SIZE
	.align		4
.L_104:
        /*0234*/ 	.byte	0x04, 0x11
        /*0236*/ 	.short	(.L_106 - .L_105)
	.align		4
.L_105:
        /*0238*/ 	.word	index@(_ZN7cutlass13device_kernelIN5flash19enable_sm80_to_sm89INS1_16FlashAttnFwdSm80INS1_25CollectiveMainloopFwdSm80ILi8ELi1ELb0EN4cute5tupleIJNS5_1CILi128EEENS7_ILi64EEENS7_ILi256EEEEEELi256ENS_10bfloat16_tEfNS_4arch4Sm80ELb0ELb1ELb1ELb0ELb1ELb0ELb1ELb1EEENS1_21CollectiveEpilogueFwdINS6_IJS8_SA_S9_EEENS6_IJNS7_ILi1EEESI_SI_EEESC_SE_Li256ELb0ELb1ELb1ELb0EEENS1_19SingleTileSchedulerILb0ELb1ELb1ELi128EEEEEEEEEvNT_6ParamsE)
        /*023c*/ 	.word	0x00000000


	//----- nvinfo : EIATTR_REGCOUNT
	.align		4
.L_106:
        /*0240*/ 	.byte	0x04, 0x2f
        /*0242*/ 	.short	(.L_108 - .L_107)
	.align		4
.L_107:
        /*0244*/ 	.word	index@(_ZN7cutlass13device_kernelIN5flash19enable_sm80_to_sm89INS1_16FlashAttnFwdSm80INS1_25CollectiveMainloopFwdSm80ILi8ELi1ELb0EN4cute5tupleIJNS5_1CILi128EEENS7_ILi48EEENS7_ILi256EEEEEELi256ENS_10bfloat16_tEfNS_4arch4Sm80ELb0ELb0ELb1ELb1ELb1ELb1ELb1ELb1EEENS1_21CollectiveEpilogueFwdINS6_IJS8_SA_S9_EEENS6_IJNS7_ILi1EEESI_SI_EEESC_SE_Li256ELb1ELb1ELb1ELb0EEENS1_36VarlenDynamicPersistentTileSchedulerILi128ELi48ELi256ELi256ELb1ELb1ELb0ELb0ELb1ELb1EEEEEEEEEvNT_6ParamsE)
        /*0248*/ 	.word	0x00000004


	//----- nvinfo : EIATTR_FRAME_SIZE
	.align		4
.L_108:
        /*024c*/ 	.byte	0x04, 0x11
        /*024e*/ 	.short	(.L_110 - .L_109)
	.align		4
.L_109:
        /*0250*/ 	.word	index@(_ZN7cutlass13device_kernelIN5flash19enable_sm80_to_sm89INS1_16FlashAttnFwdSm80INS1_25CollectiveMainloopFwdSm80ILi8ELi1ELb0EN4cute5tupleIJNS5_1CILi128EEENS7_ILi48EEENS7_ILi256EEEEEELi256ENS_10bfloat16_tEfNS_4arch4Sm80ELb0ELb0ELb1ELb1ELb1ELb1ELb1ELb1EEENS1_21CollectiveEpilogueFwdINS6_IJS8_SA_S9_EEENS6_IJNS7_ILi1EEESI_SI_EEESC_SE_Li256ELb1ELb1ELb1ELb0EEENS1_36VarlenDynamicPersistentTileSchedulerILi128ELi48ELi256ELi256ELb1ELb1ELb0ELb0ELb1ELb1EEEEEEEEEvNT_6ParamsE)
        /*0254*/ 	.word	0x00000000


	//----- nvinfo : EIATTR_REGCOUNT
	.align		4
.L_110:
        /*0258*/ 	.byte	0x04, 0x2f
        /*025a*/ 	.short	(.L_112 - .L_111)
	.align		4
.L_111:
        /*025c*/ 	.word	index@(_ZN7cutlass13device_kernelIN5flash19enable_sm80_to_sm89INS1_16FlashAttnFwdSm80INS1_25CollectiveMainloopFwdSm80ILi8ELi1ELb0EN4cute5tupleIJNS5_1CILi128EEENS7_ILi64EEENS7_ILi256EEEEEELi256ENS_10bfloat16_tEfNS_4arch4Sm80ELb0ELb0ELb1ELb1ELb1ELb0ELb1ELb1EEENS1_21CollectiveEpilogueFwdINS6_IJS8_SA_S9_EEENS6_IJNS7_ILi1EEESI_SI_EEESC_SE_Li256ELb1ELb1ELb1ELb0EEENS1_36VarlenDynamicPersistentTileSchedulerILi128ELi64ELi256ELi256ELb1ELb1ELb0ELb0ELb1ELb1EEEEEEEEEvNT_6ParamsE)
        /*0260*/ 	.word	0x00000004


	//----- nvinfo : EIATTR_FRAME_SIZE
	.align		4
.L_112:
        /*0264*/ 	.byte	0x04, 0x11
        /*0266*/ 	.short	(.L_114 - .L_113)
	.align		4
.L_113:
        /*0268*/ 	.word	index@(_ZN7cutlass13device_kernelIN5flash19enable_sm80_to_sm89INS1_16FlashAttnFwdSm80INS1_25CollectiveMainloopFwdSm80ILi8ELi1ELb0EN4cute5tupleIJNS5_1CILi128EEENS7_ILi64EEENS7_ILi256EEEEEELi256ENS_10bfloat16_tEfNS_4arch4Sm80ELb0ELb0ELb1ELb1ELb1ELb0ELb1ELb1EEENS1_21CollectiveEpilogueFwdINS6_IJS8_SA_S9_EEENS6_IJNS7_ILi1EEESI_SI_EEESC_SE_Li256ELb1ELb1ELb1ELb0EEENS1_36VarlenDynamicPersistentTileSchedulerILi128ELi64ELi256ELi256ELb1ELb1ELb0ELb0ELb1ELb1EEEEEEEEEvNT_6ParamsE)
        /*026c*/ 	.word	0x00000000


	//----- nvinfo : EIATTR_REGCOUNT
	.align		4
.L_114:
        /*0270*/ 	.byte	0x04, 0x2f
        /*0272*/ 	.short	(.L_116 - .L_115)
	.align		4
.L_115:
        /*0274*/ 	.word	index@(_ZN7cutlass13device_kernelIN5flash19enable_sm80_to_sm89INS1_16FlashAttnFwdSm80INS1_25CollectiveMainloopFwdSm80ILi8ELi1ELb0EN4cute5tupleIJNS5_1CILi128EEENS7_ILi96EEENS7_ILi256EEEEEELi256ENS_10bfloat16_tEfNS_4arch4Sm80ELb0ELb0ELb1ELb0ELb1ELb0ELb1ELb1EEENS1_21CollectiveEpilogueFwdINS6_IJS8_SA_S9_EEENS6_IJNS7_ILi1EEESI_SI_EEESC_SE_Li256ELb0ELb1ELb1ELb0EEENS1_19SingleTileSchedulerILb0ELb1ELb1ELi128EEEEEEEEEvNT_6ParamsE)
        /*0278*/ 	.word	0x00000004


	//----- nvinfo : EIATTR_FRAME_SIZE
	.align		4
.L_116:
        /*027c*/ 	.byte	0x04, 0x11
        /*027e*/ 	.short	(.L_118 - .L_117)
	.align		4
.L_117:
        /*0280*/ 	.word	index@(_ZN7cutlass13device_kernelIN5flash19enable_sm80_to_sm89INS1_16FlashAttnFwdSm80INS1_25CollectiveMainloopFwdSm80ILi8ELi1ELb0EN4cute5tupleIJNS5_1CILi128EEENS7_ILi96EEENS7_ILi256EEEEEELi256ENS_10bfloat16_tEfNS_4arch4Sm80ELb0ELb0ELb1ELb0ELb1ELb0ELb1ELb1EEENS1_21CollectiveEpilogueFwdINS6_IJS8_SA_S9_EEENS6_IJNS7_ILi1EEESI_SI_EEESC_SE_Li256ELb0ELb1ELb1ELb0EEENS1_19SingleTileSchedulerILb0ELb1ELb1ELi128EEEEEEEEEvNT_6ParamsE)
        /*0284*/ 	.word	0x00000000


	//----- nvinfo : EIATTR_REGCOUNT
	.align		4
.L_118:
        /*0288*/ 	.byte	0x04, 0x2f
        /*028a*/ 	.short	(.L_120 - .L_119)
	.align		4
.L_119:
        /*028c*/ 	.word	index@(_ZN7cutlass13device_kernelIN5flash19enable_sm80_to_sm89INS1_16FlashAttnFwdSm80INS1_25CollectiveMainloopFwdSm80ILi8ELi1ELb0EN4cute5tupleIJNS5_1CILi128EEENS7_ILi32EEENS7_ILi256EEEEEELi256ENS_10bfloat16_tEfNS_4arch4Sm80ELb1ELb0ELb1ELb1ELb1ELb1ELb1ELb1EEENS1_21CollectiveEpilogueFwdINS6_IJS8_SA_S9_EEENS6_IJNS7_ILi1EEESI_SI_EEESC_SE_Li256ELb1ELb1ELb1ELb0EEENS1_36VarlenDynamicPersistentTileSchedulerILi128ELi32ELi256ELi256ELb1ELb1ELb0ELb1ELb1ELb1EEEEEEEEEvNT_6ParamsE)
        /*0290*/ 	.word	0x00000004


	//----- nvinfo : EIATTR_FRAME_SIZE
	.align		4
.L_120:
        /*0294*/ 	.byte	0x04, 0x11
        /*0296*/ 	.short	(.L_122 - .L_121)
	.align		4
.L_121:
        /*0298*/ 	.word	index@(_ZN7cutlass13device_kernelIN5flash19enable_sm80_to_sm89INS1_16FlashAttnFwdSm80INS1_25CollectiveMainloopFwdSm80ILi8ELi1ELb0EN4cute5tupleIJNS5_1CILi128EEENS7_ILi32EEENS7_ILi256EEEEEELi256ENS_10bfloat16_tEfNS_4arch4Sm80ELb1ELb0ELb1ELb1ELb1ELb1ELb1ELb1EEENS1_21CollectiveEpilogueFwdINS6_IJS8_SA_S9_EEENS6_IJNS7_ILi1EEESI_SI_EEESC_SE_Li256ELb1ELb1ELb1ELb0EEENS1_36VarlenDynamicPersistentTileSchedulerILi128ELi32ELi256ELi256ELb1ELb1ELb0ELb1ELb1ELb1EEEEEEEEEvNT_6ParamsE)
        /*029c*/ 	.word	0x00000000


	//----- nvinfo : EIATTR_REGCOUNT
	.align		4
.L_122:
        /*02a0*/ 	.byte	0x04, 0x2f
        /*02a2*/ 	.short	(.L_124 - .L_123)
	.align		4
.L_123:
        /*02a4*/ 	.word	index@(_ZN7cutlass13device_kernelIN5flash19enable_sm80_to_sm89INS1_16FlashAttnFwdSm80INS1_25CollectiveMainloopFwdSm80ILi8ELi1ELb1EN4cute5tupleIJNS5_1CILi128EEENS7_ILi48EEENS7_ILi256EEEEEELi256ENS_10bfloat16_tEfNS_4arch4Sm80ELb1ELb0ELb1ELb1ELb1ELb0ELb1ELb1EEENS1_21CollectiveEpilogueFwdINS6_IJS8_SA_S9_EEENS6_IJNS7_ILi1EEESI_SI_EEESC_SE_Li256ELb1ELb1ELb1ELb0EEENS1_36VarlenDynamicPersistentTileSchedulerILi128ELi48ELi256ELi256ELb1ELb1ELb0ELb1ELb1ELb1EEEEEEEEEvNT_6ParamsE)
        /*02a8*/ 	.word	0x00000004


	//----- nvinfo : EIATTR_FRAME_SIZE
	.align		4
.L_124:
        /*02ac*/ 	.byte	0x04, 0x11
        /*02ae*/ 	.short	(.L_126 - .L_125)
	.align		4
.L_125:
        /*02b0*/ 	.word	index@(_ZN7cutlass13device_kernelIN5flash19enable_sm80_to_sm89INS1_16FlashAttnFwdSm80INS1_25CollectiveMainloopFwdSm80ILi8ELi1ELb1EN4cute5tupleIJNS5_1CILi128EEENS7_ILi48EEENS7_ILi256EEEEEELi256ENS_10bfloat16_tEfNS_4arch4Sm80ELb1ELb0ELb1ELb1ELb1ELb0ELb1ELb1EEENS1_21CollectiveEpilogueFwdINS6_IJS8_SA_S9_EEENS6_IJNS7_ILi1EEESI_SI_EEESC_SE_Li256ELb1ELb1ELb1ELb0EEENS1_36VarlenDynamicPersistentTileSchedulerILi128ELi48ELi256ELi256ELb1ELb1ELb0ELb1ELb1ELb1EEEEEEEEEvNT_6ParamsE)
        /*02b4*/ 	.word	0x00000000


	//----- nvinfo : EIATTR_REGCOUNT
	.align		4
.L_126:
        /*02b8*/ 	.byte	0x04, 0x2f
        /*02ba*/ 	.short	(.L_128 - .L_127)
	.align		4
.L_127:
        /*02bc*/ 	.word	index@(_ZN7cutlass13device_kernelIN5flash19enable_sm80_to_sm89INS1_16FlashAttnFwdSm80INS1_25CollectiveMainloopFwdSm80ILi8ELi1ELb1EN4cute5tupleIJNS5_1CILi128EEENS7_ILi64EEENS7_ILi256EEEEEELi256ENS_10bfloat16_tEfNS_4arch4Sm80ELb1ELb0ELb1ELb0ELb1ELb0ELb1ELb1EEENS1_21CollectiveEpilogueFwdINS6_IJS8_SA_S9_EEENS6_IJNS7_ILi1EEESI_SI_EEESC_SE_Li256ELb0ELb1ELb1ELb0EEENS1_30DynamicPersistentTileSchedulerILi256ELi256ELb1ELb1ELb0EEEEEEEEEvNT_6ParamsE)
        /*02c0*/ 	.word	0x00000004


	//----- nvinfo : EIATTR_FRAME_SIZE
	.align		4
.L_128:
        /*02c4*/ 	.byte	0x04, 0x11
        /*02c6*/ 	.short	(.L_130 - .L_129)
	.align		4
.L_129:
        /*02c8*/ 	.word	index@(_ZN7cutlass13device_kernelIN5flash19enable_sm80_to_sm89INS1_16FlashAttnFwdSm80INS1_25CollectiveMainloopFwdSm80ILi8ELi1ELb1EN4cute5tupleIJNS5_1CILi128EEENS7_ILi64EEENS7_ILi256EEEEEELi256ENS_10bfloat16_tEfNS_4arch4Sm80ELb1ELb0ELb1ELb0ELb1ELb0ELb1ELb1EEENS1_21CollectiveEpilogueFwdINS6_IJS8_SA_S9_EEENS6_IJNS7_ILi1EEESI_SI_EEESC_SE_Li256ELb0ELb1ELb1ELb0EEENS1_30DynamicPersistentTileSchedulerILi256ELi256ELb1ELb1ELb0EEEEEEEEEvNT_6ParamsE)
        /*02cc*/ 	.word	0x00000000


	//----- nvinfo : EIATTR_REGCOUNT
	.align		4
.L_130:
        /*02d0*/ 	.byte	0x04, 0x2f
        /*02d2*/ 	.short	(.L_132 - .L_131)
	.align		4
.L_131:
        /*02d4*/ 	.word	index@(_ZN7cutlass13device_kernelIN5flash19enable_sm80_to_sm89INS1_16FlashAttnFwdSm80INS1_25CollectiveMainloopFwdSm80ILi8ELi1ELb0EN4cute5tupleIJNS5_1CILi128EEENS7_ILi32EEENS7_ILi256EEEEEELi256ENS_10bfloat16_tEfNS_4arch4Sm80ELb0ELb1ELb1ELb1ELb1ELb1ELb1ELb1EEENS1_21CollectiveEpilogueFwdINS6_IJS8_SA_S9_EEENS6_IJNS7_ILi1EEESI_SI_EEESC_SE_Li256ELb1ELb1ELb1ELb0EEENS1_36VarlenDynamicPersistentTileSchedulerILi128ELi32ELi256ELi256ELb1ELb1ELb0ELb1ELb0ELb1EEEEEEEEEvNT_6ParamsE)
        /*02d8*/ 	.word	0x00000004


	//----- nvinfo : EIATTR_FRAME_SIZE
	.align		4
.L_132:
        /*02dc*/ 	.byte	0x04, 0x11
        /*02de*/ 	.short	(.L_134 - .L_133)
	.align		4
.L_133:
        /*02e0*/ 	.word	index@(_ZN7cutlass13device_kernelIN5flash19enable_sm80_to_sm89INS1_16FlashAttnFwdSm80INS1_25CollectiveMainloopFwdSm80ILi8ELi1ELb0EN4cute5tupleIJNS5_1CILi128EEENS7_ILi32EEENS7_ILi256EEEEEELi256ENS_10bfloat16_tEfNS_4arch4Sm80ELb0ELb1ELb1ELb1ELb1ELb1ELb1ELb1EEENS1_21CollectiveEpilogueFwdINS6_IJS8_SA_S9_EEENS6_IJNS7_ILi1EEESI_SI_EEESC_SE_Li256ELb1ELb1ELb1ELb0EEENS1_36VarlenDynamicPersistentTileSchedulerILi128ELi32ELi256ELi256ELb1ELb1ELb0ELb1ELb0ELb1EEEEEEEEEvNT_6ParamsE)
        /*02e4*/ 	.word	0x00000000


	//----- nvinfo : EIATTR_REGCOUNT
	.align		4
.L_134:
        /*02e8*/ 	.byte	0x04, 0x2f
        /*02ea*/ 	.short	(.L_136 - .L_135)
	.align		4
.L_135:
        /*02ec*/ 	.word	index@(_ZN7cutlass13device_kernelIN5flash19enable_sm80_to_sm89INS1_16FlashAttnFwdSm80INS1_25CollectiveMainloopFwdSm80ILi8ELi1ELb1EN4cute5tupleIJNS5_1CILi128EEENS7_ILi48EEENS7_ILi256EEEEEELi256ENS_10bfloat16_tEfNS_4arch4Sm80ELb0ELb1ELb1ELb1ELb1ELb0ELb1ELb1EEENS1_21CollectiveEpilogueFwdINS6_IJS8_SA_S9_EEENS6_IJNS7_ILi1EEESI_SI_EEESC_SE_Li256ELb1ELb1ELb1ELb0EEENS1_36VarlenDynamicPersistentTileSchedulerILi128ELi48ELi256ELi256ELb1ELb1ELb0ELb1ELb0ELb1EEEEEEEEEvNT_6ParamsE)
        /*02f0*/ 	.word	0x00000004


	//----- nvinfo : EIATTR_FRAME_SIZE
	.align		4
.L_136:
        /*02f4*/ 	.byte	0x04, 0x11
        /*02f6*/ 	.short	(.L_138 - .L_137)
	.align		4
.L_137:
        /*02f8*/ 	.word	index@(_ZN7cutlass13device_kernelIN5flash19enable_sm80_to_sm89INS1_16FlashAttnFwdSm80INS1_25CollectiveMainloopFwdSm80ILi8ELi1ELb1EN4cute5tupleIJNS5_1CILi128EEENS7_ILi48EEENS7_ILi256EEEEEELi256ENS_10bfloat16_tEfNS_4arch4Sm80ELb0ELb1ELb1ELb1ELb1ELb0ELb1ELb1EEENS1_21CollectiveEpilogueFwdINS6_IJS8_SA_S9_EEENS6_IJNS7_ILi1EEESI_SI_EEESC_SE_Li256ELb1ELb1ELb1ELb0EEENS1_36VarlenDynamicPersistentTileSchedulerILi128ELi48ELi256ELi256ELb1ELb1ELb0ELb1ELb0ELb1EEEEEEEEEvNT_6ParamsE)
        /*02fc*/ 	.word	0x00000000


	//----- nvinfo : EIATTR_REGCOUNT
	.align		4
.L_138:
        /*0300*/ 	.byte	0x04, 0x2f
        /*0302*/ 	.short	(.L_140 - .L_139)
	.align		4
.L_139:
        /*0304*/ 	.word	index@(_ZN7cutlass13device_kernelIN5flash19enable_sm80_to_sm89INS1_16FlashAttnFwdSm80INS1_25CollectiveMainloopFwdSm80ILi8ELi1ELb1EN4cute5tupleIJNS5_1CILi128EEENS7_ILi48EEENS7_ILi256EEEEEELi256ENS_10bfloat16_tEfNS_4arch4Sm80ELb0ELb1ELb1ELb0ELb1ELb0ELb1ELb1EEENS1_21CollectiveEpilogueFwdINS6_IJS8_SA_S9_EEENS6_IJNS7_ILi1EEESI_SI_EEESC_SE_Li256ELb0ELb1ELb1ELb0EEENS1_19SingleTileSchedulerILb0ELb1ELb1ELi128EEEEEEEEEvNT_6ParamsE)
        /*0308*/ 	.word	0x00000004


	//----- nvinfo : EIATTR_FRAME_SIZE
	.align		4
.L_140:
        /*030c*/ 	.byte	0x04, 0x11
        /*030e*/ 	.short	(.L_142 - .L_141)
	.align		4
.L_141:
        /*0310*/ 	.word	index@(_ZN7cutlass13device_kernelIN5flash19enable_sm80_to_sm89INS1_16FlashAttnFwdSm80INS1_25CollectiveMainloopFwdSm80ILi8ELi1ELb1EN4cute5tupleIJNS5_1CILi128EEENS7_ILi48EEENS7_ILi256EEEEEELi256ENS_10bfloat16_tEfNS_4arch4Sm80ELb0ELb1ELb1ELb0ELb1ELb0ELb1ELb1EEENS1_21CollectiveEpilogueFwdINS6_IJS8_SA_S9_EEENS6_IJNS7_ILi1EEESI_SI_EEESC_SE_Li256ELb0ELb1ELb1ELb0EEENS1_19SingleTileSchedulerILb0ELb1ELb1ELi128EEEEEEEEEvNT_6ParamsE)
        /*0314*/ 	.word	0x00000000


	//----- nvinfo : EIATTR_REGCOUNT
	.align		4
.L_142:
        /*0318*/ 	.byte	0x04, 0x2f
        /*031a*/ 	.short	(.L_144 - .L_143)
	.align		4
.L_143:
        /*031c*/ 	.word	index@(_ZN7cutlass13device_kernelIN5flash19enable_sm80_to_sm89INS1_16FlashAttnFwdSm80INS1_25CollectiveMainloopFwdSm80ILi8ELi1ELb0EN4cute5tupleIJNS5_1CILi128EEENS7_ILi32EEENS7_ILi256EEEEEELi256ENS_10bfloat16_tEfNS_4arch4Sm80ELb0ELb0ELb1ELb1ELb1ELb1ELb1ELb1EEENS1_21CollectiveEpilogueFwdINS6_IJS8_SA_S9_EEENS6_IJNS7_ILi1EEESI_SI_EEESC_SE_Li256ELb1ELb1ELb1ELb0EEENS1_36VarlenDynamicPersistentTileSchedulerILi128ELi32ELi256ELi256ELb1ELb1ELb0ELb0ELb1ELb1EEEEEEEEEvNT_6ParamsE)
        /*0320*/ 	.word	0x00000004


	//----- nvinfo : EIATTR_FRAME_SIZE
	.align		4
.L_144:
        /*0324*/ 	.byte	0x04, 0x11
        /*0326*/ 	.short	(.L_146 - .L_145)
	.align		4
.L_145:
        /*0328*/ 	.word	index@(_ZN7cutlass13device_kernelIN5flash19enable_sm80_to_sm89INS1_16FlashAttnFwdSm80INS1_25CollectiveMainloopFwdSm80ILi8ELi1ELb0EN4cute5tupleIJNS5_1CILi128EEENS7_ILi32EEENS7_ILi256EEEEEELi256ENS_10bfloat16_tEfNS_4arch4Sm80ELb0ELb0ELb1ELb1ELb1ELb1ELb1ELb1EEENS1_21CollectiveEpilogueFwdINS6_IJS8_SA_S9_EEENS6_IJNS7_ILi1EEESI_SI_EEESC_SE_Li256ELb1ELb1ELb1ELb0EEENS1_36VarlenDynamicPersistentTileSchedulerILi128ELi32ELi256ELi256ELb1ELb1ELb0ELb0ELb1ELb1EEEEEEEEEvNT_6ParamsE)
        /*032c*/ 	.word	0x00000000


	//----- nvinfo : EIATTR_REGCOUNT
	.align		4
.L_146:
        /*0330*/ 	.byte	0x04, 0x2f
        /*0332*/ 	.short	(.L_148 - .L_147)
	.align		4
.L_147:
        /*0334*/ 	.word	index@(_ZN7cutlass13device_kernelIN5flash19enable_sm80_to_sm89INS1_16FlashAttnFwdSm80INS1_25CollectiveMainloopFwdSm80ILi8ELi1ELb1EN4cute5tupleIJNS5_1CILi128EEENS7_ILi48EEENS7_ILi256EEEEEELi256ENS_10bfloat16_tEfNS_4arch4Sm80ELb0ELb0ELb1ELb1ELb1ELb0ELb1ELb1EEENS1_21CollectiveEpilogueFwdINS6_IJS8_SA_S9_EEENS6_IJNS7_ILi1EEESI_SI_EEESC_SE_Li256ELb1ELb1ELb1ELb0EEENS1_36VarlenDynamicPersistentTileSchedulerILi128ELi48ELi256ELi256ELb1ELb1ELb0ELb0ELb1ELb1EEEEEEEEEvNT_6ParamsE)
        /*0338*/ 	.word	0x00000004


	//----- nvinfo : EIATTR_FRAME_SIZE
	.align		4
.L_148:
        /*033c*/ 	.byte	0x04, 0x11
        /*033e*/ 	.short	(.L_150 - .L_149)
	.align		4
.L_149:
        /*0340*/ 	.word	index@(_ZN7cutlass13device_kernelIN5flash19enable_sm80_to_sm89INS1_16FlashAttnFwdSm80INS1_25CollectiveMainloopFwdSm80ILi8ELi1ELb1EN4cute5tupleIJNS5_1CILi128EEENS7_ILi48EEENS7_ILi256EEEEEELi256ENS_10bfloat16_tEfNS_4arch4Sm80ELb0ELb0ELb1ELb1ELb1ELb0ELb1ELb1EEENS1_21CollectiveEpilogueFwdINS6_IJS8_SA_S9_EEENS6_IJNS7_ILi1EEESI_SI_EEESC_SE_Li256ELb1ELb1ELb1ELb0EEENS1_36VarlenDynamicPersistentTileSchedulerILi128ELi48ELi256ELi256ELb1ELb1ELb0ELb0ELb1ELb1EEEEEEEEEvNT_6ParamsE)
        /*0344*/ 	.word	0x00000000


	//----- nvinfo : EIATTR_REGCOUNT
	.align		4
.L_150:
        /*0348*/ 	.byte	0x04, 0x2f
        /*034a*/ 	.short	(.L_152 - .L_151)
	.align		4
.L_151:
        /*034c*/ 	.word	index@(_ZN7cutlass13device_kernelIN5flash19enable_sm80_to_sm89INS1_16FlashAttnFwdSm80INS1_25CollectiveMainloopFwdSm80ILi8ELi1ELb1EN4cute5tupleIJNS5_1CILi128EEENS7_ILi64EEENS7_ILi256EEEEEELi256ENS_10bfloat16_tEfNS_4arch4Sm80ELb0ELb0ELb1ELb0ELb1ELb0ELb1ELb1EEENS1_21CollectiveEpilogueFwdINS6_IJS8_SA_S9_EEENS6_IJNS7_ILi1EEESI_SI_EEESC_SE_Li256ELb0ELb1ELb1ELb0EEENS1_19SingleTileSchedulerILb0ELb1ELb1ELi128EEEEEEEEEvNT_6ParamsE)
        /*0350*/ 	.word	0x00000004


	//----- nvinfo : EIATTR_FRAME_SIZE
	.align		4
.L_152:
        /*0354*/ 	.byte	0x04, 0x11
        /*0356*/ 	.short	(.L_154 - .L_153)
	.align		4
.L_153:
        /*0358*/ 	.word	index@(_ZN7cutlass13device_kernelIN5flash19enable_sm80_to_sm89INS1_16FlashAttnFwdSm80INS1_25CollectiveMainloopFwdSm80ILi8ELi1ELb1EN4cute5tupleIJNS5_1CILi128EEENS7_ILi64EEENS7_ILi256EEEEEELi256ENS_10bfloat16_tEfNS_4arch4Sm80ELb0ELb0ELb1ELb0ELb1ELb0ELb1ELb1EEENS1_21CollectiveEpilogueFwdINS6_IJS8_SA_S9_EEENS6_IJNS7_ILi1EEESI_SI_EEESC_SE_Li256ELb0ELb1ELb1ELb0EEENS1_19SingleTileSchedulerILb0ELb1ELb1ELi128EEEEEEEEEvNT_6ParamsE)
        /*035c*/ 	.word	0x00000000


	//----- nvinfo : EIATTR_MIN_STACK_SIZE
	.align		4
.L_154:
        /*0360*/ 	.byte	0x04, 0x12
        /*0362*/ 	.short	(.L_156 - .L_155)
	.align		4
.L_155:
        /*0364*/ 	.word	index@(_ZN7cutlass13device_kernelIN5flash19enable_sm80_to_sm89INS1_16FlashAttnFwdSm80INS1_25CollectiveMainloopFwdSm80ILi8ELi1ELb1EN4cute5tupleIJNS5_1CILi128EEENS7_ILi64EEENS7_ILi256EEEEEELi256ENS_10bfloat16_tEfNS_4arch4Sm80ELb0ELb0ELb1ELb0ELb1ELb0ELb1ELb1EEENS1_21CollectiveEpilogueFwdINS6_IJS8_SA_S9_EEENS6_IJNS7_ILi1EEESI_SI_EEESC_SE_Li256ELb0ELb1ELb1ELb0EEENS1_19SingleTileSchedulerILb0ELb1ELb1ELi128EEEEEEEEEvNT_6ParamsE)
        /*0368*/ 	.word	0x00000000


	//----- nvinfo : EIATTR_MIN_STACK_SIZE
	.align		4
.L_156:
        /*036c*/ 	.byte	0x04, 0x12
        /*036e*/ 	.short	(.L_158 - .L_157)
	.align		4
.L_157:
        /*0370*/ 	.word	index@(_ZN7cutlass13device_kernelIN5flash19enable_sm80_to_sm89INS1_16FlashAttnFwdSm80INS1_25CollectiveMainloopFwdSm80ILi8ELi1ELb1EN4cute5tupleIJNS5_1CILi128EEENS7_ILi48EEENS7_ILi256EEEEEELi256ENS_10bfloat16_tEfNS_4arch4Sm80ELb0ELb0ELb1ELb1ELb1ELb0ELb1ELb1EEENS1_21CollectiveEpilogueFwdINS6_IJS8_SA_S9_EEENS6_IJNS7_ILi1EEESI_SI_EEESC_SE_Li256ELb1ELb1ELb1ELb0EEENS1_36VarlenDynamicPersistentTileSchedulerILi128ELi48ELi256ELi256ELb1ELb1ELb0ELb0ELb1ELb1EEEEEEEEEvNT_6ParamsE)
        /*0374*/ 	.word	0x00000000


	//----- nvinfo : EIATTR_MIN_STACK_SIZE
	.align		4
.L_158:
        /*0378*/ 	.byte	0x04, 0x12
        /*037a*/ 	.short	(.L_160 - .L_159)
	.align		4
.L_159:
        /*037c*/ 	.word	index@(_ZN7cutlass13device_kernelIN5flash19enable_sm80_to_sm89INS1_16FlashAttnFwdSm80INS1_25CollectiveMainloopFwdSm80ILi8ELi1ELb0EN4cute5tupleIJNS5_1CILi128EEENS7_ILi32EEENS7_ILi256EEEEEELi256ENS_10bfloat16_tEfNS_4arch4Sm80ELb0ELb0ELb1ELb1ELb1ELb1ELb1ELb1EEENS1_21CollectiveEpilogueFwdINS6_IJS8_SA_S9_EEENS6_IJNS7_ILi1EEESI_SI_EEESC_SE_Li256ELb1ELb1ELb1ELb0EEENS1_36VarlenDynamicPersistentTileSchedulerILi128ELi32ELi256ELi256ELb1ELb1ELb0ELb0ELb1ELb1EEEEEEEEEvNT_6ParamsE)
        /*0380*/ 	.word	0x00000000


	//----- nvinfo : EIATTR_MIN_STACK_SIZE
	.align		4
.L_160:
        /*0384*/ 	.byte	0x04, 0x12
        /*0386*/ 	.short	(.L_162 - .L_161)
	.align		4
.L_161:
        /*0388*/ 	.word	index@(_ZN7cutlass13device_kernelIN5flash19enable_sm80_to_sm89INS1_16FlashAttnFwdSm80INS1_25CollectiveMainloopFwdSm80ILi8ELi1ELb1EN4cute5tupleIJNS5_1CILi128EEENS7_ILi48EEENS7_ILi256EEEEEELi256ENS_10bfloat16_tEfNS_4arch4Sm80ELb0ELb1ELb1ELb0ELb1ELb0ELb1ELb1EEENS1_21CollectiveEpilogueFwdINS6_IJS8_SA_S9_EEENS6_IJNS7_ILi1EEESI_SI_EEESC_SE_Li256ELb0ELb1ELb1ELb0EEENS1_19SingleTileSchedulerILb0ELb1ELb1ELi128EEEEEEEEEvNT_6ParamsE)
        /*038c*/ 	.word	0x00000000


	//----- nvinfo : EIATTR_MIN_STACK_SIZE
	.align		4
.L_162:
        /*0390*/ 	.byte	0x04, 0x12
        /*0392*/ 	.short	(.L_164 - .L_163)
	.align		4
.L_163:
        /*0394*/ 	.word	index@(_ZN7cutlass13device_kernelIN5flash19enable_sm80_to_sm89INS1_16FlashAttnFwdSm80INS1_25CollectiveMainloopFwdSm80ILi8ELi1ELb1EN4cute5tupleIJNS5_1CILi128EEENS7_ILi48EEENS7_ILi256EEEEEELi256ENS_10bfloat16_tEfNS_4arch4Sm80ELb0ELb1ELb1ELb1ELb1ELb0ELb1ELb1EEENS1_21CollectiveEpilogueFwdINS6_IJS8_SA_S9_EEENS6_IJNS7_ILi1EEESI_SI_EEESC_SE_Li256ELb1ELb1ELb1ELb0EEENS1_36VarlenDynamicPersistentTileSchedulerILi128ELi48ELi256ELi256ELb1ELb1ELb0ELb1ELb0ELb1EEEEEEEEEvNT_6ParamsE)
        /*0398*/ 	.word	0x00000000


	//----- nvinfo : EIATTR_MIN_STACK_SIZE
	.align		4
.L_164:
        /*039c*/ 	.byte	0x04, 0x12
        /*039e*/ 	.short	(.L_166 - .L_165)
	.align		4
.L_165:
        /*03a0*/ 	.word	index@(_ZN7cutlass13device_kernelIN5flash19enable_sm80_to_sm89INS1_16FlashAttnFwdSm80INS1_25CollectiveMainloopFwdSm80ILi8ELi1ELb0EN4cute5tupleIJNS5_1CILi128EEENS7_ILi32EEENS7_ILi256EEEEEELi256ENS_10bfloat16_tEfNS_4arch4Sm80ELb0ELb1ELb1ELb1ELb1ELb1ELb1ELb1EEENS1_21CollectiveEpilogueFwdINS6_IJS8_SA_S9_EEENS6_IJNS7_ILi1EEESI_SI_EEESC_SE_Li256ELb1ELb1ELb1ELb0EEENS1_36VarlenDynamicPersistentTileSchedulerILi128ELi32ELi256ELi256ELb1ELb1ELb0ELb1ELb0ELb1EEEEEEEEEvNT_6ParamsE)
        /*03a4*/ 	.word	0x00000000


	//----- nvinfo : EIATTR_MIN_STACK_SIZE
	.align		4
.L_166:
        /*03a8*/ 	.byte	0x04, 0x12
        /*03aa*/ 	.short	(.L_168 - .L_167)
	.align		4
.L_167:
        /*03ac*/ 	.word	index@(_ZN7cutlass13device_kernelIN5flash19enable_sm80_to_sm89INS1_16FlashAttnFwdSm80INS1_25CollectiveMainloopFwdSm80ILi8ELi1ELb1EN4cute5tupleIJNS5_1CILi128EEENS7_ILi64EEENS7_ILi256EEEEEELi256ENS_10bfloat16_tEfNS_4arch4Sm80ELb1ELb0ELb1ELb0ELb1ELb0ELb1ELb1EEENS1_21CollectiveEpilogueFwdINS6_IJS8_SA_S9_EEENS6_IJNS7_ILi1EEESI_SI_EEESC_SE_Li256ELb0ELb1ELb1ELb0EEENS1_30DynamicPersistentTileSchedulerILi256ELi256ELb1ELb1ELb0EEEEEEEEEvNT_6ParamsE)
        /*03b0*/ 	.word	0x00000000


	//----- nvinfo : EIATTR_MIN_STACK_SIZE
	.align		4
.L_168:
        /*03b4*/ 	.byte	0x04, 0x12
        /*03b6*/ 	.short	(.L_170 - .L_169)
	.align		4
.L_169:
        /*03b8*/ 	.word	index@(_ZN7cutlass13device_kernelIN5flash19enable_sm80_to_sm89INS1_16FlashAttnFwdSm80INS1_25CollectiveMainloopFwdSm80ILi8ELi1ELb1EN4cute5tupleIJNS5_1CILi128EEENS7_ILi48EEENS7_ILi256EEEEEELi256ENS_10bfloat16_tEfNS_4arch4Sm80ELb1ELb0ELb1ELb1ELb1ELb0ELb1ELb1EEENS1_21CollectiveEpilogueFwdINS6_IJS8_SA_S9_EEENS6_IJNS7_ILi1EEESI_SI_EEESC_SE_Li256ELb1ELb1ELb1ELb0EEENS1_36VarlenDynamicPersistentTileSchedulerILi128ELi48ELi256ELi256ELb1ELb1ELb0ELb1ELb1ELb1EEEEEEEEEvNT_6ParamsE)
        /*03bc*/ 	.word	0x00000000


	//----- nvinfo : EIATTR_MIN_STACK_SIZE
	.align		4
.L_170:
        /*03c0*/ 	.byte	0x04, 0x12
        /*03c2*/ 	.short	(.L_172 - .L_171)
	.align		4
.L_171:
        /*03c4*/ 	.word	index@(_ZN7cutlass13device_kernelIN5flash19enable_sm80_to_sm89INS1_16FlashAttnFwdSm80INS1_25CollectiveMainloopFwdSm80ILi8ELi1ELb0EN4cute5tupleIJNS5_1CILi128EEENS7_ILi32EEENS7_ILi256EEEEEELi256ENS_10bfloat16_tEfNS_4arch4Sm80ELb1ELb0ELb1ELb1ELb1ELb1ELb1ELb1EEENS1_21CollectiveEpilogueFwdINS6_IJS8_SA_S9_EEENS6_IJNS7_ILi1EEESI_SI_EEESC_SE_Li256ELb1ELb1ELb1ELb0EEENS1_36VarlenDynamicPersistentTileSchedulerILi128ELi32ELi256ELi256ELb1ELb1ELb0ELb1ELb1ELb1EEEEEEEEEvNT_6ParamsE)
        /*03c8*/ 	.word	0x00000000


	//----- nvinfo : EIATTR_MIN_STACK_SIZE
	.align		4
.L_172:
        /*03cc*/ 	.byte	0x04, 0x12
        /*03ce*/ 	.short	(.L_174 - .L_173)
	.align		4
.L_173:
        /*03d0*/ 	.word	index@(_ZN7cutlass13device_kernelIN5flash19enable_sm80_to_sm89INS1_16FlashAttnFwdSm80INS1_25CollectiveMainloopFwdSm80ILi8ELi1ELb0EN4cute5tupleIJNS5_1CILi128EEENS7_ILi96EEENS7_ILi256EEEEEELi256ENS_10bfloat16_tEfNS_4arch4Sm80ELb0ELb0ELb1ELb0ELb1ELb0ELb1ELb1EEENS1_21CollectiveEpilogueFwdINS6_IJS8_SA_S9_EEENS6_IJNS7_ILi1EEESI_SI_EEESC_SE_Li256ELb0ELb1ELb1ELb0EEENS1_19SingleTileSchedulerILb0ELb1ELb1ELi128EEEEEEEEEvNT_6ParamsE)
        /*03d4*/ 	.word	0x00000000


	//----- nvinfo : EIATTR_MIN_STACK_SIZE
	.align		4
.L_174:
        /*03d8*/ 	.byte	0x04, 0x12
        /*03da*/ 	.short	(.L_176 - .L_175)
	.align		4
.L_175:
        /*03dc*/ 	.word	index@(_ZN7cutlass13device_kernelIN5flash19enable_sm80_to_sm89INS1_16FlashAttnFwdSm80INS1_25CollectiveMainloopFwdSm80ILi8ELi1ELb0EN4cute5tupleIJNS5_1CILi128EEENS7_ILi64EEENS7_ILi256EEEEEELi256ENS_10bfloat16_tEfNS_4arch4Sm80ELb0ELb0ELb1ELb1ELb1ELb0ELb1ELb1EEENS1_21CollectiveEpilogueFwdINS6_IJS8_SA_S9_EEENS6_IJNS7_ILi1EEESI_SI_EEESC_SE_Li256ELb1ELb1ELb1ELb0EEENS1_36VarlenDynamicPersistentTileSchedulerILi128ELi64ELi256ELi256ELb1ELb1ELb0ELb0ELb1ELb1EEEEEEEEEvNT_6ParamsE)
        /*03e0*/ 	.word	0x00000000


	//----- nvinfo : EIATTR_MIN_STACK_SIZE
	.align		4
.L_176:
        /*03e4*/ 	.byte	0x04, 0x12
        /*03e6*/ 	.short	(.L_178 - .L_177)
	.align		4
.L_177:
        /*03e8*/ 	.word	index@(_ZN7cutlass13device_kernelIN5flash19enable_sm80_to_sm89INS1_16FlashAttnFwdSm80INS1_25CollectiveMainloopFwdSm80ILi8ELi1ELb0EN4cute5tupleIJNS5_1CILi128EEENS7_ILi48EEENS7_ILi256EEEEEELi256ENS_10bfloat16_tEfNS_4arch4Sm80ELb0ELb0ELb1ELb1ELb1ELb1ELb1ELb1EEENS1_21CollectiveEpilogueFwdINS6_IJS8_SA_S9_EEENS6_IJNS7_ILi1EEESI_SI_EEESC_SE_Li256ELb1ELb1ELb1ELb0EEENS1_36VarlenDynamicPersistentTileSchedulerILi128ELi48ELi256ELi256ELb1ELb1ELb0ELb0ELb1ELb1EEEEEEEEEvNT_6ParamsE)
        /*03ec*/ 	.word	0x00000000


	//----- nvinfo : EIATTR_MIN_STACK_SIZE
	.align		4
.L_178:
        /*03f0*/ 	.byte	0x04, 0x12
        /*03f2*/ 	.short	(.L_180 - .L_179)
	.align		4
.L_179:
        /*03f4*/ 	.word	index@(_ZN7cutlass13device_kernelIN5flash19enable_sm80_to_sm89INS1_16FlashAttnFwdSm80INS1_25CollectiveMainloopFwdSm80ILi8ELi1ELb0EN4cute5tupleIJNS5_1CILi128EEENS7_ILi64EEENS7_ILi256EEEEEELi256ENS_10bfloat16_tEfNS_4arch4Sm80ELb0ELb1ELb1ELb0ELb1ELb0ELb1ELb1EEENS1_21CollectiveEpilogueFwdINS6_IJS8_SA_S9_EEENS6_IJNS7_ILi1EEESI_SI_EEESC_SE_Li256ELb0ELb1ELb1ELb0EEENS1_19SingleTileSchedulerILb0ELb1ELb1ELi128EEEEEEEEEvNT_6ParamsE)
        /*03f8*/ 	.word	0x00000000


	//----- nvinfo : EIATTR_MIN_STACK_SIZE
	.align		4
.L_180:
        /*03fc*/ 	.byte	0x04, 0x12
        /*03fe*/ 	.short	(.L_182 - .L_181)
	.align		4
.L_181:
        /*0400*/ 	.word	index@(_ZN7cutlass13device_kernelIN5flash19enable_sm80_to_sm89INS1_16FlashAttnFwdSm80INS1_25CollectiveMainloopFwdSm80ILi8ELi1ELb0EN4cute5tupleIJNS5_1CILi128EEENS7_ILi64EEENS7_ILi256EEEEEELi256ENS_10bfloat16_tEfNS_4arch4Sm80ELb0ELb1ELb1ELb1ELb1ELb0ELb1ELb1EEENS1_21CollectiveEpilogueFwdINS6_IJS8_SA_S9_EEENS6_IJNS7_ILi1EEESI_SI_EEESC_SE_Li256ELb1ELb1ELb1ELb0EEENS1_36VarlenDynamicPersistentTileSchedulerILi128ELi64ELi256ELi256ELb1ELb1ELb0ELb1ELb0ELb1EEEEEEEEEvNT_6ParamsE)
        /*0404*/ 	.word	0x00000000


	//----- nvinfo : EIATTR_MIN_STACK_SIZE
	.align		4
.L_182:
        /*0408*/ 	.byte	0x04, 0x12
        /*040a*/ 	.short	(.L_184 - .L_183)
	.align		4
.L_183:
        /*040c*/ 	.word	index@(_ZN7cutlass13device_kernelIN5flash19enable_sm80_to_sm89INS1_16FlashAttnFwdSm80INS1_25CollectiveMainloopFwdSm80ILi8ELi1ELb0EN4cute5tupleIJNS5_1CILi128EEENS7_ILi48EEENS7_ILi256EEEEEELi256ENS_10bfloat16_tEfNS_4arch4Sm80ELb0ELb1ELb1ELb1ELb1ELb1ELb1ELb1EEENS1_21CollectiveEpilogueFwdINS6_IJS8_SA_S9_EEENS6_IJNS7_ILi1EEESI_SI_EEESC_SE_Li256ELb1ELb1ELb1ELb0EEENS1_36VarlenDynamicPersistentTileSchedulerILi128ELi48ELi256ELi256ELb1ELb1ELb0ELb1ELb0ELb1EEEEEEEEEvNT_6ParamsE)
        /*0410*/ 	.word	0x00000000


	//----- nvinfo : EIATTR_MIN_STACK_SIZE
	.align		4
.L_184:
        /*0414*/ 	.byte	0x04, 0x12
        /*0416*/ 	.short	(.L_186 - .L_185)
	.align		4
.L_185:
        /*0418*/ 	.word	index@(_ZN7cutlass13device_kernelIN5flash19enable_sm80_to_sm89INS1_16FlashAttnFwdSm80INS1_25CollectiveMainloopFwdSm80ILi8ELi1ELb0EN4cute5tupleIJNS5_1CILi128EEENS7_ILi96EEENS7_ILi256EEEEEELi256ENS_10bfloat16_tEfNS_4arch4Sm80ELb1ELb0ELb1ELb0ELb1ELb0ELb1ELb1EEENS1_21CollectiveEpilogueFwdINS6_IJS8_SA_S9_EEENS6_IJNS7_ILi1EEESI_SI_EEESC_SE_Li256ELb0ELb1ELb1ELb0EEENS1_30DynamicPersistentTileSchedulerILi256ELi256ELb1ELb1ELb0EEEEEEEEEvNT_6ParamsE)
        /*041c*/ 	.word	0x00000000


	//----- nvinfo : EIATTR_MIN_STACK_SIZE
	.align		4
.L_186:
        /*0420*/ 	.byte	0x04, 0x12
        /*0422*/ 	.short	(.L_188 - .L_187)
	.align		4
.L_187:
        /*0424*/ 	.word	index@(_ZN7cutlass13device_kernelIN5flash19enable_sm80_to_sm89INS1_16FlashAttnFwdSm80INS1_25CollectiveMainloopFwdSm80ILi8ELi1ELb0EN4cute5tupleIJNS5_1CILi128EEENS7_ILi64EEENS7_ILi256EEEEEELi256ENS_10bfloat16_tEfNS_4arch4Sm80ELb1ELb0ELb1ELb1ELb1ELb0ELb1ELb1EEENS1_21CollectiveEpilogueFwdINS6_IJS8_SA_S9_EEENS6_IJNS7_ILi1EEESI_SI_EEESC_SE_Li256ELb1ELb1ELb1ELb0EEENS1_36VarlenDynamicPersistentTileSchedulerILi128ELi64ELi256ELi256ELb1ELb1ELb0ELb1ELb1ELb1EEEEEEEEEvNT_6ParamsE)
        /*0428*/ 	.word	0x00000000


	//----- nvinfo : EIATTR_MIN_STACK_SIZE
	.align		4
.L_188:
        /*042c*/ 	.byte	0x04, 0x12
        /*042e*/ 	.short	(.L_190 - .L_189)
	.align		4
.L_189:
        /*0430*/ 	.word	index@(_ZN7cutlass13device_kernelIN5flash19enable_sm80_to_sm89INS1_16FlashAttnFwdSm80INS1_25CollectiveMainloopFwdSm80ILi8ELi1ELb0EN4cute5tupleIJNS5_1CILi128EEENS7_ILi48EEENS7_ILi256EEEEEELi256ENS_10bfloat16_tEfNS_4arch4Sm80ELb1ELb0ELb1ELb1ELb1ELb1ELb1ELb1EEENS1_21CollectiveEpilogueFwdINS6_IJS8_SA_S9_EEENS6_IJNS7_ILi1EEESI_SI_EEESC_SE_Li256ELb1ELb1ELb1ELb0EEENS1_36VarlenDynamicPersistentTileSchedulerILi128ELi48ELi256ELi256ELb1ELb1ELb0ELb1ELb1ELb1EEEEEEEEEvNT_6ParamsE)
        /*0434*/ 	.word	0x00000000


	//----- nvinfo : EIATTR_MIN_STACK_SIZE
	.align		4
.L_190:
        /*0438*/ 	.byte	0x04, 0x12
        /*043a*/ 	.short	(.L_192 - .L_191)
	.align		4
.L_191:
        /*043c*/ 	.word	index@(_ZN7cutlass13device_kernelIN5flash19enable_sm80_to_sm89INS1_16FlashAttnFwdSm80INS1_25CollectiveMainloopFwdSm80ILi8ELi1ELb1EN4cute5tupleIJNS5_1CILi128EEENS7_ILi64EEENS7_ILi256EEEEEELi256ENS_10bfloat16_tEfNS_4arch4Sm80ELb0ELb0ELb0ELb0ELb1ELb0ELb1ELb1EEENS1_21CollectiveEpilogueFwdINS6_IJS8_SA_S9_EEENS6_IJNS7_ILi1EEESI_SI_EEESC_SE_Li256ELb0ELb1ELb1ELb0EEENS1_19SingleTileSchedulerILb0ELb1ELb1ELi128EEEEEEEEEvNT_6ParamsE)
        /*0440*/ 	.word	0x00000000


	//----- nvinfo : EIATTR_MIN_STACK_SIZE
	.align		4
.L_192:
        /*0444*/ 	.byte	0x04, 0x12
        /*0446*/ 	.short	(.L_194 - .L_193)
	.align		4
.L_193:
        /*0448*/ 	.word	index@(_ZN7cutlass13device_kernelIN5flash19enable_sm80_to_sm89INS1_16FlashAttnFwdSm80INS1_25CollectiveMainloopFwdSm80ILi8ELi1ELb1EN4cute5tupleIJNS5_1CILi128EEENS7_ILi48EEENS7_ILi256EEEEEELi256ENS_10bfloat16_tEfNS_4arch4Sm80ELb0ELb0ELb0ELb1ELb1ELb0ELb1ELb1EEENS1_21CollectiveEpilogueFwdINS6_IJS8_SA_S9_EEENS6_IJNS7_ILi1EEESI_SI_EEESC_SE_Li256ELb1ELb1ELb1ELb0EEENS1_36VarlenDynamicPersistentTileSchedulerILi128ELi48ELi256ELi256ELb1ELb1ELb0ELb0ELb1ELb1EEEEEEEEEvNT_6ParamsE)
        /*044c*/ 	.word	0x00000000


	//----- nvinfo : EIATTR_MIN_STACK_SIZE
	.align		4
.L_194:
        /*0450*/ 	.byte	0x04, 0x12
        /*0452*/ 	.short	(.L_196 - .L_195)
	.align		4
.L_195:
        /*0454*/ 	.word	index@(_ZN7cutlass13device_kernelIN5flash19enable_sm80_to_sm89INS1_16FlashAttnFwdSm80INS1_25CollectiveMainloopFwdSm80ILi8ELi1ELb0EN4cute5tupleIJNS5_1CILi128EEENS7_ILi32EEENS7_ILi256EEEEEELi256ENS_10bfloat16_tEfNS_4arch4Sm80ELb0ELb0ELb0ELb1ELb1ELb1ELb1ELb1EEENS1_21CollectiveEpilogueFwdINS6_IJS8_SA_S9_EEENS6_IJNS7_ILi1EEESI_SI_EEESC_SE_Li256ELb1ELb1ELb1ELb0EEENS1_36VarlenDynamicPersistentTileSchedulerILi128ELi32ELi256ELi256ELb1ELb1ELb0ELb0ELb1ELb1EEEEEEEEEvNT_6ParamsE)
        /*0458*/ 	.word	0x00000000


	//----- nvinfo : EIATTR_MIN_STACK_SIZE
	.align		4
.L_196:
        /*045c*/ 	.byte	0x04, 0x12
        /*045e*/ 	.short	(.L_198 - .L_197)
	.align		4
.L_197:
        /*0460*/ 	.word	index@(_ZN7cutlass13device_kernelIN5flash19enable_sm80_to_sm89INS1_16FlashAttnFwdSm80INS1_25CollectiveMainloopFwdSm80ILi8ELi1ELb1EN4cute5tupleIJNS5_1CILi128EEENS7_ILi48EEENS7_ILi256EEEEEELi256ENS_10bfloat16_tEfNS_4arch4Sm80ELb0ELb1ELb0ELb0ELb1ELb0ELb1ELb1EEENS1_21CollectiveEpilogueFwdINS6_IJS8_SA_S9_EEENS6_IJNS7_ILi1EEESI_SI_EEESC_SE_Li256ELb0ELb1ELb1ELb0EEENS1_19SingleTileSchedulerILb0ELb1ELb1ELi128EEEEEEEEEvNT_6ParamsE)
        /*0464*/ 	.word	0x00000000


	//----- nvinfo : EIATTR_MIN_STACK_SIZE
	.align		4
.L_198:
        /*0468*/ 	.byte	0x04, 0x12
        /*046a*/ 	.short	(.L_200 - .L_199)
	.align		4
.L_199:
        /*046c*/ 	.word	index@(_ZN7cutlass13device_kernelIN5flash19enable_sm80_to_sm89INS1_16FlashAttnFwdSm80INS1_25CollectiveMainloopFwdSm80ILi8ELi1ELb1EN4cute5tupleIJNS5_1CILi128EEENS7_ILi48EEENS7_ILi256EEEEEELi256ENS_10bfloat16_tEfNS_4arch4Sm80ELb0ELb1ELb0ELb1ELb1ELb0ELb1ELb1EEENS1_21CollectiveEpilogueFwdINS6_IJS8_SA_S9_EEENS6_IJNS7_ILi1EEESI_SI_EEESC_SE_Li256ELb1ELb1ELb1ELb0EEENS1_36VarlenDynamicPersistentTileSchedulerILi128ELi48ELi256ELi256ELb1ELb1ELb0ELb1ELb0ELb1EEEEEEEEEvNT_6ParamsE)
        /*0470*/ 	.word	0x00000000


	//----- nvinfo : EIATTR_MIN_STACK_SIZE
	.align		4
.L_200:
        /*0474*/ 	.byte	0x04, 0x12
        /*0476*/ 	.short	(.L_202 - .L_201)
	.align		4
.L_201:
        /*0478*/ 	.word	index@(_ZN7cutlass13device_kernelIN5flash19enable_sm80_to_sm89INS1_16FlashAttnFwdSm80INS1_25CollectiveMainloopFwdSm80ILi8ELi1ELb0EN4cute5tupleIJNS5_1CILi128EEENS7_ILi32EEENS7_ILi256EEEEEELi256ENS_10bfloat16_tEfNS_4arch4Sm80ELb0ELb1ELb0ELb1ELb1ELb1ELb1ELb1EEENS1_21CollectiveEpilogueFwdINS6_IJS8_SA_S9_EEENS6_IJNS7_ILi1EEESI_SI_EEESC_SE_Li256ELb1ELb1ELb1ELb0EEENS1_36VarlenDynamicPersistentTileSchedulerILi128ELi32ELi256ELi256ELb1ELb1ELb0ELb1ELb0ELb1EEEEEEEEEvNT_6ParamsE)
        /*047c*/ 	.word	0x00000000


	//----- nvinfo : EIATTR_MIN_STACK_SIZE
	.align		4
.L_202:
        /*0480*/ 	.byte	0x04, 0x12
        /*0482*/ 	.short	(.L_204 - .L_203)
	.align		4
.L_203:
        /*0484*/ 	.word	index@(_ZN7cutlass13device_kernelIN5flash19enable_sm80_to_sm89INS1_16FlashAttnFwdSm80INS1_25CollectiveMainloopFwdSm80ILi8ELi1ELb1EN4cute5tupleIJNS5_1CILi128EEENS7_ILi64EEENS7_ILi256EEEEEELi256ENS_10bfloat16_tEfNS_4arch4Sm80ELb1ELb0ELb0ELb0ELb1ELb0ELb1ELb1EEENS1_21CollectiveEpilogueFwdINS6_IJS8_SA_S9_EEENS6_IJNS7_ILi1EEESI_SI_EEESC_SE_Li256ELb0ELb1ELb1ELb0EEENS1_30DynamicPersistentTileSchedulerILi256ELi256ELb1ELb1ELb0EEEEEEEEEvNT_6ParamsE)
        /*0488*/ 	.word	0x00000000


	//----- nvinfo : EIATTR_MIN_STACK_SIZE
	.align		4
.L_204:
        /*048c*/ 	.byte	0x04, 0x12
        /*048e*/ 	.short	(.L_206 - .L_205)
	.align		4
.L_205:
        /*0490*/ 	.word	index@(_ZN7cutlass13device_kernelIN5flash19enable_sm80_to_sm89INS1_16FlashAttnFwdSm80INS1_25CollectiveMainloopFwdSm80ILi8ELi1ELb1EN4cute5tupleIJNS5_1CILi128EEENS7_ILi48EEENS7_ILi256EEEEEELi256ENS_10bfloat16_tEfNS_4arch4Sm80ELb1ELb0ELb0ELb1ELb1ELb0ELb1ELb1EEENS1_21CollectiveEpilogueFwdINS6_IJS8_SA_S9_EEENS6_IJNS7_ILi1EEESI_SI_EEESC_SE_Li256ELb1ELb1ELb1ELb0EEENS1_36VarlenDynamicPersistentTileSchedulerILi128ELi48ELi256ELi256ELb1ELb1ELb0ELb1ELb1ELb1EEEEEEEEEvNT_6ParamsE)
        /*0494*/ 	.word	0x00000000


	//----- nvinfo : EIATTR_MIN_STACK_SIZE
	.align		4
.L_206:
        /*0498*/ 	.byte	0x04, 0x12
        /*049a*/ 	.short	(.L_208 - .L_207)
	.align		4
.L_207:
        /*049c*/ 	.word	index@(_ZN7cutlass13device_kernelIN5flash19enable_sm80_to_sm89INS1_16FlashAttnFwdSm80INS1_25CollectiveMainloopFwdSm80ILi8ELi1ELb0EN4cute5tupleIJNS5_1CILi128EEENS7_ILi32EEENS7_ILi256EEEEEELi256ENS_10bfloat16_tEfNS_4arch4Sm80ELb1ELb0ELb0ELb1ELb1ELb1ELb1ELb1EEENS1_21CollectiveEpilogueFwdINS6_IJS8_SA_S9_EEENS6_IJNS7_ILi1EEESI_SI_EEESC_SE_Li256ELb1ELb1ELb1ELb0EEENS1_36VarlenDynamicPersistentTileSchedulerILi128ELi32ELi256ELi256ELb1ELb1ELb0ELb1ELb1ELb1EEEEEEEEEvNT_6ParamsE)
        /*04a0*/ 	.word	0x00000000


	//----- nvinfo : EIATTR_MIN_STACK_SIZE
	.align		4
.L_208:
        /*04a4*/ 	.byte	0x04, 0x12
        /*04a6*/ 	.short	(.L_210 - .L_209)
	.align		4
.L_209:
        /*04a8*/ 	.word	index@(_ZN7cutlass13device_kernelIN5flash19enable_sm80_to_sm89INS1_16FlashAttnFwdSm80INS1_25CollectiveMainloopFwdSm80ILi8ELi1ELb0EN4cute5tupleIJNS5_1CILi128EEENS7_ILi96EEENS7_ILi256EEEEEELi256ENS_10bfloat16_tEfNS_4arch4Sm80ELb0ELb0ELb0ELb0ELb1ELb0ELb1ELb1EEENS1_21CollectiveEpilogueFwdINS6_IJS8_SA_S9_EEENS6_IJNS7_ILi1EEESI_SI_EEESC_SE_Li256ELb0ELb1ELb1ELb0EEENS1_19SingleTileSchedulerILb0ELb1ELb1ELi128EEEEEEEEEvNT_6ParamsE)
        /*04ac*/ 	.word	0x00000000


	//----- nvinfo : EIATTR_MIN_STACK_SIZE
	.align		4
.L_210:
        /*04b0*/ 	.byte	0x04, 0x12
        /*04b2*/ 	.short	(.L_212 - .L_211)
	.align		4
.L_211:
        /*04b4*/ 	.word	index@(_ZN7cutlass13device_kernelIN5flash19enable_sm80_to_sm89INS1_16FlashAttnFwdSm80INS1_25CollectiveMainloopFwdSm80ILi8ELi1ELb0EN4cute5tupleIJNS5_1CILi128EEENS7_ILi64EEENS7_ILi256EEEEEELi256ENS_10bfloat16_tEfNS_4arch4Sm80ELb0ELb0ELb0ELb1ELb1ELb0ELb1ELb1EEENS1_21CollectiveEpilogueFwdINS6_IJS8_SA_S9_EEENS6_IJNS7_ILi1EEESI_SI_EEESC_SE_Li256ELb1ELb1ELb1ELb0EEENS1_36VarlenDynamicPersistentTileSchedulerILi128ELi64ELi256ELi256ELb1ELb1ELb0ELb0ELb1ELb1EEEEEEEEEvNT_6ParamsE)
        /*04b8*/ 	.word	0x00000000


	//----- nvinfo : EIATTR_MIN_STACK_SIZE
	.align		4
.L_212:
        /*04bc*/ 	.byte	0x04, 0x12
        /*04be*/ 	.short	(.L_214 - .L_213)
	.align		4
.L_213:
        /*04c0*/ 	.word	index@(_ZN7cutlass13device_kernelIN5flash19enable_sm80_to_sm89INS1_16FlashAttnFwdSm80INS1_25CollectiveMainloopFwdSm80ILi8ELi1ELb0EN4cute5tupleIJNS5_1CILi128EEENS7_ILi48EEENS7_ILi256EEEEEELi256ENS_10bfloat16_tEfNS_4arch4Sm80ELb0ELb0ELb0ELb1ELb1ELb1ELb1ELb1EEENS1_21CollectiveEpilogueFwdINS6_IJS8_SA_S9_EEENS6_IJNS7_ILi1EEESI_SI_EEESC_SE_Li256ELb1ELb1ELb1ELb0EEENS1_36VarlenDynamicPersistentTileSchedulerILi128ELi48ELi256ELi256ELb1ELb1ELb0ELb0ELb1ELb1EEEEEEEEEvNT_6ParamsE)
        /*04c4*/ 	.word	0x00000000


	//----- nvinfo : EIATTR_MIN_STACK_SIZE
	.align		4
.L_214:
        /*04c8*/ 	.byte	0x04, 0x12
        /*04ca*/ 	.short	(.L_216 - .L_215)
	.align		4
.L_215:
        /*04cc*/ 	.word	index@(_ZN7cutlass13device_kernelIN5flash19enable_sm80_to_sm89INS1_16FlashAttnFwdSm80INS1_25CollectiveMainloopFwdSm80ILi8ELi1ELb0EN4cute5tupleIJNS5_1CILi128EEENS7_ILi64EEENS7_ILi256EEEEEELi256ENS_10bfloat16_tEfNS_4arch4Sm80ELb0ELb1ELb0ELb0ELb1ELb0ELb1ELb1EEENS1_21CollectiveEpilogueFwdINS6_IJS8_SA_S9_EEENS6_IJNS7_ILi1EEESI_SI_EEESC_SE_Li256ELb0ELb1ELb1ELb0EEENS1_19SingleTileSchedulerILb0ELb1ELb1ELi128EEEEEEEEEvNT_6ParamsE)
        /*04d0*/ 	.word	0x00000000


	//----- nvinfo : EIATTR_MIN_STACK_SIZE
	.align		4
.L_216:
        /*04d4*/ 	.byte	0x04, 0x12
        /*04d6*/ 	.short	(.L_218 - .L_217)
	.align		4
.L_217:
        /*04d8*/ 	.word	index@(_ZN7cutlass13device_kernelIN5flash19enable_sm80_to_sm89INS1_16FlashAttnFwdSm80INS1_25CollectiveMainloopFwdSm80ILi8ELi1ELb0EN4cute5tupleIJNS5_1CILi128EEENS7_ILi64EEENS7_ILi256EEEEEELi256ENS_10bfloat16_tEfNS_4arch4Sm80ELb0ELb1ELb0ELb1ELb1ELb0ELb1ELb1EEENS1_21CollectiveEpilogueFwdINS6_IJS8_SA_S9_EEENS6_IJNS7_ILi1EEESI_SI_EEESC_SE_Li256ELb1ELb1ELb1ELb0EEENS1_36VarlenDynamicPersistentTileSchedulerILi128ELi64ELi256ELi256ELb1ELb1ELb0ELb1ELb0ELb1EEEEEEEEEvNT_6ParamsE)
        /*04dc*/ 	.word	0x00000000


	//----- nvinfo : EIATTR_MIN_STACK_SIZE
	.align		4
.L_218:
        /*04e0*/ 	.byte	0x04, 0x12
        /*04e2*/ 	.short	(.L_220 - .L_219)
	.align		4
.L_219:
        /*04e4*/ 	.word	index@(_ZN7cutlass13device_kernelIN5flash19enable_sm80_to_sm89INS1_16FlashAttnFwdSm80INS1_25CollectiveMainloopFwdSm80ILi8ELi1ELb0EN4cute5tupleIJNS5_1CILi128EEENS7_ILi48EEENS7_ILi256EEEEEELi256ENS_10bfloat16_tEfNS_4arch4Sm80ELb0ELb1ELb0ELb1ELb1ELb1ELb1ELb1EEENS1_21CollectiveEpilogueFwdINS6_IJS8_SA_S9_EEENS6_IJNS7_ILi1EEESI_SI_EEESC_SE_Li256ELb1ELb1ELb1ELb0EEENS1_36VarlenDynamicPersistentTileSchedulerILi128ELi48ELi256ELi256ELb1ELb1ELb0ELb1ELb0ELb1EEEEEEEEEvNT_6ParamsE)
        /*04e8*/ 	.word	0x00000000


	//----- nvinfo : EIATTR_MIN_STACK_SIZE
	.align		4
.L_220:
        /*04ec*/ 	.byte	0x04, 0x12
        /*04ee*/ 	.short	(.L_222 - .L_221)
	.align		4
.L_221:
        /*04f0*/ 	.word	index@(_ZN7cutlass13device_kernelIN5flash19enable_sm80_to_sm89INS1_16FlashAttnFwdSm80INS1_25CollectiveMainloopFwdSm80ILi8ELi1ELb0EN4cute5tupleIJNS5_1CILi128EEENS7_ILi96EEENS7_ILi256EEEEEELi256ENS_10bfloat16_tEfNS_4arch4Sm80ELb1ELb0ELb0ELb0ELb1ELb0ELb1ELb1EEENS1_21CollectiveEpilogueFwdINS6_IJS8_SA_S9_EEENS6_IJNS7_ILi1EEESI_SI_EEESC_SE_Li256ELb0ELb1ELb1ELb0EEENS1_30DynamicPersistentTileSchedulerILi256ELi256ELb1ELb1ELb0EEEEEEEEEvNT_6ParamsE)
        /*04f4*/ 	.word	0x00000000


	//----- nvinfo : EIATTR_MIN_STACK_SIZE
	.align		4
.L_222:
        /*04f8*/ 	.byte	0x04, 0x12
        /*04fa*/ 	.short	(.L_224 - .L_223)
	.align		4
.L_223:
        /*04fc*/ 	.word	index@(_ZN7cutlass13device_kernelIN5flash19enable_sm80_to_sm89INS1_16FlashAttnFwdSm80INS1_25CollectiveMainloopFwdSm80ILi8ELi1ELb0EN4cute5tupleIJNS5_1CILi128EEENS7_ILi64EEENS7_ILi256EEEEEELi256ENS_10bfloat16_tEfNS_4arch4Sm80ELb1ELb0ELb0ELb1ELb1ELb0ELb1ELb1EEENS1_21CollectiveEpilogueFwdINS6_IJS8_SA_S9_EEENS6_IJNS7_ILi1EEESI_SI_EEESC_SE_Li256ELb1ELb1ELb1ELb0EEENS1_36VarlenDynamicPersistentTileSchedulerILi128ELi64ELi256ELi256ELb1ELb1ELb0ELb1ELb1ELb1EEEEEEEEEvNT_6ParamsE)
        /*0500*/ 	.word	0x00000000


	//----- nvinfo : EIATTR_MIN_STACK_SIZE
	.align		4
.L_224:
        /*0504*/ 	.byte	0x04, 0x12
        /*0506*/ 	.short	(.L_226 - .L_225)
	.align		4
.L_225:
        /*0508*/ 	.word	index@(_ZN7cutlass13device_kernelIN5flash19enable_sm80_to_sm89INS1_16FlashAttnFwdSm80INS1_25CollectiveMainloopFwdSm80ILi8ELi1ELb0EN4cute5tupleIJNS5_1CILi128EEENS7_ILi48EEENS7_ILi256EEEEEELi256ENS_10bfloat16_tEfNS_4arch4Sm80ELb1ELb0ELb0ELb1ELb1ELb1ELb1ELb1EEENS1_21CollectiveEpilogueFwdINS6_IJS8_SA_S9_EEENS6_IJNS7_ILi1EEESI_SI_EEESC_SE_Li256ELb1ELb1ELb1ELb0EEENS1_36VarlenDynamicPersistentTileSchedulerILi128ELi48ELi256ELi256ELb1ELb1ELb0ELb1ELb1ELb1EEEEEEEEEvNT_6ParamsE)
        /*050c*/ 	.word	0x00000000
.L_226:


//--------------------- .nv.compat                --------------------------
	.section	.nv.compat,"",@"SHT_CUDA_COMPAT_INFO"
	.align	4
        /*0000*/ 	.byte	0x02, 0x09, 0x01, 0x00, 0x02, 0x02, 0x01, 0x00, 0x02, 0x05, 0x05, 0x00, 0x03, 0x07, 0x01, 0x01
        /*0010*/ 	.byte	0x02, 0x03, 0x00, 0x00, 0x02, 0x06, 0x01, 0x00, 0x04, 0x0b, 0x08, 0x00, 0x09, 0x00, 0x00, 0x00
        /*0020*/ 	.byte	0x00, 0x00, 0x00, 0x00


//--------------------- .nv.info._ZN7cutlass13device_kernelIN5flash19enable_sm80_to_sm89INS1_16FlashAttnFwdSm80INS1_25CollectiveMainloopFwdSm80ILi8ELi1ELb1EN4cute5tupleIJNS5_1CILi128EEENS7_ILi64EEENS7_ILi256EEEEEELi256ENS_10bfloat16_tEfNS_4arch4Sm80ELb0ELb0ELb1ELb0ELb1ELb0ELb1ELb1EEENS1_21CollectiveEpilogueFwdINS6_IJS8_SA_S9_EEENS6_IJNS7_ILi1EEESI_SI_EEESC_SE_Li256ELb0ELb1ELb1ELb0EEENS1_19SingleTileSchedulerILb0ELb1ELb1ELi128EEEEEEEEEvNT_6ParamsE --------------------------
	.section	.nv.info._ZN7cutlass13device_kernelIN5flash19enable_sm80_to_sm89INS1_16FlashAttnFwdSm80INS1_25CollectiveMainloopFwdSm80ILi8ELi1ELb1EN4cute5tupleIJNS5_1CILi128EEENS7_ILi64EEENS7_ILi256EEEEEELi256ENS_10bfloat16_tEfNS_4arch4Sm80ELb0ELb0ELb1ELb0ELb1ELb0ELb1ELb1EEENS1_21CollectiveEpilogueFwdINS6_IJS8_SA_S9_EEENS6_IJNS7_ILi1EEESI_SI_EEESC_SE_Li256ELb0ELb1ELb1ELb0EEENS1_19SingleTileSchedulerILb0ELb1ELb1ELi128EEEEEEEEEvNT_6ParamsE,"",@"SHT_CUDA_INFO"
	.sectionflags	@""
	.align	4


	//----- nvinfo : EIATTR_CUDA_API_VERSION
	.align		4
        /*0000*/ 	.byte	0x04, 0x37
        /*0002*/ 	.short	(.L_228 - .L_227)
.L_227:
        /*0004*/ 	.word	0x00000082


	//----- nvinfo : EIATTR_KPARAM_INFO
	.align		4
.L_228:
        /*0008*/ 	.byte	0x04, 0x17
        /*000a*/ 	.short	(.L_230 - .L_229)
.L_229:
        /*000c*/ 	.word	0x00000000
        /*0010*/ 	.short	0x0000
        /*0012*/ 	.short	0x0000
        /*0014*/ 	.byte	0x00, 0xf0, 0x61, 0x10


	//----- nvinfo : EIATTR_SPARSE_MMA_MASK
	.align		4
.L_230:
        /*0018*/ 	.byte	0x03, 0x50
        /*001a*/ 	.short	0x0000


	//----- nvinfo : EIATTR_MAXREG_COUNT
	.align		4
        /*001c*/ 	.byte	0x03, 0x1b
        /*001e*/ 	.short	0x00ff


	//----- nvinfo : EIATTR_MERCURY_ISA_VERSION
	.align		4
        /*0020*/ 	.byte	0x03, 0x5f
        /*0022*/ 	.short	0x0101


	//----- nvinfo : EIATTR_VRC_CTA_INIT_COUNT
	.align		4
        /*0024*/ 	.byte	0x02, 0x4a
	.zero		1
	.zero		1


	//----- nvinfo : EIATTR_EXIT_INSTR_OFFSETS
	.align		4
        /*0028*/ 	.byte	0x04, 0x1c
        /*002a*/ 	.short	(.L_232 - .L_231)


	//   ....[0]....
.L_231:
        /*002c*/ 	.word	0x00000010


	//----- nvinfo : EIATTR_MAX_THREADS
	.align		4
.L_232:
        /*0030*/ 	.byte	0x04, 0x05
        /*0032*/ 	.short	(.L_234 - .L_233)
.L_233:
        /*0034*/ 	.word	0x00000100
        /*0038*/ 	.word	0x00000001
        /*003c*/ 	.word	0x00000001


	//----- nvinfo : EIATTR_CBANK_PARAM_SIZE
	.align		4
.L_234:
        /*0040*/ 	.byte	0x03, 0x19
        /*0042*/ 	.short	0x0418


	//----- nvinfo : EIATTR_PARAM_CBANK
	.align		4
        /*0044*/ 	.byte	0x04, 0x0a
        /*0046*/ 	.short	(.L_236 - .L_235)
	.align		4
.L_235:
        /*0048*/ 	.word	index@(.nv.constant0._ZN7cutlass13device_kernelIN5flash19enable_sm80_to_sm89INS1_16FlashAttnFwdSm80INS1_25CollectiveMainloopFwdSm80ILi8ELi1ELb1EN4cute5tupleIJNS5_1CILi128EEENS7_ILi64EEENS7_ILi256EEEEEELi256ENS_10bfloat16_tEfNS_4arch4Sm80ELb0ELb0ELb1ELb0ELb1ELb0ELb1ELb1EEENS1_21CollectiveEpilogueFwdINS6_IJS8_SA_S9_EEENS6_IJNS7_ILi1EEESI_SI_EEESC_SE_Li256ELb0ELb1ELb1ELb0EEENS1_19SingleTileSchedulerILb0ELb1ELb1ELi128EEEEEEEEEvNT_6ParamsE)
        /*004c*/ 	.short	0x0380
        /*004e*/ 	.short	0x0418


	//----- nvinfo : EIATTR_SW_WAR
	.align		4
.L_236:
        /*0050*/ 	.byte	0x04, 0x36
        /*0052*/ 	.short	(.L_238 - .L_237)
.L_237:
        /*0054*/ 	.word	0x00000008
.L_238:


//--------------------- .nv.info._ZN7cutlass13device_kernelIN5flash19enable_sm80_to_sm89INS1_16FlashAttnFwdSm80INS1_25CollectiveMainloopFwdSm80ILi8ELi1ELb1EN4cute5tupleIJNS5_1CILi128EEENS7_ILi48EEENS7_ILi256EEEEEELi256ENS_10bfloat16_tEfNS_4arch4Sm80ELb0ELb0ELb1ELb1ELb1ELb0ELb1ELb1EEENS1_21CollectiveEpilogueFwdINS6_IJS8_SA_S9_EEENS6_IJNS7_ILi1EEESI_SI_EEESC_SE_Li256ELb1ELb1ELb1ELb0EEENS1_36VarlenDynamicPersistentTileSchedulerILi128ELi48ELi256ELi256ELb1ELb1ELb0ELb0ELb1ELb1EEEEEEEEEvNT_6ParamsE --------------------------
	.section	.nv.info._ZN7cutlass13device_kernelIN5flash19enable_sm80_to_sm89INS1_16FlashAttnFwdSm80INS1_25CollectiveMainloopFwdSm80ILi8ELi1ELb1EN4cute5tupleIJNS5_1CILi128EEENS7_ILi48EEENS7_ILi256EEEEEELi256ENS_10bfloat16_tEfNS_4arch4Sm80ELb0ELb0ELb1ELb1ELb1ELb0ELb1ELb1EEENS1_21CollectiveEpilogueFwdINS6_IJS8_SA_S9_EEENS6_IJNS7_ILi1EEESI_SI_EEESC_SE_Li256ELb1ELb1ELb1ELb0EEENS1_36VarlenDynamicPersistentTileSchedulerILi128ELi48ELi256ELi256ELb1ELb1ELb0ELb0ELb1ELb1EEEEEEEEEvNT_6ParamsE,"",@"SHT_CUDA_INFO"
	.sectionflags	@""
	.align	4


	//----- nvinfo : EIATTR_CUDA_API_VERSION
	.align		4
        /*0000*/ 	.byte	0x04, 0x37
        /*0002*/ 	.short	(.L_240 - .L_239)
.L_239:
        /*0004*/ 	.word	0x00000082


	//----- nvinfo : EIATTR_KPARAM_INFO
	.align		4
.L_240:
        /*0008*/ 	.byte	0x04, 0x17
        /*000a*/ 	.short	(.L_242 - .L_241)
.L_241:
        /*000c*/ 	.word	0x00000000
        /*0010*/ 	.short	0x0000
        /*0012*/ 	.short	0x0000
        /*0014*/ 	.byte	0x00, 0xf0, 0xe1, 0x10


	//----- nvinfo : EIATTR_SPARSE_MMA_MASK
	.align		4
.L_242:
        /*0018*/ 	.byte	0x03, 0x50
        /*001a*/ 	.short	0x0000


	//----- nvinfo : EIATTR_MAXREG_COUNT
	.align		4
        /*001c*/ 	.byte	0x03, 0x1b
        /*001e*/ 	.short	0x00ff


	//----- nvinfo : EIATTR_MERCURY_ISA_VERSION
	.align		4
        /*0020*/ 	.byte	0x03, 0x5f
        /*0022*/ 	.short	0x0101


	//----- nvinfo : EIATTR_VRC_CTA_INIT_COUNT
	.align		4
        /*0024*/ 	.byte	0x02, 0x4a
	.zero		1
	.zero		1


	//----- nvinfo : EIATTR_EXIT_INSTR_OFFSETS
	.align		4
        /*0028*/ 	.byte	0x04, 0x1c
        /*002a*/ 	.short	(.L_244 - .L_243)


	//   ....[0]....
.L_243:
        /*002c*/ 	.word	0x00000010


	//----- nvinfo : EIATTR_MAX_THREADS
	.align		4
.L_244:
        /*0030*/ 	.byte	0x04, 0x05
        /*0032*/ 	.short	(.L_246 - .L_245)
.L_245:
        /*0034*/ 	.word	0x00000100
        /*0038*/ 	.word	0x00000001
        /*003c*/ 	.word	0x00000001


	//----- nvinfo : EIATTR_CBANK_PARAM_SIZE
	.align		4
.L_246:
        /*0040*/ 	.byte	0x03, 0x19
        /*0042*/ 	.short	0x0438


	//----- nvinfo : EIATTR_PARAM_CBANK
	.align		4
        /*0044*/ 	.byte	0x04, 0x0a
        /*0046*/ 	.short	(.L_248 - .L_247)
	.align		4
.L_247:
        /*0048*/ 	.word	index@(.nv.constant0._ZN7cutlass13device_kernelIN5flash19enable_sm80_to_sm89INS1_16FlashAttnFwdSm80INS1_25CollectiveMainloopFwdSm80ILi8ELi1ELb1EN4cute5tupleIJNS5_1CILi128EEENS7_ILi48EEENS7_ILi256EEEEEELi256ENS_10bfloat16_tEfNS_4arch4Sm80ELb0ELb0ELb1ELb1ELb1ELb0ELb1ELb1EEENS1_21CollectiveEpilogueFwdINS6_IJS8_SA_S9_EEENS6_IJNS7_ILi1EEESI_SI_EEESC_SE_Li256ELb1ELb1ELb1ELb0EEENS1_36VarlenDynamicPersistentTileSchedulerILi128ELi48ELi256ELi256ELb1ELb1ELb0ELb0ELb1ELb1EEEEEEEEEvNT_6ParamsE)
        /*004c*/ 	.short	0x0380
        /*004e*/ 	.short	0x0438


	//----- nvinfo : EIATTR_SW_WAR
	.align		4
.L_248:
        /*0050*/ 	.byte	0x04, 0x36
        /*0052*/ 	.short	(.L_250 - .L_249)
.L_249:
        /*0054*/ 	.word	0x00000008
.L_250:


//--------------------- .nv.info._ZN7cutlass13device_kernelIN5flash19enable_sm80_to_sm89INS1_16FlashAttnFwdSm80INS1_25CollectiveMainloopFwdSm80ILi8ELi1ELb0EN4cute5tupleIJNS5_1CILi128EEENS7_ILi32EEENS7_ILi256EEEEEELi256ENS_10bfloat16_tEfNS_4arch4Sm80ELb0ELb0ELb1ELb1ELb1ELb1ELb1ELb1EEENS1_21CollectiveEpilogueFwdINS6_IJS8_SA_S9_EEENS6_IJNS7_ILi1EEESI_SI_EEESC_SE_Li256ELb1ELb1ELb1ELb0EEENS1_36VarlenDynamicPersistentTileSchedulerILi128ELi32ELi256ELi256ELb1ELb1ELb0ELb0ELb1ELb1EEEEEEEEEvNT_6ParamsE --------------------------
	.section	.nv.info._ZN7cutlass13device_kernelIN5flash19enable_sm80_to_sm89INS1_16FlashAttnFwdSm80INS1_25CollectiveMainloopFwdSm80ILi8ELi1ELb0EN4cute5tupleIJNS5_1CILi128EEENS7_ILi32EEENS7_ILi256EEEEEELi256ENS_10bfloat16_tEfNS_4arch4Sm80ELb0ELb0ELb1ELb1ELb1ELb1ELb1ELb1EEENS1_21CollectiveEpilogueFwdINS6_IJS8_SA_S9_EEENS6_IJNS7_ILi1EEESI_SI_EEESC_SE_Li256ELb1ELb1ELb1ELb0EEENS1_36VarlenDynamicPersistentTileSchedulerILi128ELi32ELi256ELi256ELb1ELb1ELb0ELb0ELb1ELb1EEEEEEEEEvNT_6ParamsE,"",@"SHT_CUDA_INFO"
	.sectionflags	@""
	.align	4


	//----- nvinfo : EIATTR_CUDA_API_VERSION
	.align		4
        /*0000*/ 	.byte	0x04, 0x37
        /*0002*/ 	.short	(.L_252 - .L_251)
.L_251:
        /*0004*/ 	.word	0x00000082


	//----- nvinfo : EIATTR_KPARAM_INFO
	.align		4
.L_252:
        /*0008*/ 	.byte	0x04, 0x17
        /*000a*/ 	.short	(.L_254 - .L_253)
.L_253:
        /*000c*/ 	.word	0x00000000
        /*0010*/ 	.short	0x0000
        /*0012*/ 	.short	0x0000
        /*0014*/ 	.byte	0x00, 0xf0, 0xe1, 0x10


	//----- nvinfo : EIATTR_SPARSE_MMA_MASK
	.align		4
.L_254:
        /*0018*/ 	.byte	0x03, 0x50
        /*001a*/ 	.short	0x0000


	//----- nvinfo : EIATTR_MAXREG_COUNT
	.align		4
        /*001c*/ 	.byte	0x03, 0x1b
        /*001e*/ 	.short	0x00ff


	//----- nvinfo : EIATTR_MERCURY_ISA_VERSION
	.align		4
        /*0020*/ 	.byte	0x03, 0x5f
        /*0022*/ 	.short	0x0101


	//----- nvinfo : EIATTR_VRC_CTA_INIT_COUNT
	.align		4
        /*0024*/ 	.byte	0x02, 0x4a
	.zero		1
	.zero		1


	//----- nvinfo : EIATTR_EXIT_INSTR_OFFSETS
	.align		4
        /*0028*/ 	.byte	0x04, 0x1c
        /*002a*/ 	.short	(.L_256 - .L_255)


	//   ....[0]....
.L_255:
        /*002c*/ 	.word	0x00000010


	//----- nvinfo : EIATTR_MAX_THREADS
	.align		4
.L_256:
        /*0030*/ 	.byte	0x04, 0x05
        /*0032*/ 	.short	(.L_258 - .L_257)
.L_257:
        /*0034*/ 	.word	0x00000100
        /*0038*/ 	.word	0x00000001
        /*003c*/ 	.word	0x00000001


	//----- nvinfo : EIATTR_CBANK_PARAM_SIZE
	.align		4
.L_258:
        /*0040*/ 	.byte	0x03, 0x19
        /*0042*/ 	.short	0x0438


	//----- nvinfo : EIATTR_PARAM_CBANK
	.align		4
        /*0044*/ 	.byte	0x04, 0x0a
        /*0046*/ 	.short	(.L_260 - .L_259)
	.align		4
.L_259:
        /*0048*/ 	.word	index@(.nv.constant0._ZN7cutlass13device_kernelIN5flash19enable_sm80_to_sm89INS1_16FlashAttnFwdSm80INS1_25CollectiveMainloopFwdSm80ILi8ELi1ELb0EN4cute5tupleIJNS5_1CILi128EEENS7_ILi32EEENS7_ILi256EEEEEELi256ENS_10bfloat16_tEfNS_4arch4Sm80ELb0ELb0ELb1ELb1ELb1ELb1ELb1ELb1EEENS1_21CollectiveEpilogueFwdINS6_IJS8_SA_S9_EEENS6_IJNS7_ILi1EEESI_SI_EEESC_SE_Li256ELb1ELb1ELb1ELb0EEENS1_36VarlenDynamicPersistentTileSchedulerILi128ELi32ELi256ELi256ELb1ELb1ELb0ELb0ELb1ELb1EEEEEEEEEvNT_6ParamsE)
        /*004c*/ 	.short	0x0380
        /*004e*/ 	.short	0x0438


	//----- nvinfo : EIATTR_SW_WAR
	.align		4
.L_260:
        /*0050*/ 	.byte	0x04, 0x36
        /*0052*/ 	.short	(.L_262 - .L_261)
.L_261:
        /*0054*/ 	.word	0x00000008
.L_262:


//--------------------- .nv.info._ZN7cutlass13device_kernelIN5flash19enable_sm80_to_sm89INS1_16FlashAttnFwdSm80INS1_25CollectiveMainloopFwdSm80ILi8ELi1ELb1EN4cute5tupleIJNS5_1CILi128EEENS7_ILi48EEENS7_ILi256EEEEEELi256ENS_10bfloat16_tEfNS_4arch4Sm80ELb0ELb1ELb1ELb0ELb1ELb0ELb1ELb1EEENS1_21CollectiveEpilogueFwdINS6_IJS8_SA_S9_EEENS6_IJNS7_ILi1EEESI_SI_EEESC_SE_Li256ELb0ELb1ELb1ELb0EEENS1_19SingleTileSchedulerILb0ELb1ELb1ELi128EEEEEEEEEvNT_6ParamsE --------------------------
	.section	.nv.info._ZN7cutlass13device_kernelIN5flash19enable_sm80_to_sm89INS1_16FlashAttnFwdSm80INS1_25CollectiveMainloopFwdSm80ILi8ELi1ELb1EN4cute5tupleIJNS5_1CILi128EEENS7_ILi48EEENS7_ILi256EEEEEELi256ENS_10bfloat16_tEfNS_4arch4Sm80ELb0ELb1ELb1ELb0ELb1ELb0ELb1ELb1EEENS1_21CollectiveEpilogueFwdINS6_IJS8_SA_S9_EEENS6_IJNS7_ILi1EEESI_SI_EEESC_SE_Li256ELb0ELb1ELb1ELb0EEENS1_19SingleTileSchedulerILb0ELb1ELb1ELi128EEEEEEEEEvNT_6ParamsE,"",@"SHT_CUDA_INFO"
	.sectionflags	@""
	.align	4


	//----- nvinfo : EIATTR_CUDA_API_VERSION
	.align		4
        /*0000*/ 	.byte	0x04, 0x37
        /*0002*/ 	.short	(.L_264 - .L_263)
.L_263:
        /*0004*/ 	.word	0x00000082


	//----- nvinfo : EIATTR_KPARAM_INFO
	.align		4
.L_264:
        /*0008*/ 	.byte	0x04, 0x17
        /*000a*/ 	.short	(.L_266 - .L_265)
.L_265:
        /*000c*/ 	.word	0x00000000
        /*0010*/ 	.short	0x0000
        /*0012*/ 	.short	0x0000
        /*0014*/ 	.byte	0x00, 0xf0, 0x61, 0x10


	//----- nvinfo : EIATTR_SPARSE_MMA_MASK
	.align		4
.L_266:
        /*0018*/ 	.byte	0x03, 0x50
        /*001a*/ 	.short	0x0000


	//----- nvinfo : EIATTR_MAXREG_COUNT
	.align		4
        /*001c*/ 	.byte	0x03, 0x1b
        /*001e*/ 	.short	0x00ff


	//----- nvinfo : EIATTR_MERCURY_ISA_VERSION
	.align		4
        /*0020*/ 	.byte	0x03, 0x5f
        /*0022*/ 	.short	0x0101


	//----- nvinfo : EIATTR_VRC_CTA_INIT_COUNT
	.align		4
        /*0024*/ 	.byte	0x02, 0x4a
	.zero		1
	.zero		1


	//----- nvinfo : EIATTR_EXIT_INSTR_OFFSETS
	.align		4
        /*0028*/ 	.byte	0x04, 0x1c
        /*002a*/ 	.short	(.L_268 - .L_267)


	//   ....[0]....
.L_267:
        /*002c*/ 	.word	0x00000010


	//----- nvinfo : EIATTR_MAX_THREADS
	.align		4
.L_268:
        /*0030*/ 	.byte	0x04, 0x05
        /*0032*/ 	.short	(.L_270 - .L_269)
.L_269:
        /*0034*/ 	.word	0x00000100
        /*0038*/ 	.word	0x00000001
        /*003c*/ 	.word	0x00000001


	//----- nvinfo : EIATTR_CBANK_PARAM_SIZE
	.align		4
.L_270:
        /*0040*/ 	.byte	0x03, 0x19
        /*0042*/ 	.short	0x0418


	//----- nvinfo : EIATTR_PARAM_CBANK
	.align		4
        /*0044*/ 	.byte	0x04, 0x0a
        /*0046*/ 	.short	(.L_272 - .L_271)
	.align		4
.L_271:
        /*0048*/ 	.word	index@(.nv.constant0._ZN7cutlass13device_kernelIN5flash19enable_sm80_to_sm89INS1_16FlashAttnFwdSm80INS1_25CollectiveMainloopFwdSm80ILi8ELi1ELb1EN4cute5tupleIJNS5_1CILi128EEENS7_ILi48EEENS7_ILi256EEEEEELi256ENS_10bfloat16_tEfNS_4arch4Sm80ELb0ELb1ELb1ELb0ELb1ELb0ELb1ELb1EEENS1_21CollectiveEpilogueFwdINS6_IJS8_SA_S9_EEENS6_IJNS7_ILi1EEESI_SI_EEESC_SE_Li256ELb0ELb1ELb1ELb0EEENS1_19SingleTileSchedulerILb0ELb1ELb1ELi128EEEEEEEEEvNT_6ParamsE)
        /*004c*/ 	.short	0x0380
        /*004e*/ 	.short	0x0418


	//----- nvinfo : EIATTR_SW_WAR
	.align		4
.L_272:
        /*0050*/ 	.byte	0x04, 0x36
        /*0052*/ 	.short	(.L_274 - .L_273)
.L_273:
        /*0054*/ 	.word	0x00000008
.L_274:


//--------------------- .nv.info._ZN7cutlass13device_kernelIN5flash19enable_sm80_to_sm89INS1_16FlashAttnFwdSm80INS1_25CollectiveMainloopFwdSm80ILi8ELi1ELb1EN4cute5tupleIJNS5_1CILi128EEENS7_ILi48EEENS7_ILi256EEEEEELi256ENS_10bfloat16_tEfNS_4arch4Sm80ELb0ELb1ELb1ELb1ELb1ELb0ELb1ELb1EEENS1_21CollectiveEpilogueFwdINS6_IJS8_SA_S9_EEENS6_IJNS7_ILi1EEESI_SI_EEESC_SE_Li256ELb1ELb1ELb1ELb0EEENS1_36VarlenDynamicPersistentTileSchedulerILi128ELi48ELi256ELi256ELb1ELb1ELb0ELb1ELb0ELb1EEEEEEEEEvNT_6ParamsE --------------------------
	.section	.nv.info._ZN7cutlass13device_kernelIN5flash19enable_sm80_to_sm89INS1_16FlashAttnFwdSm80INS1_25CollectiveMainloopFwdSm80ILi8ELi1ELb1EN4cute5tupleIJNS5_1CILi128EEENS7_ILi48EEENS7_ILi256EEEEEELi256ENS_10bfloat16_tEfNS_4arch4Sm80ELb0ELb1ELb1ELb1ELb1ELb0ELb1ELb1EEENS1_21CollectiveEpilogueFwdINS6_IJS8_SA_S9_EEENS6_IJNS7_ILi1EEESI_SI_EEESC_SE_Li256ELb1ELb1ELb1ELb0EEENS1_36VarlenDynamicPersistentTileSchedulerILi128ELi48ELi256ELi256ELb1ELb1ELb0ELb1ELb0ELb1EEEEEEEEEvNT_6ParamsE,"",@"SHT_CUDA_INFO"
	.sectionflags	@""
	.align	4


	//----- nvinfo : EIATTR_CUDA_API_VERSION
	.align		4
        /*0000*/ 	.byte	0x04, 0x37
        /*0002*/ 	.short	(.L_276 - .L_275)
.L_275:
        /*0004*/ 	.word	0x00000082


	//----- nvinfo : EIATTR_KPARAM_INFO
	.align		4
.L_276:
        /*0008*/ 	.byte	0x04, 0x17
        /*000a*/ 	.short	(.L_278 - .L_277)
.L_277:
        /*000c*/ 	.word	0x00000000
        /*0010*/ 	.short	0x0000
        /*0012*/ 	.short	0x0000
        /*0014*/ 	.byte	0x00, 0xf0, 0xe1, 0x10


	//----- nvinfo : EIATTR_SPARSE_MMA_MASK
	.align		4
.L_278:
        /*0018*/ 	.byte	0x03, 0x50
        /*001a*/ 	.short	0x0000


	//----- nvinfo : EIATTR_MAXREG_COUNT
	.align		4
        /*001c*/ 	.byte	0x03, 0x1b
        /*001e*/ 	.short	0x00ff


	//----- nvinfo : EIATTR_MERCURY_ISA_VERSION
	.align		4
        /*0020*/ 	.byte	0x03, 0x5f
        /*0022*/ 	.short	0x0101


	//----- nvinfo : EIATTR_VRC_CTA_INIT_COUNT
	.align		4
        /*0024*/ 	.byte	0x02, 0x4a
	.zero		1
	.zero		1


	//----- nvinfo : EIATTR_EXIT_INSTR_OFFSETS
	.align		4
        /*0028*/ 	.byte	0x04, 0x1c
        /*002a*/ 	.short	(.L_280 - .L_279)


	//   ....[0]....
.L_279:
        /*002c*/ 	.word	0x00000010


	//----- nvinfo : EIATTR_MAX_THREADS
	.align		4
.L_280:
        /*0030*/ 	.byte	0x04, 0x05
        /*0032*/ 	.short	(.L_282 - .L_281)
.L_281:
        /*0034*/ 	.word	0x00000100
        /*0038*/ 	.word	0x00000001
        /*003c*/ 	.word	0x00000001


	//----- nvinfo : EIATTR_CBANK_PARAM_SIZE
	.align		4
.L_282:
        /*0040*/ 	.byte	0x03, 0x19
        /*0042*/ 	.short	0x0438


	//----- nvinfo : EIATTR_PARAM_CBANK
	.align		4
        /*0044*/ 	.byte	0x04, 0x0a
        /*0046*/ 	.short	(.L_284 - .L_283)
	.align		4
.L_283:
        /*0048*/ 	.word	index@(.nv.constant0._ZN7cutlass13device_kernelIN5flash19enable_sm80_to_sm89INS1_16FlashAttnFwdSm80INS1_25CollectiveMainloopFwdSm80ILi8ELi1ELb1EN4cute5tupleIJNS5_1CILi128EEENS7_ILi48EEENS7_ILi256EEEEEELi256ENS_10bfloat16_tEfNS_4arch4Sm80ELb0ELb1ELb1ELb1ELb1ELb0ELb1ELb1EEENS1_21CollectiveEpilogueFwdINS6_IJS8_SA_S9_EEENS6_IJNS7_ILi1EEESI_SI_EEESC_SE_Li256ELb1ELb1ELb1ELb0EEENS1_36VarlenDynamicPersistentTileSchedulerILi128ELi48ELi256ELi256ELb1ELb1ELb0ELb1ELb0ELb1EEEEEEEEEvNT_6ParamsE)
        /*004c*/ 	.short	0x0380
        /*004e*/ 	.short	0x0438


	//----- nvinfo : EIATTR_SW_WAR
	.align		4
.L_284:
        /*0050*/ 	.byte	0x04, 0x36
        /*0052*/ 	.short	(.L_286 - .L_285)
.L_285:
        /*0054*/ 	.word	0x00000008
.L_286:


//--------------------- .nv.info._ZN7cutlass13device_kernelIN5flash19enable_sm80_to_sm89INS1_16FlashAttnFwdSm80INS1_25CollectiveMainloopFwdSm80ILi8ELi1ELb0EN4cute5tupleIJNS5_1CILi128EEENS7_ILi32EEENS7_ILi256EEEEEELi256ENS_10bfloat16_tEfNS_4arch4Sm80ELb0ELb1ELb1ELb1ELb1ELb1ELb1ELb1EEENS1_21CollectiveEpilogueFwdINS6_IJS8_SA_S9_EEENS6_IJNS7_ILi1EEESI_SI_EEESC_SE_Li256ELb1ELb1ELb1ELb0EEENS1_36VarlenDynamicPersistentTileSchedulerILi128ELi32ELi256ELi256ELb1ELb1ELb0ELb1ELb0ELb1EEEEEEEEEvNT_6ParamsE --------------------------
	.section	.nv.info._ZN7cutlass13device_kernelIN5flash19enable_sm80_to_sm89INS1_16FlashAttnFwdSm80INS1_25CollectiveMainloopFwdSm80ILi8ELi1ELb0EN4cute5tupleIJNS5_1CILi128EEENS7_ILi32EEENS7_ILi256EEEEEELi256ENS_10bfloat16_tEfNS_4arch4Sm80ELb0ELb1ELb1ELb1ELb1ELb1ELb1ELb1EEENS1_21CollectiveEpilogueFwdINS6_IJS8_SA_S9_EEENS6_IJNS7_ILi1EEESI_SI_EEESC_SE_Li256ELb1ELb1ELb1ELb0EEENS1_36VarlenDynamicPersistentTileSchedulerILi128ELi32ELi256ELi256ELb1ELb1ELb0ELb1ELb0ELb1EEEEEEEEEvNT_6ParamsE,"",@"SHT_CUDA_INFO"
	.sectionflags	@""
	.align	4


	//----- nvinfo : EIATTR_CUDA_API_VERSION
	.align		4
        /*0000*/ 	.byte	0x04, 0x37
        /*0002*/ 	.short	(.L_288 - .L_287)
.L_287:
        /*0004*/ 	.word	0x00000082


	//----- nvinfo : EIATTR_KPARAM_INFO
	.align		4
.L_288:
        /*0008*/ 	.byte	0x04, 0x17
        /*000a*/ 	.short	(.L_290 - .L_289)
.L_289:
        /*000c*/ 	.word	0x00000000
        /*0010*/ 	.short	0x0000
        /*0012*/ 	.short	0x0000
        /*0014*/ 	.byte	0x00, 0xf0, 0xe1, 0x10


	//----- nvinfo : EIATTR_SPARSE_MMA_MASK
	.align		4
.L_290:
        /*0018*/ 	.byte	0x03, 0x50
        /*001a*/ 	.short	0x0000


	//----- nvinfo : EIATTR_MAXREG_COUNT
	.align		4
        /*001c*/ 	.byte	0x03, 0x1b
        /*001e*/ 	.short	0x00ff


	//----- nvinfo : EIATTR_MERCURY_ISA_VERSION
	.align		4
        /*0020*/ 	.byte	0x03, 0x5f
        /*0022*/ 	.short	0x0101


	//----- nvinfo : EIATTR_VRC_CTA_INIT_COUNT
	.align		4
        /*0024*/ 	.byte	0x02, 0x4a
	.zero		1
	.zero		1


	//----- nvinfo : EIATTR_EXIT_INSTR_OFFSETS
	.align		4
        /*0028*/ 	.byte	0x04, 0x1c
        /*002a*/ 	.short	(.L_292 - .L_291)


	//   ....[0]....
.L_291:
        /*002c*/ 	.word	0x00000010


	//----- nvinfo : EIATTR_MAX_THREADS
	.align		4
.L_292:
        /*0030*/ 	.byte	0x04, 0x05
        /*0032*/ 	.short	(.L_294 - .L_293)
.L_293:
        /*0034*/ 	.word	0x00000100
        /*0038*/ 	.word	0x00000001
        /*003c*/ 	.word	0x00000001


	//----- nvinfo : EIATTR_CBANK_PARAM_SIZE
	.align		4
.L_294:
        /*0040*/ 	.byte	0x03, 0x19
        /*0042*/ 	.short	0x0438


	//----- nvinfo : EIATTR_PARAM_CBANK
	.align		4
        /*0044*/ 	.byte	0x04, 0x0a
        /*0046*/ 	.short	(.L_296 - .L_295)
	.align		4
.L_295:
        /*0048*/ 	.word	index@(.nv.constant0._ZN7cutlass13device_kernelIN5flash19enable_sm80_to_sm89INS1_16FlashAttnFwdSm80INS1_25CollectiveMainloopFwdSm80ILi8ELi1ELb0EN4cute5tupleIJNS5_1CILi128EEENS7_ILi32EEENS7_ILi256EEEEEELi256ENS_10bfloat16_tEfNS_4arch4Sm80ELb0ELb1ELb1ELb1ELb1ELb1ELb1ELb1EEENS1_21CollectiveEpilogueFwdINS6_IJS8_SA_S9_EEENS6_IJNS7_ILi1EEESI_SI_EEESC_SE_Li256ELb1ELb1ELb1ELb0EEENS1_36VarlenDynamicPersistentTileSchedulerILi128ELi32ELi256ELi256ELb1ELb1ELb0ELb1ELb0ELb1EEEEEEEEEvNT_6ParamsE)
        /*004c*/ 	.short	0x0380
        /*004e*/ 	.short	0x0438


	//----- nvinfo : EIATTR_SW_WAR
	.align		4
.L_296:
        /*0050*/ 	.byte	0x04, 0x36
        /*0052*/ 	.short	(.L_298 - .L_297)
.L_297:
        /*0054*/ 	.word	0x00000008
.L_298:


//--------------------- .nv.info._ZN7cutlass13device_kernelIN5flash19enable_sm80_to_sm89INS1_16FlashAttnFwdSm80INS1_25CollectiveMainloopFwdSm80ILi8ELi1ELb1EN4cute5tupleIJNS5_1CILi128EEENS7_ILi64EEENS7_ILi256EEEEEELi256ENS_10bfloat16_tEfNS_4arch4Sm80ELb1ELb0ELb1ELb0ELb1ELb0ELb1ELb1EEENS1_21CollectiveEpilogueFwdINS6_IJS8_SA_S9_EEENS6_IJNS7_ILi1EEESI_SI_EEESC_SE_Li256ELb0ELb1ELb1ELb0EEENS1_30DynamicPersistentTileSchedulerILi256ELi256ELb1ELb1ELb0EEEEEEEEEvNT_6ParamsE --------------------------
	.section	.nv.info._ZN7cutlass13device_kernelIN5flash19enable_sm80_to_sm89INS1_16FlashAttnFwdSm80INS1_25CollectiveMainloopFwdSm80ILi8ELi1ELb1EN4cute5tupleIJNS5_1CILi128EEENS7_ILi64EEENS7_ILi256EEEEEELi256ENS_10bfloat16_tEfNS_4arch4Sm80ELb1ELb0ELb1ELb0ELb1ELb0ELb1ELb1EEENS1_21CollectiveEpilogueFwdINS6_IJS8_SA_S9_EEENS6_IJNS7_ILi1EEESI_SI_EEESC_SE_Li256ELb0ELb1ELb1ELb0EEENS1_30DynamicPersistentTileSchedulerILi256ELi256ELb1ELb1ELb0EEEEEEEEEvNT_6ParamsE,"",@"SHT_CUDA_INFO"
	.sectionflags	@""
	.align	4


	//----- nvinfo : EIATTR_CUDA_API_VERSION
	.align		4
        /*0000*/ 	.byte	0x04, 0x37
        /*0002*/ 	.short	(.L_300 - .L_299)
.L_299:
        /*0004*/ 	.word	0x00000082


	//----- nvinfo : EIATTR_KPARAM_INFO
	.align		4
.L_300:
        /*0008*/ 	.byte	0x04, 0x17
        /*000a*/ 	.short	(.L_302 - .L_301)
.L_301:
        /*000c*/ 	.word	0x00000000
        /*0010*/ 	.short	0x0000
        /*0012*/ 	.short	0x0000
        /*0014*/ 	.byte	0x00, 0xf0, 0xa1, 0x10


	//----- nvinfo : EIATTR_SPARSE_MMA_MASK
	.align		4
.L_302:
        /*0018*/ 	.byte	0x03, 0x50
        /*001a*/ 	.short	0x0000


	//----- nvinfo : EIATTR_MAXREG_COUNT
	.align		4
        /*001c*/ 	.byte	0x03, 0x1b
        /*001e*/ 	.short	0x00ff


	//----- nvinfo : EIATTR_MERCURY_ISA_VERSION
	.align		4
        /*0020*/ 	.byte	0x03, 0x5f
        /*0022*/ 	.short	0x0101


	//----- nvinfo : EIATTR_VRC_CTA_INIT_COUNT
	.align		4
        /*0024*/ 	.byte	0x02, 0x4a
	.zero		1
	.zero		1


	//----- nvinfo : EIATTR_EXIT_INSTR_OFFSETS
	.align		4
        /*0028*/ 	.byte	0x04, 0x1c
        /*002a*/ 	.short	(.L_304 - .L_303)


	//   ....[0]....
.L_303:
        /*002c*/ 	.word	0x00000010


	//----- nvinfo : EIATTR_MAX_THREADS
	.align		4
.L_304:
        /*0030*/ 	.byte	0x04, 0x05
        /*0032*/ 	.short	(.L_306 - .L_305)
.L_305:
        /*0034*/ 	.word	0x00000100
        /*0038*/ 	.word	0x00000001
        /*003c*/ 	.word	0x00000001


	//----- nvinfo : EIATTR_CBANK_PARAM_SIZE
	.align		4
.L_306:
        /*0040*/ 	.byte	0x03, 0x19
        /*0042*/ 	.short	0x0428


	//----- nvinfo : EIATTR_PARAM_CBANK
	.align		4
        /*0044*/ 	.byte	0x04, 0x0a
        /*0046*/ 	.short	(.L_308 - .L_307)
	.align		4
.L_307:
        /*0048*/ 	.word	index@(.nv.constant0._ZN7cutlass13device_kernelIN5flash19enable_sm80_to_sm89INS1_16FlashAttnFwdSm80INS1_25CollectiveMainloopFwdSm80ILi8ELi1ELb1EN4cute5tupleIJNS5_1CILi128EEENS7_ILi64EEENS7_ILi256EEEEEELi256ENS_10bfloat16_tEfNS_4arch4Sm80ELb1ELb0ELb1ELb0ELb1ELb0ELb1ELb1EEENS1_21CollectiveEpilogueFwdINS6_IJS8_SA_S9_EEENS6_IJNS7_ILi1EEESI_SI_EEESC_SE_Li256ELb0ELb1ELb1ELb0EEENS1_30DynamicPersistentTileSchedulerILi256ELi256ELb1ELb1ELb0EEEEEEEEEvNT_6ParamsE)
        /*004c*/ 	.short	0x0380
        /*004e*/ 	.short	0x0428


	//----- nvinfo : EIATTR_SW_WAR
	.align		4
.L_308:
        /*0050*/ 	.byte	0x04, 0x36
        /*0052*/ 	.short	(.L_310 - .L_309)
.L_309:
        /*0054*/ 	.word	0x00000008
.L_310:


//--------------------- .nv.info._ZN7cutlass13device_kernelIN5flash19enable_sm80_to_sm89INS1_16FlashAttnFwdSm80INS1_25CollectiveMainloopFwdSm80ILi8ELi1ELb1EN4cute5tupleIJNS5_1CILi128EEENS7_ILi48EEENS7_ILi256EEEEEELi256ENS_10bfloat16_tEfNS_4arch4Sm80ELb1ELb0ELb1ELb1ELb1ELb0ELb1ELb1EEENS1_21CollectiveEpilogueFwdINS6_IJS8_SA_S9_EEENS6_IJNS7_ILi1EEESI_SI_EEESC_SE_Li256ELb1ELb1ELb1ELb0EEENS1_36VarlenDynamicPersistentTileSchedulerILi128ELi48ELi256ELi256ELb1ELb1ELb0ELb1ELb1ELb1EEEEEEEEEvNT_6ParamsE --------------------------
	.section	.nv.info._ZN7cutlass13device_kernelIN5flash19enable_sm80_to_sm89INS1_16FlashAttnFwdSm80INS1_25CollectiveMainloopFwdSm80ILi8ELi1ELb1EN4cute5tupleIJNS5_1CILi128EEENS7_ILi48EEENS7_ILi256EEEEEELi256ENS_10bfloat16_tEfNS_4arch4Sm80ELb1ELb0ELb1ELb1ELb1ELb0ELb1ELb1EEENS1_21CollectiveEpilogueFwdINS6_IJS8_SA_S9_EEENS6_IJNS7_ILi1EEESI_SI_EEESC_SE_Li256ELb1ELb1ELb1ELb0EEENS1_36VarlenDynamicPersistentTileSchedulerILi128ELi48ELi256ELi256ELb1ELb1ELb0ELb1ELb1ELb1EEEEEEEEEvNT_6ParamsE,"",@"SHT_CUDA_INFO"
	.sectionflags	@""
	.align	4


	//----- nvinfo : EIATTR_CUDA_API_VERSION
	.align		4
        /*0000*/ 	.byte	0x04, 0x37
        /*0002*/ 	.short	(.L_312 - .L_311)
.L_311:
        /*0004*/ 	.word	0x00000082


	//----- nvinfo : EIATTR_KPARAM_INFO
	.align		4
.L_312:
        /*0008*/ 	.byte	0x04, 0x17
        /*000a*/ 	.short	(.L_314 - .L_313)
.L_313:
        /*000c*/ 	.word	0x00000000
        /*0010*/ 	.short	0x0000
        /*0012*/ 	.short	0x0000
        /*0014*/ 	.byte	0x00, 0xf0, 0xe1, 0x10


	//----- nvinfo : EIATTR_SPARSE_MMA_MASK
	.align		4
.L_314:
        /*0018*/ 	.byte	0x03, 0x50
        /*001a*/ 	.short	0x0000


	//----- nvinfo : EIATTR_MAXREG_COUNT
	.align		4
        /*001c*/ 	.byte	0x03, 0x1b
        /*001e*/ 	.short	0x00ff


	//----- nvinfo : EIATTR_MERCURY_ISA_VERSION
	.align		4
        /*0020*/ 	.byte	0x03, 0x5f
        /*0022*/ 	.short	0x0101


	//----- nvinfo : EIATTR_VRC_CTA_INIT_COUNT
	.align		4
        /*0024*/ 	.byte	0x02, 0x4a
	.zero		1
	.zero		1


	//----- nvinfo : EIATTR_EXIT_INSTR_OFFSETS
	.align		4
        /*0028*/ 	.byte	0x04, 0x1c
        /*002a*/ 	.short	(.L_316 - .L_315)


	//   ....[0]....
.L_315:
        /*002c*/ 	.word	0x00000010


	//----- nvinfo : EIATTR_MAX_THREADS
	.align		4
.L_316:
        /*0030*/ 	.byte	0x04, 0x05
        /*0032*/ 	.short	(.L_318 - .L_317)
.L_317:
        /*0034*/ 	.word	0x00000100
        /*0038*/ 	.word	0x00000001
        /*003c*/ 	.word	0x00000001


	//----- nvinfo : EIATTR_CBANK_PARAM_SIZE
	.align		4
.L_318:
        /*0040*/ 	.byte	0x03, 0x19
        /*0042*/ 	.short	0x0438


	//----- nvinfo : EIATTR_PARAM_CBANK
	.align		4
        /*0044*/ 	.byte	0x04, 0x0a
        /*0046*/ 	.short	(.L_320 - .L_319)
	.align		4
.L_319:
        /*0048*/ 	.word	index@(.nv.constant0._ZN7cutlass13device_kernelIN5flash19enable_sm80_to_sm89INS1_16FlashAttnFwdSm80INS1_25CollectiveMainloopFwdSm80ILi8ELi1ELb1EN4cute5tupleIJNS5_1CILi128EEENS7_ILi48EEENS7_ILi256EEEEEELi256ENS_10bfloat16_tEfNS_4arch4Sm80ELb1ELb0ELb1ELb1ELb1ELb0ELb1ELb1EEENS1_21CollectiveEpilogueFwdINS6_IJS8_SA_S9_EEENS6_IJNS7_ILi1EEESI_SI_EEESC_SE_Li256ELb1ELb1ELb1ELb0EEENS1_36VarlenDynamicPersistentTileSchedulerILi128ELi48ELi256ELi256ELb1ELb1ELb0ELb1ELb1ELb1EEEEEEEEEvNT_6ParamsE)
        /*004c*/ 	.short	0x0380
        /*004e*/ 	.short	0x0438


	//----- nvinfo : EIATTR_SW_WAR
	.align		4
.L_320:
        /*0050*/ 	.byte	0x04, 0x36
        /*0052*/ 	.short	(.L_322 - .L_321)
.L_321:
        /*0054*/ 	.word	0x00000008
.L_322:


//--------------------- .nv.info._ZN7cutlass13device_kernelIN5flash19enable_sm80_to_sm89INS1_16FlashAttnFwdSm80INS1_25CollectiveMainloopFwdSm80ILi8ELi1ELb0EN4cute5tupleIJNS5_1CILi128EEENS7_ILi32EEENS7_ILi256EEEEEELi256ENS_10bfloat16_tEfNS_4arch4Sm80ELb1ELb0ELb1ELb1ELb1ELb1ELb1ELb1EEENS1_21CollectiveEpilogueFwdINS6_IJS8_SA_S9_EEENS6_IJNS7_ILi1EEESI_SI_EEESC_SE_Li256ELb1ELb1ELb1ELb0EEENS1_36VarlenDynamicPersistentTileSchedulerILi128ELi32ELi256ELi256ELb1ELb1ELb0ELb1ELb1ELb1EEEEEEEEEvNT_6ParamsE --------------------------
	.section	.nv.info._ZN7cutlass13device_kernelIN5flash19enable_sm80_to_sm89INS1_16FlashAttnFwdSm80INS1_25CollectiveMainloopFwdSm80ILi8ELi1ELb0EN4cute5tupleIJNS5_1CILi128EEENS7_ILi32EEENS7_ILi256EEEEEELi256ENS_10bfloat16_tEfNS_4arch4Sm80ELb1ELb0ELb1ELb1ELb1ELb1ELb1ELb1EEENS1_21CollectiveEpilogueFwdINS6_IJS8_SA_S9_EEENS6_IJNS7_ILi1EEESI_SI_EEESC_SE_Li256ELb1ELb1ELb1ELb0EEENS1_36VarlenDynamicPersistentTileSchedulerILi128ELi32ELi256ELi256ELb1ELb1ELb0ELb1ELb1ELb1EEEEEEEEEvNT_6ParamsE,"",@"SHT_CUDA_INFO"
	.sectionflags	@""
	.align	4


	//----- nvinfo : EIATTR_CUDA_API_VERSION
	.align		4
        /*0000*/ 	.byte	0x04, 0x37
        /*0002*/ 	.short	(.L_324 - .L_323)
.L_323:
        /*0004*/ 	.word	0x00000082


	//----- nvinfo : EIATTR_KPARAM_INFO
	.align		4
.L_324:
        /*0008*/ 	.byte	0x04, 0x17
        /*000a*/ 	.short	(.L_326 - .L_325)
.L_325:
        /*000c*/ 	.word	0x00000000
        /*0010*/ 	.short	0x0000
        /*0012*/ 	.short	0x0000
        /*0014*/ 	.byte	0x00, 0xf0, 0xe1, 0x10


	//----- nvinfo : EIATTR_SPARSE_MMA_MASK
	.align		4
.L_326:
        /*0018*/ 	.byte	0x03, 0x50
        /*001a*/ 	.short	0x0000


	//----- nvinfo : EIATTR_MAXREG_COUNT
	.align		4
        /*001c*/ 	.byte	0x03, 0x1b
        /*001e*/ 	.short	0x00ff


	//----- nvinfo : EIATTR_MERCURY_ISA_VERSION
	.align		4
        /*0020*/ 	.byte	0x03, 0x5f
        /*0022*/ 	.short	0x0101


	//----- nvinfo : EIATTR_VRC_CTA_INIT_COUNT
	.align		4
        /*0024*/ 	.byte	0x02, 0x4a
	.zero		1
	.zero		1


	//----- nvinfo : EIATTR_EXIT_INSTR_OFFSETS
	.align		4
        /*0028*/ 	.byte	0x04, 0x1c
        /*002a*/ 	.short	(.L_328 - .L_327)


	//   ....[0]....
.L_327:
        /*002c*/ 	.word	0x00000010


	//----- nvinfo : EIATTR_MAX_THREADS
	.align		4
.L_328:
        /*0030*/ 	.byte	0x04, 0x05
        /*0032*/ 	.short	(.L_330 - .L_329)
.L_329:
        /*0034*/ 	.word	0x00000100
        /*0038*/ 	.word	0x00000001
        /*003c*/ 	.word	0x00000001


	//----- nvinfo : EIATTR_CBANK_PARAM_SIZE
	.align		4
.L_330:
        /*0040*/ 	.byte	0x03, 0x19
        /*0042*/ 	.short	0x0438


	//----- nvinfo : EIATTR_PARAM_CBANK
	.align		4
        /*0044*/ 	.byte	0x04, 0x0a
        /*0046*/ 	.short	(.L_332 - .L_331)
	.align		4
.L_331:
        /*0048*/ 	.word	index@(.nv.constant0._ZN7cutlass13device_kernelIN5flash19enable_sm80_to_sm89INS1_16FlashAttnFwdSm80INS1_25CollectiveMainloopFwdSm80ILi8ELi1ELb0EN4cute5tupleIJNS5_1CILi128EEENS7_ILi32EEENS7_ILi256EEEEEELi256ENS_10bfloat16_tEfNS_4arch4Sm80ELb1ELb0ELb1ELb1ELb1ELb1ELb1ELb1EEENS1_21CollectiveEpilogueFwdINS6_IJS8_SA_S9_EEENS6_IJNS7_ILi1EEESI_SI_EEESC_SE_Li256ELb1ELb1ELb1ELb0EEENS1_36VarlenDynamicPersistentTileSchedulerILi128ELi32ELi256ELi256ELb1ELb1ELb0ELb1ELb1ELb1EEEEEEEEEvNT_6ParamsE)
        /*004c*/ 	.short	0x0380
        /*004e*/ 	.short	0x0438


	//----- nvinfo : EIATTR_SW_WAR
	.align		4
.L_332:
        /*0050*/ 	.byte	0x04, 0x36
        /*0052*/ 	.short	(.L_334 - .L_333)
.L_333:
        /*0054*/ 	.word	0x00000008
.L_334:


//--------------------- .nv.info._ZN7cutlass13device_kernelIN5flash19enable_sm80_to_sm89INS1_16FlashAttnFwdSm80INS1_25CollectiveMainloopFwdSm80ILi8ELi1ELb0EN4cute5tupleIJNS5_1CILi128EEENS7_ILi96EEENS7_ILi256EEEEEELi256ENS_10bfloat16_tEfNS_4arch4Sm80ELb0ELb0ELb1ELb0ELb1ELb0ELb1ELb1EEENS1_21CollectiveEpilogueFwdINS6_IJS8_SA_S9_EEENS6_IJNS7_ILi1EEESI_SI_EEESC_SE_Li256ELb0ELb1ELb1ELb0EEENS1_19SingleTileSchedulerILb0ELb1ELb1ELi128EEEEEEEEEvNT_6ParamsE --------------------------
	.section	.nv.info._ZN7cutlass13device_kernelIN5flash19enable_sm80_to_sm89INS1_16FlashAttnFwdSm80INS1_25CollectiveMainloopFwdSm80ILi8ELi1ELb0EN4cute5tupleIJNS5_1CILi128EEENS7_ILi96EEENS7_ILi256EEEEEELi256ENS_10bfloat16_tEfNS_4arch4Sm80ELb0ELb0ELb1ELb0ELb1ELb0ELb1ELb1EEENS1_21CollectiveEpilogueFwdINS6_IJS8_SA_S9_EEENS6_IJNS7_ILi1EEESI_SI_EEESC_SE_Li256ELb0ELb1ELb1ELb0EEENS1_19SingleTileSchedulerILb0ELb1ELb1ELi128EEEEEEEEEvNT_6ParamsE,"",@"SHT_CUDA_INFO"
	.sectionflags	@""
	.align	4


	//----- nvinfo : EIATTR_CUDA_API_VERSION
	.align		4
        /*0000*/ 	.byte	0x04, 0x37
        /*0002*/ 	.short	(.L_336 - .L_335)
.L_335:
        /*0004*/ 	.word	0x00000082


	//----- nvinfo : EIATTR_KPARAM_INFO
	.align		4
.L_336:
        /*0008*/ 	.byte	0x04, 0x17
        /*000a*/ 	.short	(.L_338 - .L_337)
.L_337:
        /*000c*/ 	.word	0x00000000
        /*0010*/ 	.short	0x0000
        /*0012*/ 	.short	0x0000
        /*0014*/ 	.byte	0x00, 0xf0, 0x61, 0x10


	//----- nvinfo : EIATTR_SPARSE_MMA_MASK
	.align		4
.L_338:
        /*0018*/ 	.byte	0x03, 0x50
        /*001a*/ 	.short	0x0000


	//----- nvinfo : EIATTR_MAXREG_COUNT
	.align		4
        /*001c*/ 	.byte	0x03, 0x1b
        /*001e*/ 	.short	0x00ff


	//----- nvinfo : EIATTR_MERCURY_ISA_VERSION
	.align		4
        /*0020*/ 	.byte	0x03, 0x5f
        /*0022*/ 	.short	0x0101


	//----- nvinfo : EIATTR_VRC_CTA_INIT_COUNT
	.align		4
        /*0024*/ 	.byte	0x02, 0x4a
	.zero		1
	.zero		1


	//----- nvinfo : EIATTR_EXIT_INSTR_OFFSETS
	.align		4
        /*0028*/ 	.byte	0x04, 0x1c
        /*002a*/ 	.short	(.L_340 - .L_339)


	//   ....[0]....
.L_339:
        /*002c*/ 	.word	0x00000010


	//----- nvinfo : EIATTR_MAX_THREADS
	.align		4
.L_340:
        /*0030*/ 	.byte	0x04, 0x05
        /*0032*/ 	.short	(.L_342 - .L_341)
.L_341:
        /*0034*/ 	.word	0x00000100
        /*0038*/ 	.word	0x00000001
        /*003c*/ 	.word	0x00000001


	//----- nvinfo : EIATTR_CBANK_PARAM_SIZE
	.align		4
.L_342:
        /*0040*/ 	.byte	0x03, 0x19
        /*0042*/ 	.short	0x0418


	//----- nvinfo : EIATTR_PARAM_CBANK
	.align		4
        /*0044*/ 	.byte	0x04, 0x0a
        /*0046*/ 	.short	(.L_344 - .L_343)
	.align		4
.L_343:
        /*0048*/ 	.word	index@(.nv.constant0._ZN7cutlass13device_kernelIN5flash19enable_sm80_to_sm89INS1_16FlashAttnFwdSm80INS1_25CollectiveMainloopFwdSm80ILi8ELi1ELb0EN4cute5tupleIJNS5_1CILi128EEENS7_ILi96EEENS7_ILi256EEEEEELi256ENS_10bfloat16_tEfNS_4arch4Sm80ELb0ELb0ELb1ELb0ELb1ELb0ELb1ELb1EEENS1_21CollectiveEpilogueFwdINS6_IJS8_SA_S9_EEENS6_IJNS7_ILi1EEESI_SI_EEESC_SE_Li256ELb0ELb1ELb1ELb0EEENS1_19SingleTileSchedulerILb0ELb1ELb1ELi128EEEEEEEEEvNT_6ParamsE)
        /*004c*/ 	.short	0x0380
        /*004e*/ 	.short	0x0418


	//----- nvinfo : EIATTR_SW_WAR
	.align		4
.L_344:
        /*0050*/ 	.byte	0x04, 0x36
        /*0052*/ 	.short	(.L_346 - .L_345)
.L_345:
        /*0054*/ 	.word	0x00000008
.L_346:


//--------------------- .nv.info._ZN7cutlass13device_kernelIN5flash19enable_sm80_to_sm89INS1_16FlashAttnFwdSm80INS1_25CollectiveMainloopFwdSm80ILi8ELi1ELb0EN4cute5tupleIJNS5_1CILi128EEENS7_ILi64EEENS7_ILi256EEEEEELi256ENS_10bfloat16_tEfNS_4arch4Sm80ELb0ELb0ELb1ELb1ELb1ELb0ELb1ELb1EEENS1_21CollectiveEpilogueFwdINS6_IJS8_SA_S9_EEENS6_IJNS7_ILi1EEESI_SI_EEESC_SE_Li256ELb1ELb1ELb1ELb0EEENS1_36VarlenDynamicPersistentTileSchedulerILi128ELi64ELi256ELi256ELb1ELb1ELb0ELb0ELb1ELb1EEEEEEEEEvNT_6ParamsE --------------------------
	.section	.nv.info._ZN7cutlass13device_kernelIN5flash19enable_sm80_to_sm89INS1_16FlashAttnFwdSm80INS1_25CollectiveMainloopFwdSm80ILi8ELi1ELb0EN4cute5tupleIJNS5_1CILi128EEENS7_ILi64EEENS7_ILi256EEEEEELi256ENS_10bfloat16_tEfNS_4arch4Sm80ELb0ELb0ELb1ELb1ELb1ELb0ELb1ELb1EEENS1_21CollectiveEpilogueFwdINS6_IJS8_SA_S9_EEENS6_IJNS7_ILi1EEESI_SI_EEESC_SE_Li256ELb1ELb1ELb1ELb0EEENS1_36VarlenDynamicPersistentTileSchedulerILi128ELi64ELi256ELi256ELb1ELb1ELb0ELb0ELb1ELb1EEEEEEEEEvNT_6ParamsE,"",@"SHT_CUDA_INFO"
	.sectionflags	@""
	.align	4


	//----- nvinfo : EIATTR_CUDA_API_VERSION
	.align		4
        /*0000*/ 	.byte	0x04, 0x37
        /*0002*/ 	.short	(.L_348 - .L_347)
.L_347:
        /*0004*/ 	.word	0x00000082


	//----- nvinfo : EIATTR_KPARAM_INFO
	.align		4
.L_348:
        /*0008*/ 	.byte	0x04, 0x17
        /*000a*/ 	.short	(.L_350 - .L_349)
.L_349:
        /*000c*/ 	.word	0x00000000
        /*0010*/ 	.short	0x0000
        /*0012*/ 	.short	0x0000
        /*0014*/ 	.byte	0x00, 0xf0, 0xe1, 0x10


	//----- nvinfo : EIATTR_SPARSE_MMA_MASK
	.align		4
.L_350:
        /*0018*/ 	.byte	0x03, 0x50
        /*001a*/ 	.short	0x0000


	//----- nvinfo : EIATTR_MAXREG_COUNT
	.align		4
        /*001c*/ 	.byte	0x03, 0x1b
        /*001e*/ 	.short	0x00ff


	//----- nvinfo : EIATTR_MERCURY_ISA_VERSION
	.align		4
        /*0020*/ 	.byte	0x03, 0x5f
        /*0022*/ 	.short	0x0101


	//----- nvinfo : EIATTR_VRC_CTA_INIT_COUNT
	.align		4
        /*0024*/ 	.byte	0x02, 0x4a
	.zero		1
	.zero		1


	//----- nvinfo : EIATTR_EXIT_INSTR_OFFSETS
	.align		4
        /*0028*/ 	.byte	0x04, 0x1c
        /*002a*/ 	.short	(.L_352 - .L_351)


	//   ....[0]....
.L_351:
        /*002c*/ 	.word	0x00000010


	//----- nvinfo : EIATTR_MAX_THREADS
	.align		4
.L_352:
        /*0030*/ 	.byte	0x04, 0x05
        /*0032*/ 	.short	(.L_354 - .L_353)
.L_353:
        /*0034*/ 	.word	0x00000100
        /*0038*/ 	.word	0x00000001
        /*003c*/ 	.word	0x00000001


	//----- nvinfo : EIATTR_CBANK_PARAM_SIZE
	.align		4
.L_354:
        /*0040*/ 	.byte	0x03, 0x19
        /*0042*/ 	.short	0x0438


	//----- nvinfo : EIATTR_PARAM_CBANK
	.align		4
        /*0044*/ 	.byte	0x04, 0x0a
        /*0046*/ 	.short	(.L_356 - .L_355)
	.align		4
.L_355:
        /*0048*/ 	.word	index@(.nv.constant0._ZN7cutlass13device_kernelIN5flash19enable_sm80_to_sm89INS1_16FlashAttnFwdSm80INS1_25CollectiveMainloopFwdSm80ILi8ELi1ELb0EN4cute5tupleIJNS5_1CILi128EEENS7_ILi64EEENS7_ILi256EEEEEELi256ENS_10bfloat16_tEfNS_4arch4Sm80ELb0ELb0ELb1ELb1ELb1ELb0ELb1ELb1EEENS1_21CollectiveEpilogueFwdINS6_IJS8_SA_S9_EEENS6_IJNS7_ILi1EEESI_SI_EEESC_SE_Li256ELb1ELb1ELb1ELb0EEENS1_36VarlenDynamicPersistentTileSchedulerILi128ELi64ELi256ELi256ELb1ELb1ELb0ELb0ELb1ELb1EEEEEEEEEvNT_6ParamsE)
        /*004c*/ 	.short	0x0380
        /*004e*/ 	.short	0x0438


	//----- nvinfo : EIATTR_SW_WAR
	.align		4
.L_356:
        /*0050*/ 	.byte	0x04, 0x36
        /*0052*/ 	.short	(.L_358 - .L_357)
.L_357:
        /*0054*/ 	.word	0x00000008
.L_358:


//--------------------- .nv.info._ZN7cutlass13device_kernelIN5flash19enable_sm80_to_sm89INS1_16FlashAttnFwdSm80INS1_25CollectiveMainloopFwdSm80ILi8ELi1ELb0EN4cute5tupleIJNS5_1CILi128EEENS7_ILi48EEENS7_ILi256EEEEEELi256ENS_10bfloat16_tEfNS_4arch4Sm80ELb0ELb0ELb1ELb1ELb1ELb1ELb1ELb1EEENS1_21CollectiveEpilogueFwdINS6_IJS8_SA_S9_EEENS6_IJNS7_ILi1EEESI_SI_EEESC_SE_Li256ELb1ELb1ELb1ELb0EEENS1_36VarlenDynamicPersistentTileSchedulerILi128ELi48ELi256ELi256ELb1ELb1ELb0ELb0ELb1ELb1EEEEEEEEEvNT_6ParamsE --------------------------
	.section	.nv.info._ZN7cutlass13device_kernelIN5flash19enable_sm80_to_sm89INS1_16FlashAttnFwdSm80INS1_25CollectiveMainloopFwdSm80ILi8ELi1ELb0EN4cute5tupleIJNS5_1CILi128EEENS7_ILi48EEENS7_ILi256EEEEEELi256ENS_10bfloat16_tEfNS_4arch4Sm80ELb0ELb0ELb1ELb1ELb1ELb1ELb1ELb1EEENS1_21CollectiveEpilogueFwdINS6_IJS8_SA_S9_EEENS6_IJNS7_ILi1EEESI_SI_EEESC_SE_Li256ELb1ELb1ELb1ELb0EEENS1_36VarlenDynamicPersistentTileSchedulerILi128ELi48ELi256ELi256ELb1ELb1ELb0ELb0ELb1ELb1EEEEEEEEEvNT_6ParamsE,"",@"SHT_CUDA_INFO"
	.sectionflags	@""
	.align	4


	//----- nvinfo : EIATTR_CUDA_API_VERSION
	.align		4
        /*0000*/ 	.byte	0x04, 0x37
        /*0002*/ 	.short	(.L_360 - .L_359)
.L_359:
        /*0004*/ 	.word	0x00000082


	//----- nvinfo : EIATTR_KPARAM_INFO
	.align		4
.L_360:
        /*0008*/ 	.byte	0x04, 0x17
        /*000a*/ 	.short	(.L_362 - .L_361)
.L_361:
        /*000c*/ 	.word	0x00000000
        /*0010*/ 	.short	0x0000
        /*0012*/ 	.short	0x0000
        /*0014*/ 	.byte	0x00, 0xf0, 0xe1, 0x10


	//----- nvinfo : EIATTR_SPARSE_MMA_MASK
	.align		4
.L_362:
        /*0018*/ 	.byte	0x03, 0x50
        /*001a*/ 	.short	0x0000


	//----- nvinfo : EIATTR_MAXREG_COUNT
	.align		4
        /*001c*/ 	.byte	0x03, 0x1b
        /*001e*/ 	.short	0x00ff


	//----- nvinfo : EIATTR_MERCURY_ISA_VERSION
	.align		4
        /*0020*/ 	.byte	0x03, 0x5f
        /*0022*/ 	.short	0x0101


	//----- nvinfo : EIATTR_VRC_CTA_INIT_COUNT
	.align		4
        /*0024*/ 	.byte	0x02, 0x4a
	.zero		1
	.zero		1


	//----- nvinfo : EIATTR_EXIT_INSTR_OFFSETS
	.align		4
        /*0028*/ 	.byte	0x04, 0x1c
        /*002a*/ 	.short	(.L_364 - .L_363)


	//   ....[0]....
.L_363:
        /*002c*/ 	.word	0x00000010


	//----- nvinfo : EIATTR_MAX_THREADS
	.align		4
.L_364:
        /*0030*/ 	.byte	0x04, 0x05
        /*0032*/ 	.short	(.L_366 - .L_365)
.L_365:
        /*0034*/ 	.word	0x00000100
        /*0038*/ 	.word	0x00000001
        /*003c*/ 	.word	0x00000001


	//----- nvinfo : EIATTR_CBANK_PARAM_SIZE
	.align		4
.L_366:
        /*0040*/ 	.byte	0x03, 0x19
        /*0042*/ 	.short	0x0438


	//----- nvinfo : EIATTR_PARAM_CBANK
	.align		4
        /*0044*/ 	.byte	0x04, 0x0a
        /*0046*/ 	.short	(.L_368 - .L_367)
	.align		4
.L_367:
        /*0048*/ 	.word	index@(.nv.constant0._ZN7cutlass13device_kernelIN5flash19enable_sm80_to_sm89INS1_16FlashAttnFwdSm80INS1_25CollectiveMainloopFwdSm80ILi8ELi1ELb0EN4cute5tupleIJNS5_1CILi128EEENS7_ILi48EEENS7_ILi256EEEEEELi256ENS_10bfloat16_tEfNS_4arch4Sm80ELb0ELb0ELb1ELb1ELb1ELb1ELb1ELb1EEENS1_21CollectiveEpilogueFwdINS6_IJS8_SA_S9_EEENS6_IJNS7_ILi1EEESI_SI_EEESC_SE_Li256ELb1ELb1ELb1ELb0EEENS1_36VarlenDynamicPersistentTileSchedulerILi128ELi48ELi256ELi256ELb1ELb1ELb0ELb0ELb1ELb1EEEEEEEEEvNT_6ParamsE)
        /*004c*/ 	.short	0x0380
        /*004e*/ 	.short	0x0438


	//----- nvinfo : EIATTR_SW_WAR
	.align		4
.L_368:
        /*0050*/ 	.byte	0x04, 0x36
        /*0052*/ 	.short	(.L_370 - .L_369)
.L_369:
        /*0054*/ 	.word	0x00000008
.L_370:


//--------------------- .nv.info._ZN7cutlass13device_kernelIN5flash19enable_sm80_to_sm89INS1_16FlashAttnFwdSm80INS1_25CollectiveMainloopFwdSm80ILi8ELi1ELb0EN4cute5tupleIJNS5_1CILi128EEENS7_ILi64EEENS7_ILi256EEEEEELi256ENS_10bfloat16_tEfNS_4arch4Sm80ELb0ELb1ELb1ELb0ELb1ELb0ELb1ELb1EEENS1_21CollectiveEpilogueFwdINS6_IJS8_SA_S9_EEENS6_IJNS7_ILi1EEESI_SI_EEESC_SE_Li256ELb0ELb1ELb1ELb0EEENS1_19SingleTileSchedulerILb0ELb1ELb1ELi128EEEEEEEEEvNT_6ParamsE --------------------------
	.section	.nv.info._ZN7cutlass13device_kernelIN5flash19enable_sm80_to_sm89INS1_16FlashAttnFwdSm80INS1_25CollectiveMainloopFwdSm80ILi8ELi1ELb0EN4cute5tupleIJNS5_1CILi128EEENS7_ILi64EEENS7_ILi256EEEEEELi256ENS_10bfloat16_tEfNS_4arch4Sm80ELb0ELb1ELb1ELb0ELb1ELb0ELb1ELb1EEENS1_21CollectiveEpilogueFwdINS6_IJS8_SA_S9_EEENS6_IJNS7_ILi1EEESI_SI_EEESC_SE_Li256ELb0ELb1ELb1ELb0EEENS1_19SingleTileSchedulerILb0ELb1ELb1ELi128EEEEEEEEEvNT_6ParamsE,"",@"SHT_CUDA_INFO"
	.sectionflags	@""
	.align	4


	//----- nvinfo : EIATTR_CUDA_API_VERSION
	.align		4
        /*0000*/ 	.byte	0x04, 0x37
        /*0002*/ 	.short	(.L_372 - .L_371)
.L_371:
        /*0004*/ 	.word	0x00000082


	//----- nvinfo : EIATTR_KPARAM_INFO
	.align		4
.L_372:
        /*0008*/ 	.byte	0x04, 0x17
        /*000a*/ 	.short	(.L_374 - .L_373)
.L_373:
        /*000c*/ 	.word	0x00000000
        /*0010*/ 	.short	0x0000
        /*0012*/ 	.short	0x0000
        /*0014*/ 	.byte	0x00, 0xf0, 0x61, 0x10


	//----- nvinfo : EIATTR_SPARSE_MMA_MASK
	.align		4
.L_374:
        /*0018*/ 	.byte	0x03, 0x50
        /*001a*/ 	.short	0x0000


	//----- nvinfo : EIATTR_MAXREG_COUNT
	.align		4
        /*001c*/ 	.byte	0x03, 0x1b
        /*001e*/ 	.short	0x00ff


	//----- nvinfo : EIATTR_MERCURY_ISA_VERSION
	.align		4
        /*0020*/ 	.byte	0x03, 0x5f
        /*0022*/ 	.short	0x0101


	//----- nvinfo : EIATTR_VRC_CTA_INIT_COUNT
	.align		4
        /*0024*/ 	.byte	0x02, 0x4a
	.zero		1
	.zero		1


	//----- nvinfo : EIATTR_EXIT_INSTR_OFFSETS
	.align		4
        /*0028*/ 	.byte	0x04, 0x1c
        /*002a*/ 	.short	(.L_376 - .L_375)


	//   ....[0]....
.L_375:
        /*002c*/ 	.word	0x00000010


	//----- nvinfo : EIATTR_MAX_THREADS
	.align		4
.L_376:
        /*0030*/ 	.byte	0x04, 0x05
        /*0032*/ 	.short	(.L_378 - .L_377)
.L_377:
        /*0034*/ 	.word	0x00000100
        /*0038*/ 	.word	0x00000001
        /*003c*/ 	.word	0x00000001


	//----- nvinfo : EIATTR_CBANK_PARAM_SIZE
	.align		4
.L_378:
        /*0040*/ 	.byte	0x03, 0x19
        /*0042*/ 	.short	0x0418


	//----- nvinfo : EIATTR_PARAM_CBANK
	.align		4
        /*0044*/ 	.byte	0x04, 0x0a
        /*0046*/ 	.short	(.L_380 - .L_379)
	.align		4
.L_379:
        /*0048*/ 	.word	index@(.nv.constant0._ZN7cutlass13device_kernelIN5flash19enable_sm80_to_sm89INS1_16FlashAttnFwdSm80INS1_25CollectiveMainloopFwdSm80ILi8ELi1ELb0EN4cute5tupleIJNS5_1CILi128EEENS7_ILi64EEENS7_ILi256EEEEEELi256ENS_10bfloat16_tEfNS_4arch4Sm80ELb0ELb1ELb1ELb0ELb1ELb0ELb1ELb1EEENS1_21CollectiveEpilogueFwdINS6_IJS8_SA_S9_EEENS6_IJNS7_ILi1EEESI_SI_EEESC_SE_Li256ELb0ELb1ELb1ELb0EEENS1_19SingleTileSchedulerILb0ELb1ELb1ELi128EEEEEEEEEvNT_6ParamsE)
        /*004c*/ 	.short	0x0380
        /*004e*/ 	.short	0x0418


	//----- nvinfo : EIATTR_SW_WAR
	.align		4
.L_380:
        /*0050*/ 	.byte	0x04, 0x36
        /*0052*/ 	.short	(.L_382 - .L_381)
.L_381:
        /*0054*/ 	.word	0x00000008
.L_382:


//--------------------- .nv.info._ZN7cutlass13device_kernelIN5flash19enable_sm80_to_sm89INS1_16FlashAttnFwdSm80INS1_25CollectiveMainloopFwdSm80ILi8ELi1ELb0EN4cute5tupleIJNS5_1CILi128EEENS7_ILi64EEENS7_ILi256EEEEEELi256ENS_10bfloat16_tEfNS_4arch4Sm80ELb0ELb1ELb1ELb1ELb1ELb0ELb1ELb1EEENS1_21CollectiveEpilogueFwdINS6_IJS8_SA_S9_EEENS6_IJNS7_ILi1EEESI_SI_EEESC_SE_Li256ELb1ELb1ELb1ELb0EEENS1_36VarlenDynamicPersistentTileSchedulerILi128ELi64ELi256ELi256ELb1ELb1ELb0ELb1ELb0ELb1EEEEEEEEEvNT_6ParamsE --------------------------
	.section	.nv.info._ZN7cutlass13device_kernelIN5flash19enable_sm80_to_sm89INS1_16FlashAttnFwdSm80INS1_25CollectiveMainloopFwdSm80ILi8ELi1ELb0EN4cute5tupleIJNS5_1CILi128EEENS7_ILi64EEENS7_ILi256EEEEEELi256ENS_10bfloat16_tEfNS_4arch4Sm80ELb0ELb1ELb1ELb1ELb1ELb0ELb1ELb1EEENS1_21CollectiveEpilogueFwdINS6_IJS8_SA_S9_EEENS6_IJNS7_ILi1EEESI_SI_EEESC_SE_Li256ELb1ELb1ELb1ELb0EEENS1_36VarlenDynamicPersistentTileSchedulerILi128ELi64ELi256ELi256ELb1ELb1ELb0ELb1ELb0ELb1EEEEEEEEEvNT_6ParamsE,"",@"SHT_CUDA_INFO"
	.sectionflags	@""
	.align	4


	//----- nvinfo : EIATTR_CUDA_API_VERSION
	.align		4
        /*0000*/ 	.byte	0x04, 0x37
        /*0002*/ 	.short	(.L_384 - .L_383)
.L_383:
        /*0004*/ 	.word	0x00000082


	//----- nvinfo : EIATTR_KPARAM_INFO
	.align		4
.L_384:
        /*0008*/ 	.byte	0x04, 0x17
        /*000a*/ 	.short	(.L_386 - .L_385)
.L_385:
        /*000c*/ 	.word	0x00000000
        /*0010*/ 	.short	0x0000
        /*0012*/ 	.short	0x0000
        /*0014*/ 	.byte	0x00, 0xf0, 0xe1, 0x10


	//----- nvinfo : EIATTR_SPARSE_MMA_MASK
	.align		4
.L_386:
        /*0018*/ 	.byte	0x03, 0x50
        /*001a*/ 	.short	0x0000


	//----- nvinfo : EIATTR_MAXREG_COUNT
	.align		4
        /*001c*/ 	.byte	0x03, 0x1b
        /*001e*/ 	.short	0x00ff


	//----- nvinfo : EIATTR_MERCURY_ISA_VERSION
	.align		4
        /*0020*/ 	.byte	0x03, 0x5f
        /*0022*/ 	.short	0x0101


	//----- nvinfo : EIATTR_VRC_CTA_INIT_COUNT
	.align		4
        /*0024*/ 	.byte	0x02, 0x4a
	.zero		1
	.zero		1


	//----- nvinfo : EIATTR_EXIT_INSTR_OFFSETS
	.align		4
        /*0028*/ 	.byte	0x04, 0x1c
        /*002a*/ 	.short	(.L_388 - .L_387)


	//   ....[0]....
.L_387:
        /*002c*/ 	.word	0x00000010


	//----- nvinfo : EIATTR_MAX_THREADS
	.align		4
.L_388:
        /*0030*/ 	.byte	0x04, 0x05
        /*0032*/ 	.short	(.L_390 - .L_389)
.L_389:
        /*0034*/ 	.word	0x00000100
        /*0038*/ 	.word	0x00000001
        /*003c*/ 	.word	0x00000001


	//----- nvinfo : EIATTR_CBANK_PARAM_SIZE
	.align		4
.L_390:
        /*0040*/ 	.byte	0x03, 0x19
        /*0042*/ 	.short	0x0438


	//----- nvinfo : EIATTR_PARAM_CBANK
	.align		4
        /*0044*/ 	.byte	0x04, 0x0a
        /*0046*/ 	.short	(.L_392 - .L_391)
	.align		4
.L_391:
        /*0048*/ 	.word	index@(.nv.constant0._ZN7cutlass13device_kernelIN5flash19enable_sm80_to_sm89INS1_16FlashAttnFwdSm80INS1_25CollectiveMainloopFwdSm80ILi8ELi1ELb0EN4cute5tupleIJNS5_1CILi128EEENS7_ILi64EEENS7_ILi256EEEEEELi256ENS_10bfloat16_tEfNS_4arch4Sm80ELb0ELb1ELb1ELb1ELb1ELb0ELb1ELb1EEENS1_21CollectiveEpilogueFwdINS6_IJS8_SA_S9_EEENS6_IJNS7_ILi1EEESI_SI_EEESC_SE_Li256ELb1ELb1ELb1ELb0EEENS1_36VarlenDynamicPersistentTileSchedulerILi128ELi64ELi256ELi256ELb1ELb1ELb0ELb1ELb0ELb1EEEEEEEEEvNT_6ParamsE)
        /*004c*/ 	.short	0x0380
        /*004e*/ 	.short	0x0438


	//----- nvinfo : EIATTR_SW_WAR
	.align		4
.L_392:
        /*0050*/ 	.byte	0x04, 0x36
        /*0052*/ 	.short	(.L_394 - .L_393)
.L_393:
        /*0054*/ 	.word	0x00000008
.L_394:


//--------------------- .nv.info._ZN7cutlass13device_kernelIN5flash19enable_sm80_to_sm89INS1_16FlashAttnFwdSm80INS1_25CollectiveMainloopFwdSm80ILi8ELi1ELb0EN4cute5tupleIJNS5_1CILi128EEENS7_ILi48EEENS7_ILi256EEEEEELi256ENS_10bfloat16_tEfNS_4arch4Sm80ELb0ELb1ELb1ELb1ELb1ELb1ELb1ELb1EEENS1_21CollectiveEpilogueFwdINS6_IJS8_SA_S9_EEENS6_IJNS7_ILi1EEESI_SI_EEESC_SE_Li256ELb1ELb1ELb1ELb0EEENS1_36VarlenDynamicPersistentTileSchedulerILi128ELi48ELi256ELi256ELb1ELb1ELb0ELb1ELb0ELb1EEEEEEEEEvNT_6ParamsE --------------------------
	.section	.nv.info._ZN7cutlass13device_kernelIN5flash19enable_sm80_to_sm89INS1_16FlashAttnFwdSm80INS1_25CollectiveMainloopFwdSm80ILi8ELi1ELb0EN4cute5tupleIJNS5_1CILi128EEENS7_ILi48EEENS7_ILi256EEEEEELi256ENS_10bfloat16_tEfNS_4arch4Sm80ELb0ELb1ELb1ELb1ELb1ELb1ELb1ELb1EEENS1_21CollectiveEpilogueFwdINS6_IJS8_SA_S9_EEENS6_IJNS7_ILi1EEESI_SI_EEESC_SE_Li256ELb1ELb1ELb1ELb0EEENS1_36VarlenDynamicPersistentTileSchedulerILi128ELi48ELi256ELi256ELb1ELb1ELb0ELb1ELb0ELb1EEEEEEEEEvNT_6ParamsE,"",@"SHT_CUDA_INFO"
	.sectionflags	@""
	.align	4


	//----- nvinfo : EIATTR_CUDA_API_VERSION
	.align		4
        /*0000*/ 	.byte	0x04, 0x37
        /*0002*/ 	.short	(.L_396 - .L_395)
.L_395:
        /*0004*/ 	.word	0x00000082


	//----- nvinfo : EIATTR_KPARAM_INFO
	.align		4
.L_396:
        /*0008*/ 	.byte	0x04, 0x17
        /*000a*/ 	.short	(.L_398 - .L_397)
.L_397:
        /*000c*/ 	.word	0x00000000
        /*0010*/ 	.short	0x0000
        /*0012*/ 	.short	0x0000
        /*0014*/ 	.byte	0x00, 0xf0, 0xe1, 0x10


	//----- nvinfo : EIATTR_SPARSE_MMA_MASK
	.align		4
.L_398:
        /*0018*/ 	.byte	0x03, 0x50
        /*001a*/ 	.short	0x0000


	//----- nvinfo : EIATTR_MAXREG_COUNT
	.align		4
        /*001c*/ 	.byte	0x03, 0x1b
        /*001e*/ 	.short	0x00ff


	//----- nvinfo : EIATTR_MERCURY_ISA_VERSION
	.align		4
        /*0020*/ 	.byte	0x03, 0x5f
        /*0022*/ 	.short	0x0101


	//----- nvinfo : EIATTR_VRC_CTA_INIT_COUNT
	.align		4
        /*0024*/ 	.byte	0x02, 0x4a
	.zero		1
	.zero		1


	//----- nvinfo : EIATTR_EXIT_INSTR_OFFSETS
	.align		4
        /*0028*/ 	.byte	0x04, 0x1c
        /*002a*/ 	.short	(.L_400 - .L_399)


	//   ....[0]....
.L_399:
        /*002c*/ 	.word	0x00000010


	//----- nvinfo : EIATTR_MAX_THREADS
	.align		4
.L_400:
        /*0030*/ 	.byte	0x04, 0x05
        /*0032*/ 	.short	(.L_402 - .L_401)
.L_401:
        /*0034*/ 	.word	0x00000100
        /*0038*/ 	.word	0x00000001
        /*003c*/ 	.word	0x00000001


	//----- nvinfo : EIATTR_CBANK_PARAM_SIZE
	.align		4
.L_402:
        /*0040*/ 	.byte	0x03, 0x19
        /*0042*/ 	.short	0x0438


	//----- nvinfo : EIATTR_PARAM_CBANK
	.align		4
        /*0044*/ 	.byte	0x04, 0x0a
        /*0046*/ 	.short	(.L_404 - .L_403)
	.align		4
.L_403:
        /*0048*/ 	.word	index@(.nv.constant0._ZN7cutlass13device_kernelIN5flash19enable_sm80_to_sm89INS1_16FlashAttnFwdSm80INS1_25CollectiveMainloopFwdSm80ILi8ELi1ELb0EN4cute5tupleIJNS5_1CILi128EEENS7_ILi48EEENS7_ILi256EEEEEELi256ENS_10bfloat16_tEfNS_4arch4Sm80ELb0ELb1ELb1ELb1ELb1ELb1ELb1ELb1EEENS1_21CollectiveEpilogueFwdINS6_IJS8_SA_S9_EEENS6_IJNS7_ILi1EEESI_SI_EEESC_SE_Li256ELb1ELb1ELb1ELb0EEENS1_36VarlenDynamicPersistentTileSchedulerILi128ELi48ELi256ELi256ELb1ELb1ELb0ELb1ELb0ELb1EEEEEEEEEvNT_6ParamsE)
        /*004c*/ 	.short	0x0380
        /*004e*/ 	.short	0x0438


	//----- nvinfo : EIATTR_SW_WAR
	.align		4
.L_404:
        /*0050*/ 	.byte	0x04, 0x36
        /*0052*/ 	.short	(.L_406 - .L_405)
.L_405:
        /*0054*/ 	.word	0x00000008
.L_406:


//--------------------- .nv.info._ZN7cutlass13device_kernelIN5flash19enable_sm80_to_sm89INS1_16FlashAttnFwdSm80INS1_25CollectiveMainloopFwdSm80ILi8ELi1ELb0EN4cute5tupleIJNS5_1CILi128EEENS7_ILi96EEENS7_ILi256EEEEEELi256ENS_10bfloat16_tEfNS_4arch4Sm80ELb1ELb0ELb1ELb0ELb1ELb0ELb1ELb1EEENS1_21CollectiveEpilogueFwdINS6_IJS8_SA_S9_EEENS6_IJNS7_ILi1EEESI_SI_EEESC_SE_Li256ELb0ELb1ELb1ELb0EEENS1_30DynamicPersistentTileSchedulerILi256ELi256ELb1ELb1ELb0EEEEEEEEEvNT_6ParamsE --------------------------
	.section	.nv.info._ZN7cutlass13device_kernelIN5flash19enable_sm80_to_sm89INS1_16FlashAttnFwdSm80INS1_25CollectiveMainloopFwdSm80ILi8ELi1ELb0EN4cute5tupleIJNS5_1CILi128EEENS7_ILi96EEENS7_ILi256EEEEEELi256ENS_10bfloat16_tEfNS_4arch4Sm80ELb1ELb0ELb1ELb0ELb1ELb0ELb1ELb1EEENS1_21CollectiveEpilogueFwdINS6_IJS8_SA_S9_EEENS6_IJNS7_ILi1EEESI_SI_EEESC_SE_Li256ELb0ELb1ELb1ELb0EEENS1_30DynamicPersistentTileSchedulerILi256ELi256ELb1ELb1ELb0EEEEEEEEEvNT_6ParamsE,"",@"SHT_CUDA_INFO"
	.sectionflags	@""
	.align	4


	//----- nvinfo : EIATTR_CUDA_API_VERSION
	.align		4
        /*0000*/ 	.byte	0x04, 0x37
        /*0002*/ 	.short	(.L_408 - .L_407)
.L_407:
        /*0004*/ 	.word	0x00000082


	//----- nvinfo : EIATTR_KPARAM_INFO
	.align		4
.L_408:
        /*0008*/ 	.byte	0x04, 0x17
        /*000a*/ 	.short	(.L_410 - .L_409)
.L_409:
        /*000c*/ 	.word	0x00000000
        /*0010*/ 	.short	0x0000
        /*0012*/ 	.short	0x0000
        /*0014*/ 	.byte	0x00, 0xf0, 0xa1, 0x10


	//----- nvinfo : EIATTR_SPARSE_MMA_MASK
	.align		4
.L_410:
        /*0018*/ 	.byte	0x03, 0x50
        /*001a*/ 	.short	0x0000


	//----- nvinfo : EIATTR_MAXREG_COUNT
	.align		4
        /*001c*/ 	.byte	0x03, 0x1b
        /*001e*/ 	.short	0x00ff


	//----- nvinfo : EIATTR_MERCURY_ISA_VERSION
	.align		4
        /*0020*/ 	.byte	0x03, 0x5f
        /*0022*/ 	.short	0x0101


	//----- nvinfo : EIATTR_VRC_CTA_INIT_COUNT
	.align		4
        /*0024*/ 	.byte	0x02, 0x4a
	.zero		1
	.zero		1


	//----- nvinfo : EIATTR_EXIT_INSTR_OFFSETS
	.align		4
        /*0028*/ 	.byte	0x04, 0x1c
        /*002a*/ 	.short	(.L_412 - .L_411)


	//   ....[0]....
.L_411:
        /*002c*/ 	.word	0x00000010


	//----- nvinfo : EIATTR_MAX_THREADS
	.align		4
.L_412:
        /*0030*/ 	.byte	0x04, 0x05
        /*0032*/ 	.short	(.L_414 - .L_413)
.L_413:
        /*0034*/ 	.word	0x00000100
        /*0038*/ 	.word	0x00000001
        /*003c*/ 	.word	0x00000001


	//----- nvinfo : EIATTR_CBANK_PARAM_SIZE
	.align		4
.L_414:
        /*0040*/ 	.byte	0x03, 0x19
        /*0042*/ 	.short	0x0428


	//----- nvinfo : EIATTR_PARAM_CBANK
	.align		4
        /*0044*/ 	.byte	0x04, 0x0a
        /*0046*/ 	.short	(.L_416 - .L_415)
	.align		4
.L_415:
        /*0048*/ 	.word	index@(.nv.constant0._ZN7cutlass13device_kernelIN5flash19enable_sm80_to_sm89INS1_16FlashAttnFwdSm80INS1_25CollectiveMainloopFwdSm80ILi8ELi1ELb0EN4cute5tupleIJNS5_1CILi128EEENS7_ILi96EEENS7_ILi256EEEEEELi256ENS_10bfloat16_tEfNS_4arch4Sm80ELb1ELb0ELb1ELb0ELb1ELb0ELb1ELb1EEENS1_21CollectiveEpilogueFwdINS6_IJS8_SA_S9_EEENS6_IJNS7_ILi1EEESI_SI_EEESC_SE_Li256ELb0ELb1ELb1ELb0EEENS1_30DynamicPersistentTileSchedulerILi256ELi256ELb1ELb1ELb0EEEEEEEEEvNT_6ParamsE)
        /*004c*/ 	.short	0x0380
        /*004e*/ 	.short	0x0428


	//----- nvinfo : EIATTR_SW_WAR
	.align		4
.L_416:
        /*0050*/ 	.byte	0x04, 0x36
        /*0052*/ 	.short	(.L_418 - .L_417)
.L_417:
        /*0054*/ 	.word	0x00000008
.L_418:


//--------------------- .nv.info._ZN7cutlass13device_kernelIN5flash19enable_sm80_to_sm89INS1_16FlashAttnFwdSm80INS1_25CollectiveMainloopFwdSm80ILi8ELi1ELb0EN4cute5tupleIJNS5_1CILi128EEENS7_ILi64EEENS7_ILi256EEEEEELi256ENS_10bfloat16_tEfNS_4arch4Sm80ELb1ELb0ELb1ELb1ELb1ELb0ELb1ELb1EEENS1_21CollectiveEpilogueFwdINS6_IJS8_SA_S9_EEENS6_IJNS7_ILi1EEESI_SI_EEESC_SE_Li256ELb1ELb1ELb1ELb0EEENS1_36VarlenDynamicPersistentTileSchedulerILi128ELi64ELi256ELi256ELb1ELb1ELb0ELb1ELb1ELb1EEEEEEEEEvNT_6ParamsE --------------------------
	.section	.nv.info._ZN7cutlass13device_kernelIN5flash19enable_sm80_to_sm89INS1_16FlashAttnFwdSm80INS1_25CollectiveMainloopFwdSm80ILi8ELi1ELb0EN4cute5tupleIJNS5_1CILi128EEENS7_ILi64EEENS7_ILi256EEEEEELi256ENS_10bfloat16_tEfNS_4arch4Sm80ELb1ELb0ELb1ELb1ELb1ELb0ELb1ELb1EEENS1_21CollectiveEpilogueFwdINS6_IJS8_SA_S9_EEENS6_IJNS7_ILi1EEESI_SI_EEESC_SE_Li256ELb1ELb1ELb1ELb0EEENS1_36VarlenDynamicPersistentTileSchedulerILi128ELi64ELi256ELi256ELb1ELb1ELb0ELb1ELb1ELb1EEEEEEEEEvNT_6ParamsE,"",@"SHT_CUDA_INFO"
	.sectionflags	@""
	.align	4


	//----- nvinfo : EIATTR_CUDA_API_VERSION
	.align		4
        /*0000*/ 	.byte	0x04, 0x37
        /*0002*/ 	.short	(.L_420 - .L_419)
.L_419:
        /*0004*/ 	.word	0x00000082


	//----- nvinfo : EIATTR_KPARAM_INFO
	.align		4
.L_420:
        /*0008*/ 	.byte	0x04, 0x17
        /*000a*/ 	.short	(.L_422 - .L_421)
.L_421:
        /*000c*/ 	.word	0x00000000
        /*0010*/ 	.short	0x0000
        /*0012*/ 	.short	0x0000
        /*0014*/ 	.byte	0x00, 0xf0, 0xe1, 0x10


	//----- nvinfo : EIATTR_SPARSE_MMA_MASK
	.align		4
.L_422:
        /*0018*/ 	.byte	0x03, 0x50
        /*001a*/ 	.short	0x0000


	//----- nvinfo : EIATTR_MAXREG_COUNT
	.align		4
        /*001c*/ 	.byte	0x03, 0x1b
        /*001e*/ 	.short	0x00ff


	//----- nvinfo : EIATTR_MERCURY_ISA_VERSION
	.align		4
        /*0020*/ 	.byte	0x03, 0x5f
        /*0022*/ 	.short	0x0101


	//----- nvinfo : EIATTR_VRC_CTA_INIT_COUNT
	.align		4
        /*0024*/ 	.byte	0x02, 0x4a
	.zero		1
	.zero		1


	//----- nvinfo : EIATTR_EXIT_INSTR_OFFSETS
	.align		4
        /*0028*/ 	.byte	0x04, 0x1c
        /*002a*/ 	.short	(.L_424 - .L_423)


	//   ....[0]....
.L_423:
        /*002c*/ 	.word	0x00000010


	//----- nvinfo : EIATTR_MAX_THREADS
	.align		4
.L_424:
        /*0030*/ 	.byte	0x04, 0x05
        /*0032*/ 	.short	(.L_426 - .L_425)
.L_425:
        /*0034*/ 	.word	0x00000100
        /*0038*/ 	.word	0x00000001
        /*003c*/ 	.word	0x00000001


	//----- nvinfo : EIATTR_CBANK_PARAM_SIZE
	.align		4
.L_426:
        /*0040*/ 	.byte	0x03, 0x19
        /*0042*/ 	.short	0x0438


	//----- nvinfo : EIATTR_PARAM_CBANK
	.align		4
        /*0044*/ 	.byte	0x04, 0x0a
        /*0046*/ 	.short	(.L_428 - .L_427)
	.align		4
.L_427:
        /*0048*/ 	.word	index@(.nv.constant0._ZN7cutlass13device_kernelIN5flash19enable_sm80_to_sm89INS1_16FlashAttnFwdSm80INS1_25CollectiveMainloopFwdSm80ILi8ELi1ELb0EN4cute5tupleIJNS5_1CILi128EEENS7_ILi64EEENS7_ILi256EEEEEELi256ENS_10bfloat16_tEfNS_4arch4Sm80ELb1ELb0ELb1ELb1ELb1ELb0ELb1ELb1EEENS1_21CollectiveEpilogueFwdINS6_IJS8_SA_S9_EEENS6_IJNS7_ILi1EEESI_SI_EEESC_SE_Li256ELb1ELb1ELb1ELb0EEENS1_36VarlenDynamicPersistentTileSchedulerILi128ELi64ELi256ELi256ELb1ELb1ELb0ELb1ELb1ELb1EEEEEEEEEvNT_6ParamsE)
        /*004c*/ 	.short	0x0380
        /*004e*/ 	.short	0x0438


	//----- nvinfo : EIATTR_SW_WAR
	.align		4
.L_428:
        /*0050*/ 	.byte	0x04, 0x36
        /*0052*/ 	.short	(.L_430 - .L_429)
.L_429:
        /*0054*/ 	.word	0x00000008
.L_430:


//--------------------- .nv.info._ZN7cutlass13device_kernelIN5flash19enable_sm80_to_sm89INS1_16FlashAttnFwdSm80INS1_25CollectiveMainloopFwdSm80ILi8ELi1ELb0EN4cute5tupleIJNS5_1CILi128EEENS7_ILi48EEENS7_ILi256EEEEEELi256ENS_10bfloat16_tEfNS_4arch4Sm80ELb1ELb0ELb1ELb1ELb1ELb1ELb1ELb1EEENS1_21CollectiveEpilogueFwdINS6_IJS8_SA_S9_EEENS6_IJNS7_ILi1EEESI_SI_EEESC_SE_Li256ELb1ELb1ELb1ELb0EEENS1_36VarlenDynamicPersistentTileSchedulerILi128ELi48ELi256ELi256ELb1ELb1ELb0ELb1ELb1ELb1EEEEEEEEEvNT_6ParamsE --------------------------
	.section	.nv.info._ZN7cutlass13device_kernelIN5flash19enable_sm80_to_sm89INS1_16FlashAttnFwdSm80INS1_25CollectiveMainloopFwdSm80ILi8ELi1ELb0EN4cute5tupleIJNS5_1CILi128EEENS7_ILi48EEENS7_ILi256EEEEEELi256ENS_10bfloat16_tEfNS_4arch4Sm80ELb1ELb0ELb1ELb1ELb1ELb1ELb1ELb1EEENS1_21CollectiveEpilogueFwdINS6_IJS8_SA_S9_EEENS6_IJNS7_ILi1EEESI_SI_EEESC_SE_Li256ELb1ELb1ELb1ELb0EEENS1_36VarlenDynamicPersistentTileSchedulerILi128ELi48ELi256ELi256ELb1ELb1ELb0ELb1ELb1ELb1EEEEEEEEEvNT_6ParamsE,"",@"SHT_CUDA_INFO"
	.sectionflags	@""
	.align	4


	//----- nvinfo : EIATTR_CUDA_API_VERSION
	.align		4
        /*0000*/ 	.byte	0x04, 0x37
        /*0002*/ 	.short	(.L_432 - .L_431)
.L_431:
        /*0004*/ 	.word	0x00000082


	//----- nvinfo : EIATTR_KPARAM_INFO
	.align		4
.L_432:
        /*0008*/ 	.byte	0x04, 0x17
        /*000a*/ 	.short	(.L_434 - .L_433)
.L_433:
        /*000c*/ 	.word	0x00000000
        /*0010*/ 	.short	0x0000
        /*0012*/ 	.short	0x0000
        /*0014*/ 	.byte	0x00, 0xf0, 0xe1, 0x10


	//----- nvinfo : EIATTR_SPARSE_MMA_MASK
	.align		4
.L_434:
        /*0018*/ 	.byte	0x03, 0x50
        /*001a*/ 	.short	0x0000


	//----- nvinfo : EIATTR_MAXREG_COUNT
	.align		4
        /*001c*/ 	.byte	0x03, 0x1b
        /*001e*/ 	.short	0x00ff


	//----- nvinfo : EIATTR_MERCURY_ISA_VERSION
	.align		4
        /*0020*/ 	.byte	0x03, 0x5f
        /*0022*/ 	.short	0x0101


	//----- nvinfo : EIATTR_VRC_CTA_INIT_COUNT
	.align		4
        /*0024*/ 	.byte	0x02, 0x4a
	.zero		1
	.zero		1


	//----- nvinfo : EIATTR_EXIT_INSTR_OFFSETS
	.align		4
        /*0028*/ 	.byte	0x04, 0x1c
        /*002a*/ 	.short	(.L_436 - .L_435)


	//   ....[0]....
.L_435:
        /*002c*/ 	.word	0x00000010


	//----- nvinfo : EIATTR_MAX_THREADS
	.align		4
.L_436:
        /*0030*/ 	.byte	0x04, 0x05
        /*0032*/ 	.short	(.L_438 - .L_437)
.L_437:
        /*0034*/ 	.word	0x00000100
        /*0038*/ 	.word	0x00000001
        /*003c*/ 	.word	0x00000001


	//----- nvinfo : EIATTR_CBANK_PARAM_SIZE
	.align		4
.L_438:
        /*0040*/ 	.byte	0x03, 0x19
        /*0042*/ 	.short	0x0438


	//----- nvinfo : EIATTR_PARAM_CBANK
	.align		4
        /*0044*/ 	.byte	0x04, 0x0a
        /*0046*/ 	.short	(.L_440 - .L_439)
	.align		4
.L_439:
        /*0048*/ 	.word	index@(.nv.constant0._ZN7cutlass13device_kernelIN5flash19enable_sm80_to_sm89INS1_16FlashAttnFwdSm80INS1_25CollectiveMainloopFwdSm80ILi8ELi1ELb0EN4cute5tupleIJNS5_1CILi128EEENS7_ILi48EEENS7_ILi256EEEEEELi256ENS_10bfloat16_tEfNS_4arch4Sm80ELb1ELb0ELb1ELb1ELb1ELb1ELb1ELb1EEENS1_21CollectiveEpilogueFwdINS6_IJS8_SA_S9_EEENS6_IJNS7_ILi1EEESI_SI_EEESC_SE_Li256ELb1ELb1ELb1ELb0EEENS1_36VarlenDynamicPersistentTileSchedulerILi128ELi48ELi256ELi256ELb1ELb1ELb0ELb1ELb1ELb1EEEEEEEEEvNT_6ParamsE)
        /*004c*/ 	.short	0x0380
        /*004e*/ 	.short	0x0438


	//----- nvinfo : EIATTR_SW_WAR
	.align		4
.L_440:
        /*0050*/ 	.byte	0x04, 0x36
        /*0052*/ 	.short	(.L_442 - .L_441)
.L_441:
        /*0054*/ 	.word	0x00000008
.L_442:


//--------------------- .nv.info._ZN7cutlass13device_kernelIN5flash19enable_sm80_to_sm89INS1_16FlashAttnFwdSm80INS1_25CollectiveMainloopFwdSm80ILi8ELi1ELb1EN4cute5tupleIJNS5_1CILi128EEENS7_ILi64EEENS7_ILi256EEEEEELi256ENS_10bfloat16_tEfNS_4arch4Sm80ELb0ELb0ELb0ELb0ELb1ELb0ELb1ELb1EEENS1_21CollectiveEpilogueFwdINS6_IJS8_SA_S9_EEENS6_IJNS7_ILi1EEESI_SI_EEESC_SE_Li256ELb0ELb1ELb1ELb0EEENS1_19SingleTileSchedulerILb0ELb1ELb1ELi128EEEEEEEEEvNT_6ParamsE --------------------------
	.section	.nv.info._ZN7cutlass13device_kernelIN5flash19enable_sm80_to_sm89INS1_16FlashAttnFwdSm80INS1_25CollectiveMainloopFwdSm80ILi8ELi1ELb1EN4cute5tupleIJNS5_1CILi128EEENS7_ILi64EEENS7_ILi256EEEEEELi256ENS_10bfloat16_tEfNS_4arch4Sm80ELb0ELb0ELb0ELb0ELb1ELb0ELb1ELb1EEENS1_21CollectiveEpilogueFwdINS6_IJS8_SA_S9_EEENS6_IJNS7_ILi1EEESI_SI_EEESC_SE_Li256ELb0ELb1ELb1ELb0EEENS1_19SingleTileSchedulerILb0ELb1ELb1ELi128EEEEEEEEEvNT_6ParamsE,"",@"SHT_CUDA_INFO"
	.sectionflags	@""
	.align	4


	//----- nvinfo : EIATTR_CUDA_API_VERSION
	.align		4
        /*0000*/ 	.byte	0x04, 0x37
        /*0002*/ 	.short	(.L_444 - .L_443)
.L_443:
        /*0004*/ 	.word	0x00000082


	//----- nvinfo : EIATTR_KPARAM_INFO
	.align		4
.L_444:
        /*0008*/ 	.byte	0x04, 0x17
        /*000a*/ 	.short	(.L_446 - .L_445)
.L_445:
        /*000c*/ 	.word	0x00000000
        /*0010*/ 	.short	0x0000
        /*0012*/ 	.short	0x0000
        /*0014*/ 	.byte	0x00, 0xf0, 0x61, 0x10


	//----- nvinfo : EIATTR_SPARSE_MMA_MASK
	.align		4
.L_446:
        /*0018*/ 	.byte	0x03, 0x50
        /*001a*/ 	.short	0x0000


	//----- nvinfo : EIATTR_MAXREG_COUNT
	.align		4
        /*001c*/ 	.byte	0x03, 0x1b
        /*001e*/ 	.short	0x00ff


	//----- nvinfo : EIATTR_MERCURY_ISA_VERSION
	.align		4
        /*0020*/ 	.byte	0x03, 0x5f
        /*0022*/ 	.short	0x0101


	//----- nvinfo : EIATTR_VRC_CTA_INIT_COUNT
	.align		4
        /*0024*/ 	.byte	0x02, 0x4a
	.zero		1
	.zero		1


	//----- nvinfo : EIATTR_EXIT_INSTR_OFFSETS
	.align		4
        /*0028*/ 	.byte	0x04, 0x1c
        /*002a*/ 	.short	(.L_448 - .L_447)


	//   ....[0]....
.L_447:
        /*002c*/ 	.word	0x00000010


	//----- nvinfo : EIATTR_MAX_THREADS
	.align		4
.L_448:
        /*0030*/ 	.byte	0x04, 0x05
        /*0032*/ 	.short	(.L_450 - .L_449)
.L_449:
        /*0034*/ 	.word	0x00000100
        /*0038*/ 	.word	0x00000001
        /*003c*/ 	.word	0x00000001


	//----- nvinfo : EIATTR_CBANK_PARAM_SIZE
	.align		4
.L_450:
        /*0040*/ 	.byte	0x03, 0x19
        /*0042*/ 	.short	0x0418


	//----- nvinfo : EIATTR_PARAM_CBANK
	.align		4
        /*0044*/ 	.byte	0x04, 0x0a
        /*0046*/ 	.short	(.L_452 - .L_451)
	.align		4
.L_451:
        /*0048*/ 	.word	index@(.nv.constant0._ZN7cutlass13device_kernelIN5flash19enable_sm80_to_sm89INS1_16FlashAttnFwdSm80INS1_25CollectiveMainloopFwdSm80ILi8ELi1ELb1EN4cute5tupleIJNS5_1CILi128EEENS7_ILi64EEENS7_ILi256EEEEEELi256ENS_10bfloat16_tEfNS_4arch4Sm80ELb0ELb0ELb0ELb0ELb1ELb0ELb1ELb1EEENS1_21CollectiveEpilogueFwdINS6_IJS8_SA_S9_EEENS6_IJNS7_ILi1EEESI_SI_EEESC_SE_Li256ELb0ELb1ELb1ELb0EEENS1_19SingleTileSchedulerILb0ELb1ELb1ELi128EEEEEEEEEvNT_6ParamsE)
        /*004c*/ 	.short	0x0380
        /*004e*/ 	.short	0x0418


	//----- nvinfo : EIATTR_SW_WAR
	.align		4
.L_452:
        /*0050*/ 	.byte	0x04, 0x36
        /*0052*/ 	.short	(.L_454 - .L_453)
.L_453:
        /*0054*/ 	.word	0x00000008
.L_454:


//--------------------- .nv.info._ZN7cutlass13device_kernelIN5flash19enable_sm80_to_sm89INS1_16FlashAttnFwdSm80INS1_25CollectiveMainloopFwdSm80ILi8ELi1ELb1EN4cute5tupleIJNS5_1CILi128EEENS7_ILi48EEENS7_ILi256EEEEEELi256ENS_10bfloat16_tEfNS_4arch4Sm80ELb0ELb0ELb0ELb1ELb1ELb0ELb1ELb1EEENS1_21CollectiveEpilogueFwdINS6_IJS8_SA_S9_EEENS6_IJNS7_ILi1EEESI_SI_EEESC_SE_Li256ELb1ELb1ELb1ELb0EEENS1_36VarlenDynamicPersistentTileSchedulerILi128ELi48ELi256ELi256ELb1ELb1ELb0ELb0ELb1ELb1EEEEEEEEEvNT_6ParamsE --------------------------
	.section	.nv.info._ZN7cutlass13device_kernelIN5flash19enable_sm80_to_sm89INS1_16FlashAttnFwdSm80INS1_25CollectiveMainloopFwdSm80ILi8ELi1ELb1EN4cute5tupleIJNS5_1CILi128EEENS7_ILi48EEENS7_ILi256EEEEEELi256ENS_10bfloat16_tEfNS_4arch4Sm80ELb0ELb0ELb0ELb1ELb1ELb0ELb1ELb1EEENS1_21CollectiveEpilogueFwdINS6_IJS8_SA_S9_EEENS6_IJNS7_ILi1EEESI_SI_EEESC_SE_Li256ELb1ELb1ELb1ELb0EEENS1_36VarlenDynamicPersistentTileSchedulerILi128ELi48ELi256ELi256ELb1ELb1ELb0ELb0ELb1ELb1EEEEEEEEEvNT_6ParamsE,"",@"SHT_CUDA_INFO"
	.sectionflags	@""
	.align	4


	//----- nvinfo : EIATTR_CUDA_API_VERSION
	.align		4
        /*0000*/ 	.byte	0x04, 0x37
        /*0002*/ 	.short	(.L_456 - .L_455)
.L_455:
        /*0004*/ 	.word	0x00000082


	//----- nvinfo : EIATTR_KPARAM_INFO
	.align		4
.L_456:
        /*0008*/ 	.byte	0x04, 0x17
        /*000a*/ 	.short	(.L_458 - .L_457)
.L_457:
        /*000c*/ 	.word	0x00000000
        /*0010*/ 	.short	0x0000
        /*0012*/ 	.short	0x0000
        /*0014*/ 	.byte	0x00, 0xf0, 0xe1, 0x10


	//----- nvinfo : EIATTR_SPARSE_MMA_MASK
	.align		4
.L_458:
        /*0018*/ 	.byte	0x03, 0x50
        /*001a*/ 	.short	0x0000


	//----- nvinfo : EIATTR_MAXREG_COUNT
	.align		4
        /*001c*/ 	.byte	0x03, 0x1b
        /*001e*/ 	.short	0x00ff


	//----- nvinfo : EIATTR_MERCURY_ISA_VERSION
	.align		4
        /*0020*/ 	.byte	0x03, 0x5f
        /*0022*/ 	.short	0x0101


	//----- nvinfo : EIATTR_VRC_CTA_INIT_COUNT
	.align		4
        /*0024*/ 	.byte	0x02, 0x4a
	.zero		1
	.zero		1


	//----- nvinfo : EIATTR_EXIT_INSTR_OFFSETS
	.align		4
        /*0028*/ 	.byte	0x04, 0x1c
        /*002a*/ 	.short	(.L_460 - .L_459)


	//   ....[0]....
.L_459:
        /*002c*/ 	.word	0x00000010


	//----- nvinfo : EIATTR_MAX_THREADS
	.align		4
.L_460:
        /*0030*/ 	.byte	0x04, 0x05
        /*0032*/ 	.short	(.L_462 - .L_461)
.L_461:
        /*0034*/ 	.word	0x00000100
        /*0038*/ 	.word	0x00000001
        /*003c*/ 	.word	0x00000001


	//----- nvinfo : EIATTR_CBANK_PARAM_SIZE
	.align		4
.L_462:
        /*0040*/ 	.byte	0x03, 0x19
        /*0042*/ 	.short	0x0438


	//----- nvinfo : EIATTR_PARAM_CBANK
	.align		4
        /*0044*/ 	.byte	0x04, 0x0a
        /*0046*/ 	.short	(.L_464 - .L_463)
	.align		4
.L_463:
        /*0048*/ 	.word	index@(.nv.constant0._ZN7cutlass13device_kernelIN5flash19enable_sm80_to_sm89INS1_16FlashAttnFwdSm80INS1_25CollectiveMainloopFwdSm80ILi8ELi1ELb1EN4cute5tupleIJNS5_1CILi128EEENS7_ILi48EEENS7_ILi256EEEEEELi256ENS_10bfloat16_tEfNS_4arch4Sm80ELb0ELb0ELb0ELb1ELb1ELb0ELb1ELb1EEENS1_21CollectiveEpilogueFwdINS6_IJS8_SA_S9_EEENS6_IJNS7_ILi1EEESI_SI_EEESC_SE_Li256ELb1ELb1ELb1ELb0EEENS1_36VarlenDynamicPersistentTileSchedulerILi128ELi48ELi256ELi256ELb1ELb1ELb0ELb0ELb1ELb1EEEEEEEEEvNT_6ParamsE)
        /*004c*/ 	.short	0x0380
        /*004e*/ 	.short	0x0438


	//----- nvinfo : EIATTR_SW_WAR
	.align		4
.L_464:
        /*0050*/ 	.byte	0x04, 0x36
        /*0052*/ 	.short	(.L_466 - .L_465)
.L_465:
        /*0054*/ 	.word	0x00000008
.L_466:


//--------------------- .nv.info._ZN7cutlass13device_kernelIN5flash19enable_sm80_to_sm89INS1_16FlashAttnFwdSm80INS1_25CollectiveMainloopFwdSm80ILi8ELi1ELb0EN4cute5tupleIJNS5_1CILi128EEENS7_ILi32EEENS7_ILi256EEEEEELi256ENS_10bfloat16_tEfNS_4arch4Sm80ELb0ELb0ELb0ELb1ELb1ELb1ELb1ELb1EEENS1_21CollectiveEpilogueFwdINS6_IJS8_SA_S9_EEENS6_IJNS7_ILi1EEESI_SI_EEESC_SE_Li256ELb1ELb1ELb1ELb0EEENS1_36VarlenDynamicPersistentTileSchedulerILi128ELi32ELi256ELi256ELb1ELb1ELb0ELb0ELb1ELb1EEEEEEEEEvNT_6ParamsE --------------------------
	.section	.nv.info._ZN7cutlass13device_kernelIN5flash19enable_sm80_to_sm89INS1_16FlashAttnFwdSm80INS1_25CollectiveMainloopFwdSm80ILi8ELi1ELb0EN4cute5tupleIJNS5_1CILi128EEENS7_ILi32EEENS7_ILi256EEEEEELi256ENS_10bfloat16_tEfNS_4arch4Sm80ELb0ELb0ELb0ELb1ELb1ELb1ELb1ELb1EEENS1_21CollectiveEpilogueFwdINS6_IJS8_SA_S9_EEENS6_IJNS7_ILi1EEESI_SI_EEESC_SE_Li256ELb1ELb1ELb1ELb0EEENS1_36VarlenDynamicPersistentTileSchedulerILi128ELi32ELi256ELi256ELb1ELb1ELb0ELb0ELb1ELb1EEEEEEEEEvNT_6ParamsE,"",@"SHT_CUDA_INFO"
	.sectionflags	@""
	.align	4


	//----- nvinfo : EIATTR_CUDA_API_VERSION
	.align		4
        /*0000*/ 	.byte	0x04, 0x37
        /*0002*/ 	.short	(.L_468 - .L_467)
.L_467:
        /*0004*/ 	.word	0x00000082


	//----- nvinfo : EIATTR_KPARAM_INFO
	.align		4
.L_468:
        /*0008*/ 	.byte	0x04, 0x17
        /*000a*/ 	.short	(.L_470 - .L_469)
.L_469:
        /*000c*/ 	.word	0x00000000
        /*0010*/ 	.short	0x0000
        /*0012*/ 	.short	0x0000
        /*0014*/ 	.byte	0x00, 0xf0, 0xe1, 0x10


	//----- nvinfo : EIATTR_SPARSE_MMA_MASK
	.align		4
.L_470:
        /*0018*/ 	.byte	0x03, 0x50
        /*001a*/ 	.short	0x0000


	//----- nvinfo : EIATTR_MAXREG_COUNT
	.align		4
        /*001c*/ 	.byte	0x03, 0x1b
        /*001e*/ 	.short	0x00ff


	//----- nvinfo : EIATTR_MERCURY_ISA_VERSION
	.align		4
        /*0020*/ 	.byte	0x03, 0x5f
        /*0022*/ 	.short	0x0101


	//----- nvinfo : EIATTR_VRC_CTA_INIT_COUNT
	.align		4
        /*0024*/ 	.byte	0x02, 0x4a
	.zero		1
	.zero		1


	//----- nvinfo : EIATTR_EXIT_INSTR_OFFSETS
	.align		4
        /*0028*/ 	.byte	0x04, 0x1c
        /*002a*/ 	.short	(.L_472 - .L_471)


	//   ....[0]....
.L_471:
        /*002c*/ 	.word	0x00000010


	//----- nvinfo : EIATTR_MAX_THREADS
	.align		4
.L_472:
        /*0030*/ 	.byte	0x04, 0x05
        /*0032*/ 	.short	(.L_474 - .L_473)
.L_473:
        /*0034*/ 	.word	0x00000100
        /*0038*/ 	.word	0x00000001
        /*003c*/ 	.word	0x00000001


	//----- nvinfo : EIATTR_CBANK_PARAM_SIZE
	.align		4
.L_474:
        /*0040*/ 	.byte	0x03, 0x19
        /*0042*/ 	.short	0x0438


	//----- nvinfo : EIATTR_PARAM_CBANK
	.align		4
        /*0044*/ 	.byte	0x04, 0x0a
        /*0046*/ 	.short	(.L_476 - .L_475)
	.align		4
.L_475:
        /*0048*/ 	.word	index@(.nv.constant0._ZN7cutlass13device_kernelIN5flash19enable_sm80_to_sm89INS1_16FlashAttnFwdSm80INS1_25CollectiveMainloopFwdSm80ILi8ELi1ELb0EN4cute5tupleIJNS5_1CILi128EEENS7_ILi32EEENS7_ILi256EEEEEELi256ENS_10bfloat16_tEfNS_4arch4Sm80ELb0ELb0ELb0ELb1ELb1ELb1ELb1ELb1EEENS1_21CollectiveEpilogueFwdINS6_IJS8_SA_S9_EEENS6_IJNS7_ILi1EEESI_SI_EEESC_SE_Li256ELb1ELb1ELb1ELb0EEENS1_36VarlenDynamicPersistentTileSchedulerILi128ELi32ELi256ELi256ELb1ELb1ELb0ELb0ELb1ELb1EEEEEEEEEvNT_6ParamsE)
        /*004c*/ 	.short	0x0380
        /*004e*/ 	.short	0x0438


	//----- nvinfo : EIATTR_SW_WAR
	.align		4
.L_476:
        /*0050*/ 	.byte	0x04, 0x36
        /*0052*/ 	.short	(.L_478 - .L_477)
.L_477:
        /*0054*/ 	.word	0x00000008
.L_478:


//--------------------- .nv.info._ZN7cutlass13device_kernelIN5flash19enable_sm80_to_sm89INS1_16FlashAttnFwdSm80INS1_25CollectiveMainloopFwdSm80ILi8ELi1ELb1EN4cute5tupleIJNS5_1CILi128EEENS7_ILi48EEENS7_ILi256EEEEEELi256ENS_10bfloat16_tEfNS_4arch4Sm80ELb0ELb1ELb0ELb0ELb1ELb0ELb1ELb1EEENS1_21CollectiveEpilogueFwdINS6_IJS8_SA_S9_EEENS6_IJNS7_ILi1EEESI_SI_EEESC_SE_Li256ELb0ELb1ELb1ELb0EEENS1_19SingleTileSchedulerILb0ELb1ELb1ELi128EEEEEEEEEvNT_6ParamsE --------------------------
	.section	.nv.info._ZN7cutlass13device_kernelIN5flash19enable_sm80_to_sm89INS1_16FlashAttnFwdSm80INS1_25CollectiveMainloopFwdSm80ILi8ELi1ELb1EN4cute5tupleIJNS5_1CILi128EEENS7_ILi48EEENS7_ILi256EEEEEELi256ENS_10bfloat16_tEfNS_4arch4Sm80ELb0ELb1ELb0ELb0ELb1ELb0ELb1ELb1EEENS1_21CollectiveEpilogueFwdINS6_IJS8_SA_S9_EEENS6_IJNS7_ILi1EEESI_SI_EEESC_SE_Li256ELb0ELb1ELb1ELb0EEENS1_19SingleTileSchedulerILb0ELb1ELb1ELi128EEEEEEEEEvNT_6ParamsE,"",@"SHT_CUDA_INFO"
	.sectionflags	@""
	.align	4


	//----- nvinfo : EIATTR_CUDA_API_VERSION
	.align		4
        /*0000*/ 	.byte	0x04, 0x37
        /*0002*/ 	.short	(.L_480 - .L_479)
.L_479:
        /*0004*/ 	.word	0x00000082


	//----- nvinfo : EIATTR_KPARAM_INFO
	.align		4
.L_480:
        /*0008*/ 	.byte	0x04, 0x17
        /*000a*/ 	.short	(.L_482 - .L_481)
.L_481:
        /*000c*/ 	.word	0x00000000
        /*0010*/ 	.short	0x0000
        /*0012*/ 	.short	0x0000
        /*0014*/ 	.byte	0x00, 0xf0, 0x61, 0x10


	//----- nvinfo : EIATTR_SPARSE_MMA_MASK
	.align		4
.L_482:
        /*0018*/ 	.byte	0x03, 0x50
        /*001a*/ 	.short	0x0000


	//----- nvinfo : EIATTR_MAXREG_COUNT
	.align		4
        /*001c*/ 	.byte	0x03, 0x1b
        /*001e*/ 	.short	0x00ff


	//----- nvinfo : EIATTR_MERCURY_ISA_VERSION
	.align		4
        /*0020*/ 	.byte	0x03, 0x5f
        /*0022*/ 	.short	0x0101


	//----- nvinfo : EIATTR_VRC_CTA_INIT_COUNT
	.align		4
        /*0024*/ 	.byte	0x02, 0x4a
	.zero		1
	.zero		1


	//----- nvinfo : EIATTR_EXIT_INSTR_OFFSETS
	.align		4
        /*0028*/ 	.byte	0x04, 0x1c
        /*002a*/ 	.short	(.L_484 - .L_483)


	//   ....[0]....
.L_483:
        /*002c*/ 	.word	0x00000010


	//----- nvinfo : EIATTR_MAX_THREADS
	.align		4
.L_484:
        /*0030*/ 	.byte	0x04, 0x05
        /*0032*/ 	.short	(.L_486 - .L_485)
.L_485:
        /*0034*/ 	.word	0x00000100
        /*0038*/ 	.word	0x00000001
        /*003c*/ 	.word	0x00000001


	//----- nvinfo : EIATTR_CBANK_PARAM_SIZE
	.align		4
.L_486:
        /*0040*/ 	.byte	0x03, 0x19
        /*0042*/ 	.short	0x0418


	//----- nvinfo : EIATTR_PARAM_CBANK
	.align		4
        /*0044*/ 	.byte	0x04, 0x0a
        /*0046*/ 	.short	(.L_488 - .L_487)
	.align		4
.L_487:
        /*0048*/ 	.word	index@(.nv.constant0._ZN7cutlass13device_kernelIN5flash19enable_sm80_to_sm89INS1_16FlashAttnFwdSm80INS1_25CollectiveMainloopFwdSm80ILi8ELi1ELb1EN4cute5tupleIJNS5_1CILi128EEENS7_ILi48EEENS7_ILi256EEEEEELi256ENS_10bfloat16_tEfNS_4arch4Sm80ELb0ELb1ELb0ELb0ELb1ELb0ELb1ELb1EEENS1_21CollectiveEpilogueFwdINS6_IJS8_SA_S9_EEENS6_IJNS7_ILi1EEESI_SI_EEESC_SE_Li256ELb0ELb1ELb1ELb0EEENS1_19SingleTileSchedulerILb0ELb1ELb1ELi128EEEEEEEEEvNT_6ParamsE)
        /*004c*/ 	.short	0x0380
        /*004e*/ 	.short	0x0418


	//----- nvinfo : EIATTR_SW_WAR
	.align		4
.L_488:
        /*0050*/ 	.byte	0x04, 0x36
        /*0052*/ 	.short	(.L_490 - .L_489)
.L_489:
        /*0054*/ 	.word	0x00000008
.L_490:


//--------------------- .nv.info._ZN7cutlass13device_kernelIN5flash19enable_sm80_to_sm89INS1_16FlashAttnFwdSm80INS1_25CollectiveMainloopFwdSm80ILi8ELi1ELb1EN4cute5tupleIJNS5_1CILi128EEENS7_ILi48EEENS7_ILi256EEEEEELi256ENS_10bfloat16_tEfNS_4arch4Sm80ELb0ELb1ELb0ELb1ELb1ELb0ELb1ELb1EEENS1_21CollectiveEpilogueFwdINS6_IJS8_SA_S9_EEENS6_IJNS7_ILi1EEESI_SI_EEESC_SE_Li256ELb1ELb1ELb1ELb0EEENS1_36VarlenDynamicPersistentTileSchedulerILi128ELi48ELi256ELi256ELb1ELb1ELb0ELb1ELb0ELb1EEEEEEEEEvNT_6ParamsE --------------------------
	.section	.nv.info._ZN7cutlass13device_kernelIN5flash19enable_sm80_to_sm89INS1_16FlashAttnFwdSm80INS1_25CollectiveMainloopFwdSm80ILi8ELi1ELb1EN4cute5tupleIJNS5_1CILi128EEENS7_ILi48EEENS7_ILi256EEEEEELi256ENS_10bfloat16_tEfNS_4arch4Sm80ELb0ELb1ELb0ELb1ELb1ELb0ELb1ELb1EEENS1_21CollectiveEpilogueFwdINS6_IJS8_SA_S9_EEENS6_IJNS7_ILi1EEESI_SI_EEESC_SE_Li256ELb1ELb1ELb1ELb0EEENS1_36VarlenDynamicPersistentTileSchedulerILi128ELi48ELi256ELi256ELb1ELb1ELb0ELb1ELb0ELb1EEEEEEEEEvNT_6ParamsE,"",@"SHT_CUDA_INFO"
	.sectionflags	@""
	.align	4


	//----- nvinfo : EIATTR_CUDA_API_VERSION
	.align		4
        /*0000*/ 	.byte	0x04, 0x37
        /*0002*/ 	.short	(.L_492 - .L_491)
.L_491:
        /*0004*/ 	.word	0x00000082


	//----- nvinfo : EIATTR_KPARAM_INFO
	.align		4
.L_492:
        /*0008*/ 	.byte	0x04, 0x17
        /*000a*/ 	.short	(.L_494 - .L_493)
.L_493:
        /*000c*/ 	.word	0x00000000
        /*0010*/ 	.short	0x0000
        /*0012*/ 	.short	0x0000
        /*0014*/ 	.byte	0x00, 0xf0, 0xe1, 0x10


	//----- nvinfo : EIATTR_SPARSE_MMA_MASK
	.align		4
.L_494:
        /*0018*/ 	.byte	0x03, 0x50
        /*001a*/ 	.short	0x0000


	//----- nvinfo : EIATTR_MAXREG_COUNT
	.align		4
        /*001c*/ 	.byte	0x03, 0x1b
        /*001e*/ 	.short	0x00ff


	//----- nvinfo : EIATTR_MERCURY_ISA_VERSION
	.align		4
        /*0020*/ 	.byte	0x03, 0x5f
        /*0022*/ 	.short	0x0101


	//----- nvinfo : EIATTR_VRC_CTA_INIT_COUNT
	.align		4
        /*0024*/ 	.byte	0x02, 0x4a
	.zero		1
	.zero		1


	//----- nvinfo : EIATTR_EXIT_INSTR_OFFSETS
	.align		4
        /*0028*/ 	.byte	0x04, 0x1c
        /*002a*/ 	.short	(.L_496 - .L_495)


	//   ....[0]....
.L_495:
        /*002c*/ 	.word	0x00000010


	//----- nvinfo : EIATTR_MAX_THREADS
	.align		4
.L_496:
        /*0030*/ 	.byte	0x04, 0x05
        /*0032*/ 	.short	(.L_498 - .L_497)
.L_497:
        /*0034*/ 	.word	0x00000100
        /*0038*/ 	.word	0x00000001
        /*003c*/ 	.word	0x00000001


	//----- nvinfo : EIATTR_CBANK_PARAM_SIZE
	.align		4
.L_498:
        /*0040*/ 	.byte	0x03, 0x19
        /*0042*/ 	.short	0x0438


	//----- nvinfo : EIATTR_PARAM_CBANK
	.align		4
        /*0044*/ 	.byte	0x04, 0x0a
        /*0046*/ 	.short	(.L_500 - .L_499)
	.align		4
.L_499:
        /*0048*/ 	.word	index@(.nv.constant0._ZN7cutlass13device_kernelIN5flash19enable_sm80_to_sm89INS1_16FlashAttnFwdSm80INS1_25CollectiveMainloopFwdSm80ILi8ELi1ELb1EN4cute5tupleIJNS5_1CILi128EEENS7_ILi48EEENS7_ILi256EEEEEELi256ENS_10bfloat16_tEfNS_4arch4Sm80ELb0ELb1ELb0ELb1ELb1ELb0ELb1ELb1EEENS1_21CollectiveEpilogueFwdINS6_IJS8_SA_S9_EEENS6_IJNS7_ILi1EEESI_SI_EEESC_SE_Li256ELb1ELb1ELb1ELb0EEENS1_36VarlenDynamicPersistentTileSchedulerILi128ELi48ELi256ELi256ELb1ELb1ELb0ELb1ELb0ELb1EEEEEEEEEvNT_6ParamsE)
        /*004c*/ 	.short	0x0380
        /*004e*/ 	.short	0x0438


	//----- nvinfo : EIATTR_SW_WAR
	.align		4
.L_500:
        /*0050*/ 	.byte	0x04, 0x36
        /*0052*/ 	.short	(.L_502 - .L_501)
.L_501:
        /*0054*/ 	.word	0x00000008
.L_502:


//--------------------- .nv.info._ZN7cutlass13device_kernelIN5flash19enable_sm80_to_sm89INS1_16FlashAttnFwdSm80INS1_25CollectiveMainloopFwdSm80ILi8ELi1ELb0EN4cute5tupleIJNS5_1CILi128EEENS7_ILi32EEENS7_ILi256EEEEEELi256ENS_10bfloat16_tEfNS_4arch4Sm80ELb0ELb1ELb0ELb1ELb1ELb1ELb1ELb1EEENS1_21CollectiveEpilogueFwdINS6_IJS8_SA_S9_EEENS6_IJNS7_ILi1EEESI_SI_EEESC_SE_Li256ELb1ELb1ELb1ELb0EEENS1_36VarlenDynamicPersistentTileSchedulerILi128ELi32ELi256ELi256ELb1ELb1ELb0ELb1ELb0ELb1EEEEEEEEEvNT_6ParamsE --------------------------
	.section	.nv.info._ZN7cutlass13device_kernelIN5flash19enable_sm80_to_sm89INS1_16FlashAttnFwdSm80INS1_25CollectiveMainloopFwdSm80ILi8ELi1ELb0EN4cute5tupleIJNS5_1CILi128EEENS7_ILi32EEENS7_ILi256EEEEEELi256ENS_10bfloat16_tEfNS_4arch4Sm80ELb0ELb1ELb0ELb1ELb1ELb1ELb1ELb1EEENS1_21CollectiveEpilogueFwdINS6_IJS8_SA_S9_EEENS6_IJNS7_ILi1EEESI_SI_EEESC_SE_Li256ELb1ELb1ELb1ELb0EEENS1_36VarlenDynamicPersistentTileSchedulerILi128ELi32ELi256ELi256ELb1ELb1ELb0ELb1ELb0ELb1EEEEEEEEEvNT_6ParamsE,"",@"SHT_CUDA_INFO"
	.sectionflags	@""
	.align	4


	//----- nvinfo : EIATTR_CUDA_API_VERSION
	.align		4
        /*0000*/ 	.byte	0x04, 0x37
        /*0002*/ 	.short	(.L_504 - .L_503)
.L_503:
        /*0004*/ 	.word	0x00000082


	//----- nvinfo : EIATTR_KPARAM_INFO
	.align		4
.L_504:
        /*0008*/ 	.byte	0x04, 0x17
        /*000a*/ 	.short	(.L_506 - .L_505)
.L_505:
        /*000c*/ 	.word	0x00000000
        /*0010*/ 	.short	0x0000
        /*0012*/ 	.short	0x0000
        /*0014*/ 	.byte	0x00, 0xf0, 0xe1, 0x10


	//----- nvinfo : EIATTR_SPARSE_MMA_MASK
	.align		4
.L_506:
        /*0018*/ 	.byte	0x03, 0x50
        /*001a*/ 	.short	0x0000


	//----- nvinfo : EIATTR_MAXREG_COUNT
	.align		4
        /*001c*/ 	.byte	0x03, 0x1b
        /*001e*/ 	.short	0x00ff


	//----- nvinfo : EIATTR_MERCURY_ISA_VERSION
	.align		4
        /*0020*/ 	.byte	0x03, 0x5f
        /*0022*/ 	.short	0x0101


	//----- nvinfo : EIATTR_VRC_CTA_INIT_COUNT
	.align		4
        /*0024*/ 	.byte	0x02, 0x4a
	.zero		1
	.zero		1


	//----- nvinfo : EIATTR_EXIT_INSTR_OFFSETS
	.align		4
        /*0028*/ 	.byte	0x04, 0x1c
        /*002a*/ 	.short	(.L_508 - .L_507)


	//   ....[0]....
.L_507:
        /*002c*/ 	.word	0x00000010


	//----- nvinfo : EIATTR_MAX_THREADS
	.align		4
.L_508:
        /*0030*/ 	.byte	0x04, 0x05
        /*0032*/ 	.short	(.L_510 - .L_509)
.L_509:
        /*0034*/ 	.word	0x00000100
        /*0038*/ 	.word	0x00000001
        /*003c*/ 	.word	0x00000001


	//----- nvinfo : EIATTR_CBANK_PARAM_SIZE
	.align		4
.L_510:
        /*0040*/ 	.byte	0x03, 0x19
        /*0042*/ 	.short	0x0438


	//----- nvinfo : EIATTR_PARAM_CBANK
	.align		4
        /*0044*/ 	.byte	0x04, 0x0a
        /*0046*/ 	.short	(.L_512 - .L_511)
	.align		4
.L_511:
        /*0048*/ 	.word	index@(.nv.constant0._ZN7cutlass13device_kernelIN5flash19enable_sm80_to_sm89INS1_16FlashAttnFwdSm80INS1_25CollectiveMainloopFwdSm80ILi8ELi1ELb0EN4cute5tupleIJNS5_1CILi128EEENS7_ILi32EEENS7_ILi256EEEEEELi256ENS_10bfloat16_tEfNS_4arch4Sm80ELb0ELb1ELb0ELb1ELb1ELb1ELb1ELb1EEENS1_21CollectiveEpilogueFwdINS6_IJS8_SA_S9_EEENS6_IJNS7_ILi1EEESI_SI_EEESC_SE_Li256ELb1ELb1ELb1ELb0EEENS1_36VarlenDynamicPersistentTileSchedulerILi128ELi32ELi256ELi256ELb1ELb1ELb0ELb1ELb0ELb1EEEEEEEEEvNT_6ParamsE)
        /*004c*/ 	.short	0x0380
        /*004e*/ 	.short	0x0438


	//----- nvinfo : EIATTR_SW_WAR
	.align		4
.L_512:
        /*0050*/ 	.byte	0x04, 0x36
        /*0052*/ 	.short	(.L_514 - .L_513)
.L_513:
        /*0054*/ 	.word	0x00000008
.L_514:


//--------------------- .nv.info._ZN7cutlass13device_kernelIN5flash19enable_sm80_to_sm89INS1_16FlashAttnFwdSm80INS1_25CollectiveMainloopFwdSm80ILi8ELi1ELb1EN4cute5tupleIJNS5_1CILi128EEENS7_ILi64EEENS7_ILi256EEEEEELi256ENS_10bfloat16_tEfNS_4arch4Sm80ELb1ELb0ELb0ELb0ELb1ELb0ELb1ELb1EEENS1_21CollectiveEpilogueFwdINS6_IJS8_SA_S9_EEENS6_IJNS7_ILi1EEESI_SI_EEESC_SE_Li256ELb0ELb1ELb1ELb0EEENS1_30DynamicPersistentTileSchedulerILi256ELi256ELb1ELb1ELb0EEEEEEEEEvNT_6ParamsE --------------------------
	.section	.nv.info._ZN7cutlass13device_kernelIN5flash19enable_sm80_to_sm89INS1_16FlashAttnFwdSm80INS1_25CollectiveMainloopFwdSm80ILi8ELi1ELb1EN4cute5tupleIJNS5_1CILi128EEENS7_ILi64EEENS7_ILi256EEEEEELi256ENS_10bfloat16_tEfNS_4arch4Sm80ELb1ELb0ELb0ELb0ELb1ELb0ELb1ELb1EEENS1_21CollectiveEpilogueFwdINS6_IJS8_SA_S9_EEENS6_IJNS7_ILi1EEESI_SI_EEESC_SE_Li256ELb0ELb1ELb1ELb0EEENS1_30DynamicPersistentTileSchedulerILi256ELi256ELb1ELb1ELb0EEEEEEEEEvNT_6ParamsE,"",@"SHT_CUDA_INFO"
	.sectionflags	@""
	.align	4


	//----- nvinfo : EIATTR_CUDA_API_VERSION
	.align		4
        /*0000*/ 	.byte	0x04, 0x37
        /*0002*/ 	.short	(.L_516 - .L_515)
.L_515:
        /*0004*/ 	.word	0x00000082


	//----- nvinfo : EIATTR_KPARAM_INFO
	.align		4
.L_516:
        /*0008*/ 	.byte	0x04, 0x17
        /*000a*/ 	.short	(.L_518 - .L_517)
.L_517:
        /*000c*/ 	.word	0x00000000
        /*0010*/ 	.short	0x0000
        /*0012*/ 	.short	0x0000
        /*0014*/ 	.byte	0x00, 0xf0, 0xa1, 0x10


	//----- nvinfo : EIATTR_SPARSE_MMA_MASK
	.align		4
.L_518:
        /*0018*/ 	.byte	0x03, 0x50
        /*001a*/ 	.short	0x0000


	//----- nvinfo : EIATTR_MAXREG_COUNT
	.align		4
        /*001c*/ 	.byte	0x03, 0x1b
        /*001e*/ 	.short	0x00ff


	//----- nvinfo : EIATTR_MERCURY_ISA_VERSION
	.align		4
        /*0020*/ 	.byte	0x03, 0x5f
        /*0022*/ 	.short	0x0101


	//----- nvinfo : EIATTR_VRC_CTA_INIT_COUNT
	.align		4
        /*0024*/ 	.byte	0x02, 0x4a
	.zero		1
	.zero		1


	//----- nvinfo : EIATTR_EXIT_INSTR_OFFSETS
	.align		4
        /*0028*/ 	.byte	0x04, 0x1c
        /*002a*/ 	.short	(.L_520 - .L_519)


	//   ....[0]....
.L_519:
        /*002c*/ 	.word	0x00000010


	//----- nvinfo : EIATTR_MAX_THREADS
	.align		4
.L_520:
        /*0030*/ 	.byte	0x04, 0x05
        /*0032*/ 	.short	(.L_522 - .L_521)
.L_521:
        /*0034*/ 	.word	0x00000100
        /*0038*/ 	.word	0x00000001
        /*003c*/ 	.word	0x00000001


	//----- nvinfo : EIATTR_CBANK_PARAM_SIZE
	.align		4
.L_522:
        /*0040*/ 	.byte	0x03, 0x19
        /*0042*/ 	.short	0x0428


	//----- nvinfo : EIATTR_PARAM_CBANK
	.align		4
        /*0044*/ 	.byte	0x04, 0x0a
        /*0046*/ 	.short	(.L_524 - .L_523)
	.align		4
.L_523:
        /*0048*/ 	.word	index@(.nv.constant0._ZN7cutlass13device_kernelIN5flash19enable_sm80_to_sm89INS1_16FlashAttnFwdSm80INS1_25CollectiveMainloopFwdSm80ILi8ELi1ELb1EN4cute5tupleIJNS5_1CILi128EEENS7_ILi64EEENS7_ILi256EEEEEELi256ENS_10bfloat16_tEfNS_4arch4Sm80ELb1ELb0ELb0ELb0ELb1ELb0ELb1ELb1EEENS1_21CollectiveEpilogueFwdINS6_IJS8_SA_S9_EEENS6_IJNS7_ILi1EEESI_SI_EEESC_SE_Li256ELb0ELb1ELb1ELb0EEENS1_30DynamicPersistentTileSchedulerILi256ELi256ELb1ELb1ELb0EEEEEEEEEvNT_6ParamsE)
        /*004c*/ 	.short	0x0380
        /*004e*/ 	.short	0x0428


	//----- nvinfo : EIATTR_SW_WAR
	.align		4
.L_524:
        /*0050*/ 	.byte	0x04, 0x36
        /*0052*/ 	.short	(.L_526 - .L_525)
.L_525:
        /*0054*/ 	.word	0x00000008
.L_526:


//--------------------- .nv.info._ZN7cutlass13device_kernelIN5flash19enable_sm80_to_sm89INS1_16FlashAttnFwdSm80INS1_25CollectiveMainloopFwdSm80ILi8ELi1ELb1EN4cute5tupleIJNS5_1CILi128EEENS7_ILi48EEENS7_ILi256EEEEEELi256ENS_10bfloat16_tEfNS_4arch4Sm80ELb1ELb0ELb0ELb1ELb1ELb0ELb1ELb1EEENS1_21CollectiveEpilogueFwdINS6_IJS8_SA_S9_EEENS6_IJNS7_ILi1EEESI_SI_EEESC_SE_Li256ELb1ELb1ELb1ELb0EEENS1_36VarlenDynamicPersistentTileSchedulerILi128ELi48ELi256ELi256ELb1ELb1ELb0ELb1ELb1ELb1EEEEEEEEEvNT_6ParamsE --------------------------
	.section	.nv.info._ZN7cutlass13device_kernelIN5flash19enable_sm80_to_sm89INS1_16FlashAttnFwdSm80INS1_25CollectiveMainloopFwdSm80ILi8ELi1ELb1EN4cute5tupleIJNS5_1CILi128EEENS7_ILi48EEENS7_ILi256EEEEEELi256ENS_10bfloat16_tEfNS_4arch4Sm80ELb1ELb0ELb0ELb1ELb1ELb0ELb1ELb1EEENS1_21CollectiveEpilogueFwdINS6_IJS8_SA_S9_EEENS6_IJNS7_ILi1EEESI_SI_EEESC_SE_Li256ELb1ELb1ELb1ELb0EEENS1_36VarlenDynamicPersistentTileSchedulerILi128ELi48ELi256ELi256ELb1ELb1ELb0ELb1ELb1ELb1EEEEEEEEEvNT_6ParamsE,"",@"SHT_CUDA_INFO"
	.sectionflags	@""
	.align	4


	//----- nvinfo : EIATTR_CUDA_API_VERSION
	.align		4
        /*0000*/ 	.byte	0x04, 0x37
        /*0002*/ 	.short	(.L_528 - .L_527)
.L_527:
        /*0004*/ 	.word	0x00000082


	//----- nvinfo : EIATTR_KPARAM_INFO
	.align		4
.L_528:
        /*0008*/ 	.byte	0x04, 0x17
        /*000a*/ 	.short	(.L_530 - .L_529)
.L_529:
        /*000c*/ 	.word	0x00000000
        /*0010*/ 	.short	0x0000
        /*0012*/ 	.short	0x0000
        /*0014*/ 	.byte	0x00, 0xf0, 0xe1, 0x10


	//----- nvinfo : EIATTR_SPARSE_MMA_MASK
	.align		4
.L_530:
        /*0018*/ 	.byte	0x03, 0x50
        /*001a*/ 	.short	0x0000


	//----- nvinfo : EIATTR_MAXREG_COUNT
	.align		4
        /*001c*/ 	.byte	0x03, 0x1b
        /*001e*/ 	.short	0x00ff


	//----- nvinfo : EIATTR_MERCURY_ISA_VERSION
	.align		4
        /*0020*/ 	.byte	0x03, 0x5f
        /*0022*/ 	.short	0x0101


	//----- nvinfo : EIATTR_VRC_CTA_INIT_COUNT
	.align		4
        /*0024*/ 	.byte	0x02, 0x4a
	.zero		1
	.zero		1


	//----- nvinfo : EIATTR_EXIT_INSTR_OFFSETS
	.align		4
        /*0028*/ 	.byte	0x04, 0x1c
        /*002a*/ 	.short	(.L_532 - .L_531)


	//   ....[0]....
.L_531:
        /*002c*/ 	.word	0x00000010


	//----- nvinfo : EIATTR_MAX_THREADS
	.align		4
.L_532:
        /*0030*/ 	.byte	0x04, 0x05
        /*0032*/ 	.short	(.L_534 - .L_533)
.L_533:
        /*0034*/ 	.word	0x00000100
        /*0038*/ 	.word	0x00000001
        /*003c*/ 	.word	0x00000001


	//----- nvinfo : EIATTR_CBANK_PARAM_SIZE
	.align		4
.L_534:
        /*0040*/ 	.byte	0x03, 0x19
        /*0042*/ 	.short	0x0438


	//----- nvinfo : EIATTR_PARAM_CBANK
	.align		4
        /*0044*/ 	.byte	0x04, 0x0a
        /*0046*/ 	.short	(.L_536 - .L_535)
	.align		4
.L_535:
        /*0048*/ 	.word	index@(.nv.constant0._ZN7cutlass13device_kernelIN5flash19enable_sm80_to_sm89INS1_16FlashAttnFwdSm80INS1_25CollectiveMainloopFwdSm80ILi8ELi1ELb1EN4cute5tupleIJNS5_1CILi128EEENS7_ILi48EEENS7_ILi256EEEEEELi256ENS_10bfloat16_tEfNS_4arch4Sm80ELb1ELb0ELb0ELb1ELb1ELb0ELb1ELb1EEENS1_21CollectiveEpilogueFwdINS6_IJS8_SA_S9_EEENS6_IJNS7_ILi1EEESI_SI_EEESC_SE_Li256ELb1ELb1ELb1ELb0EEENS1_36VarlenDynamicPersistentTileSchedulerILi128ELi48ELi256ELi256ELb1ELb1ELb0ELb1ELb1ELb1EEEEEEEEEvNT_6ParamsE)
        /*004c*/ 	.short	0x0380
        /*004e*/ 	.short	0x0438


	//----- nvinfo : EIATTR_SW_WAR
	.align		4
.L_536:
        /*0050*/ 	.byte	0x04, 0x36
        /*0052*/ 	.short	(.L_538 - .L_537)
.L_537:
        /*0054*/ 	.word	0x00000008
.L_538:


//--------------------- .nv.info._ZN7cutlass13device_kernelIN5flash19enable_sm80_to_sm89INS1_16FlashAttnFwdSm80INS1_25CollectiveMainloopFwdSm80ILi8ELi1ELb0EN4cute5tupleIJNS5_1CILi128EEENS7_ILi32EEENS7_ILi256EEEEEELi256ENS_10bfloat16_tEfNS_4arch4Sm80ELb1ELb0ELb0ELb1ELb1ELb1ELb1ELb1EEENS1_21CollectiveEpilogueFwdINS6_IJS8_SA_S9_EEENS6_IJNS7_ILi1EEESI_SI_EEESC_SE_Li256ELb1ELb1ELb1ELb0EEENS1_36VarlenDynamicPersistentTileSchedulerILi128ELi32ELi256ELi256ELb1ELb1ELb0ELb1ELb1ELb1EEEEEEEEEvNT_6ParamsE --------------------------
	.section	.nv.info._ZN7cutlass13device_kernelIN5flash19enable_sm80_to_sm89INS1_16FlashAttnFwdSm80INS1_25CollectiveMainloopFwdSm80ILi8ELi1ELb0EN4cute5tupleIJNS5_1CILi128EEENS7_ILi32EEENS7_ILi256EEEEEELi256ENS_10bfloat16_tEfNS_4arch4Sm80ELb1ELb0ELb0ELb1ELb1ELb1ELb1ELb1EEENS1_21CollectiveEpilogueFwdINS6_IJS8_SA_S9_EEENS6_IJNS7_ILi1EEESI_SI_EEESC_SE_Li256ELb1ELb1ELb1ELb0EEENS1_36VarlenDynamicPersistentTileSchedulerILi128ELi32ELi256ELi256ELb1ELb1ELb0ELb1ELb1ELb1EEEEEEEEEvNT_6ParamsE,"",@"SHT_CUDA_INFO"
	.sectionflags	@""
	.align	4


	//----- nvinfo : EIATTR_CUDA_API_VERSION
	.align		4
        /*0000*/ 	.byte	0x04, 0x37
        /*0002*/ 	.short	(.L_540 - .L_539)
.L_539:
        /*0004*/ 	.word	0x00000082


	//----- nvinfo : EIATTR_KPARAM_INFO
	.align		4
.L_540:
        /*0008*/ 	.byte	0x04, 0x17
        /*000a*/ 	.short	(.L_542 - .L_541)
.L_541:
        /*000c*/ 	.word	0x00000000
        /*0010*/ 	.short	0x0000
        /*0012*/ 	.short	0x0000
        /*0014*/ 	.byte	0x00, 0xf0, 0xe1, 0x10


	//----- nvinfo : EIATTR_SPARSE_MMA_MASK
	.align		4
.L_542:
        /*0018*/ 	.byte	0x03, 0x50
        /*001a*/ 	.short	0x0000


	//----- nvinfo : EIATTR_MAXREG_COUNT
	.align		4
        /*001c*/ 	.byte	0x03, 0x1b
        /*001e*/ 	.short	0x00ff


	//----- nvinfo : EIATTR_MERCURY_ISA_VERSION
	.align		4
        /*0020*/ 	.byte	0x03, 0x5f
        /*0022*/ 	.short	0x0101


	//----- nvinfo : EIATTR_VRC_CTA_INIT_COUNT
	.align		4
        /*0024*/ 	.byte	0x02, 0x4a
	.zero		1
	.zero		1


	//----- nvinfo : EIATTR_EXIT_INSTR_OFFSETS
	.align		4
        /*0028*/ 	.byte	0x04, 0x1c
        /*002a*/ 	.short	(.L_544 - .L_543)


	//   ....[0]....
.L_543:
        /*002c*/ 	.word	0x00000010


	//----- nvinfo : EIATTR_MAX_THREADS
	.align		4
.L_544:
        /*0030*/ 	.byte	0x04, 0x05
        /*0032*/ 	.short	(.L_546 - .L_545)
.L_545:
        /*0034*/ 	.word	0x00000100
        /*0038*/ 	.word	0x00000001
        /*003c*/ 	.word	0x00000001


	//----- nvinfo : EIATTR_CBANK_PARAM_SIZE
	.align		4
.L_546:
        /*0040*/ 	.byte	0x03, 0x19
        /*0042*/ 	.short	0x0438


	//----- nvinfo : EIATTR_PARAM_CBANK
	.align		4
        /*0044*/ 	.byte	0x04, 0x0a
        /*0046*/ 	.short	(.L_548 - .L_547)
	.align		4
.L_547:
        /*0048*/ 	.word	index@(.nv.constant0._ZN7cutlass13device_kernelIN5flash19enable_sm80_to_sm89INS1_16FlashAttnFwdSm80INS1_25CollectiveMainloopFwdSm80ILi8ELi1ELb0EN4cute5tupleIJNS5_1CILi128EEENS7_ILi32EEENS7_ILi256EEEEEELi256ENS_10bfloat16_tEfNS_4arch4Sm80ELb1ELb0ELb0ELb1ELb1ELb1ELb1ELb1EEENS1_21CollectiveEpilogueFwdINS6_IJS8_SA_S9_EEENS6_IJNS7_ILi1EEESI_SI_EEESC_SE_Li256ELb1ELb1ELb1ELb0EEENS1_36VarlenDynamicPersistentTileSchedulerILi128ELi32ELi256ELi256ELb1ELb1ELb0ELb1ELb1ELb1EEEEEEEEEvNT_6ParamsE)
        /*004c*/ 	.short	0x0380
        /*004e*/ 	.short	0x0438


	//----- nvinfo : EIATTR_SW_WAR
	.align		4
.L_548:
        /*0050*/ 	.byte	0x04, 0x36
        /*0052*/ 	.short	(.L_550 - .L_549)
.L_549:
        /*0054*/ 	.word	0x00000008
.L_550:


//--------------------- .nv.info._ZN7cutlass13device_kernelIN5flash19enable_sm80_to_sm89INS1_16FlashAttnFwdSm80INS1_25CollectiveMainloopFwdSm80ILi8ELi1ELb0EN4cute5tupleIJNS5_1CILi128EEENS7_ILi96EEENS7_ILi256EEEEEELi256ENS_10bfloat16_tEfNS_4arch4Sm80ELb0ELb0ELb0ELb0ELb1ELb0ELb1ELb1EEENS1_21CollectiveEpilogueFwdINS6_IJS8_SA_S9_EEENS6_IJNS7_ILi1EEESI_SI_EEESC_SE_Li256ELb0ELb1ELb1ELb0EEENS1_19SingleTileSchedulerILb0ELb1ELb1ELi128EEEEEEEEEvNT_6ParamsE --------------------------
	.section	.nv.info._ZN7cutlass13device_kernelIN5flash19enable_sm80_to_sm89INS1_16FlashAttnFwdSm80INS1_25CollectiveMainloopFwdSm80ILi8ELi1ELb0EN4cute5tupleIJNS5_1CILi128EEENS7_ILi96EEENS7_ILi256EEEEEELi256ENS_10bfloat16_tEfNS_4arch4Sm80ELb0ELb0ELb0ELb0ELb1ELb0ELb1ELb1EEENS1_21CollectiveEpilogueFwdINS6_IJS8_SA_S9_EEENS6_IJNS7_ILi1EEESI_SI_EEESC_SE_Li256ELb0ELb1ELb1ELb0EEENS1_19SingleTileSchedulerILb0ELb1ELb1ELi128EEEEEEEEEvNT_6ParamsE,"",@"SHT_CUDA_INFO"
	.sectionflags	@""
	.align	4


	//----- nvinfo : EIATTR_CUDA_API_VERSION
	.align		4
        /*0000*/ 	.byte	0x04, 0x37
        /*0002*/ 	.short	(.L_552 - .L_551)
.L_551:
        /*0004*/ 	.word	0x00000082


	//----- nvinfo : EIATTR_KPARAM_INFO
	.align		4
.L_552:
        /*0008*/ 	.byte	0x04, 0x17
        /*000a*/ 	.short	(.L_554 - .L_553)
.L_553:
        /*000c*/ 	.word	0x00000000
        /*0010*/ 	.short	0x0000
        /*0012*/ 	.short	0x0000
        /*0014*/ 	.byte	0x00, 0xf0, 0x61, 0x10


	//----- nvinfo : EIATTR_SPARSE_MMA_MASK
	.align		4
.L_554:
        /*0018*/ 	.byte	0x03, 0x50
        /*001a*/ 	.short	0x0000


	//----- nvinfo : EIATTR_MAXREG_COUNT
	.align		4
        /*001c*/ 	.byte	0x03, 0x1b
        /*001e*/ 	.short	0x00ff


	//----- nvinfo : EIATTR_MERCURY_ISA_VERSION
	.align		4
        /*0020*/ 	.byte	0x03, 0x5f
        /*0022*/ 	.short	0x0101


	//----- nvinfo : EIATTR_VRC_CTA_INIT_COUNT
	.align		4
        /*0024*/ 	.byte	0x02, 0x4a
	.zero		1
	.zero		1


	//----- nvinfo : EIATTR_EXIT_INSTR_OFFSETS
	.align		4
        /*0028*/ 	.byte	0x04, 0x1c
        /*002a*/ 	.short	(.L_556 - .L_555)


	//   ....[0]....
.L_555:
        /*002c*/ 	.word	0x00000010


	//----- nvinfo : EIATTR_MAX_THREADS
	.align		4
.L_556:
        /*0030*/ 	.byte	0x04, 0x05
        /*0032*/ 	.short	(.L_558 - .L_557)
.L_557:
        /*0034*/ 	.word	0x00000100
        /*0038*/ 	.word	0x00000001
        /*003c*/ 	.word	0x00000001


	//----- nvinfo : EIATTR_CBANK_PARAM_SIZE
	.align		4
.L_558:
        /*0040*/ 	.byte	0x03, 0x19
        /*0042*/ 	.short	0x0418


	//----- nvinfo : EIATTR_PARAM_CBANK
	.align		4
        /*0044*/ 	.byte	0x04, 0x0a
        /*0046*/ 	.short	(.L_560 - .L_559)
	.align		4
.L_559:
        /*0048*/ 	.word	index@(.nv.constant0._ZN7cutlass13device_kernelIN5flash19enable_sm80_to_sm89INS1_16FlashAttnFwdSm80INS1_25CollectiveMainloopFwdSm80ILi8ELi1ELb0EN4cute5tupleIJNS5_1CILi128EEENS7_ILi96EEENS7_ILi256EEEEEELi256ENS_10bfloat16_tEfNS_4arch4Sm80ELb0ELb0ELb0ELb0ELb1ELb0ELb1ELb1EEENS1_21CollectiveEpilogueFwdINS6_IJS8_SA_S9_EEENS6_IJNS7_ILi1EEESI_SI_EEESC_SE_Li256ELb0ELb1ELb1ELb0EEENS1_19SingleTileSchedulerILb0ELb1ELb1ELi128EEEEEEEEEvNT_6ParamsE)
        /*004c*/ 	.short	0x0380
        /*004e*/ 	.short	0x0418


	//----- nvinfo : EIATTR_SW_WAR
	.align		4
.L_560:
        /*0050*/ 	.byte	0x04, 0x36
        /*0052*/ 	.short	(.L_562 - .L_561)
.L_561:
        /*0054*/ 	.word	0x00000008
.L_562:


//--------------------- .nv.info._ZN7cutlass13device_kernelIN5flash19enable_sm80_to_sm89INS1_16FlashAttnFwdSm80INS1_25CollectiveMainloopFwdSm80ILi8ELi1ELb0EN4cute5tupleIJNS5_1CILi128EEENS7_ILi64EEENS7_ILi256EEEEEELi256ENS_10bfloat16_tEfNS_4arch4Sm80ELb0ELb0ELb0ELb1ELb1ELb0ELb1ELb1EEENS1_21CollectiveEpilogueFwdINS6_IJS8_SA_S9_EEENS6_IJNS7_ILi1EEESI_SI_EEESC_SE_Li256ELb1ELb1ELb1ELb0EEENS1_36VarlenDynamicPersistentTileSchedulerILi128ELi64ELi256ELi256ELb1ELb1ELb0ELb0ELb1ELb1EEEEEEEEEvNT_6ParamsE --------------------------
	.section	.nv.info._ZN7cutlass13device_kernelIN5flash19enable_sm80_to_sm89INS1_16FlashAttnFwdSm80INS1_25CollectiveMainloopFwdSm80ILi8ELi1ELb0EN4cute5tupleIJNS5_1CILi128EEENS7_ILi64EEENS7_ILi256EEEEEELi256ENS_10bfloat16_tEfNS_4arch4Sm80ELb0ELb0ELb0ELb1ELb1ELb0ELb1ELb1EEENS1_21CollectiveEpilogueFwdINS6_IJS8_SA_S9_EEENS6_IJNS7_ILi1EEESI_SI_EEESC_SE_Li256ELb1ELb1ELb1ELb0EEENS1_36VarlenDynamicPersistentTileSchedulerILi128ELi64ELi256ELi256ELb1ELb1ELb0ELb0ELb1ELb1EEEEEEEEEvNT_6ParamsE,"",@"SHT_CUDA_INFO"
	.sectionflags	@""
	.align	4


	//----- nvinfo : EIATTR_CUDA_API_VERSION
	.align		4
        /*0000*/ 	.byte	0x04, 0x37
        /*0002*/ 	.short	(.L_564 - .L_563)
.L_563:
        /*0004*/ 	.word	0x00000082


	//----- nvinfo : EIATTR_KPARAM_INFO
	.align		4
.L_564:
        /*0008*/ 	.byte	0x04, 0x17
        /*000a*/ 	.short	(.L_566 - .L_565)
.L_565:
        /*000c*/ 	.word	0x00000000
        /*0010*/ 	.short	0x0000
        /*0012*/ 	.short	0x0000
        /*0014*/ 	.byte	0x00, 0xf0, 0xe1, 0x10


	//----- nvinfo : EIATTR_SPARSE_MMA_MASK
	.align		4
.L_566:
        /*0018*/ 	.byte	0x03, 0x50
        /*001a*/ 	.short	0x0000


	//----- nvinfo : EIATTR_MAXREG_COUNT
	.align		4
        /*001c*/ 	.byte	0x03, 0x1b
        /*001e*/ 	.short	0x00ff


	//----- nvinfo : EIATTR_MERCURY_ISA_VERSION
	.align		4
        /*0020*/ 	.byte	0x03, 0x5f
        /*0022*/ 	.short	0x0101


	//----- nvinfo : EIATTR_VRC_CTA_INIT_COUNT
	.align		4
        /*0024*/ 	.byte	0x02, 0x4a
	.zero		1
	.zero		1


	//----- nvinfo : EIATTR_EXIT_INSTR_OFFSETS
	.align		4
        /*0028*/ 	.byte	0x04, 0x1c
        /*002a*/ 	.short	(.L_568 - .L_567)


	//   ....[0]....
.L_567:
        /*002c*/ 	.word	0x00000010


	//----- nvinfo : EIATTR_MAX_THREADS
	.align		4
.L_568:
        /*0030*/ 	.byte	0x04, 0x05
        /*0032*/ 	.short	(.L_570 - .L_569)
.L_569:
        /*0034*/ 	.word	0x00000100
        /*0038*/ 	.word	0x00000001
        /*003c*/ 	.word	0x00000001


	//----- nvinfo : EIATTR_CBANK_PARAM_SIZE
	.align		4
.L_570:
        /*0040*/ 	.byte	0x03, 0x19
        /*0042*/ 	.short	0x0438


	//----- nvinfo : EIATTR_PARAM_CBANK
	.align		4
        /*0044*/ 	.byte	0x04, 0x0a
        /*0046*/ 	.short	(.L_572 - .L_571)
	.align		4
.L_571:
        /*0048*/ 	.word	index@(.nv.constant0._ZN7cutlass13device_kernelIN5flash19enable_sm80_to_sm89INS1_16FlashAttnFwdSm80INS1_25CollectiveMainloopFwdSm80ILi8ELi1ELb0EN4cute5tupleIJNS5_1CILi128EEENS7_ILi64EEENS7_ILi256EEEEEELi256ENS_10bfloat16_tEfNS_4arch4Sm80ELb0ELb0ELb0ELb1ELb1ELb0ELb1ELb1EEENS1_21CollectiveEpilogueFwdINS6_IJS8_SA_S9_EEENS6_IJNS7_ILi1EEESI_SI_EEESC_SE_Li256ELb1ELb1ELb1ELb0EEENS1_36VarlenDynamicPersistentTileSchedulerILi128ELi64ELi256ELi256ELb1ELb1ELb0ELb0ELb1ELb1EEEEEEEEEvNT_6ParamsE)
        /*004c*/ 	.short	0x0380
        /*004e*/ 	.short	0x0438


	//----- nvinfo : EIATTR_SW_WAR
	.align		4
.L_572:
        /*0050*/ 	.byte	0x04, 0x36
        /*0052*/ 	.short	(.L_574 - .L_573)
.L_573:
        /*0054*/ 	.word	0x00000008
.L_574:


//--------------------- .nv.info._ZN7cutlass13device_kernelIN5flash19enable_sm80_to_sm89INS1_16FlashAttnFwdSm80INS1_25CollectiveMainloopFwdSm80ILi8ELi1ELb0EN4cute5tupleIJNS5_1CILi128EEENS7_ILi48EEENS7_ILi256EEEEEELi256ENS_10bfloat16_tEfNS_4arch4Sm80ELb0ELb0ELb0ELb1ELb1ELb1ELb1ELb1EEENS1_21CollectiveEpilogueFwdINS6_IJS8_SA_S9_EEENS6_IJNS7_ILi1EEESI_SI_EEESC_SE_Li256ELb1ELb1ELb1ELb0EEENS1_36VarlenDynamicPersistentTileSchedulerILi128ELi48ELi256ELi256ELb1ELb1ELb0ELb0ELb1ELb1EEEEEEEEEvNT_6ParamsE --------------------------
	.section	.nv.info._ZN7cutlass13device_kernelIN5flash19enable_sm80_to_sm89INS1_16FlashAttnFwdSm80INS1_25CollectiveMainloopFwdSm80ILi8ELi1ELb0EN4cute5tupleIJNS5_1CILi128EEENS7_ILi48EEENS7_ILi256EEEEEELi256ENS_10bfloat16_tEfNS_4arch4Sm80ELb0ELb0ELb0ELb1ELb1ELb1ELb1ELb1EEENS1_21CollectiveEpilogueFwdINS6_IJS8_SA_S9_EEENS6_IJNS7_ILi1EEESI_SI_EEESC_SE_Li256ELb1ELb1ELb1ELb0EEENS1_36VarlenDynamicPersistentTileSchedulerILi128ELi48ELi256ELi256ELb1ELb1ELb0ELb0ELb1ELb1EEEEEEEEEvNT_6ParamsE,"",@"SHT_CUDA_INFO"
	.sectionflags	@""
	.align	4


	//----- nvinfo : EIATTR_CUDA_API_VERSION
	.align		4
        /*0000*/ 	.byte	0x04, 0x37
        /*0002*/ 	.short	(.L_576 - .L_575)
.L_575:
        /*0004*/ 	.word	0x00000082


	//----- nvinfo : EIATTR_KPARAM_INFO
	.align		4
.L_576:
        /*0008*/ 	.byte	0x04, 0x17
        /*000a*/ 	.short	(.L_578 - .L_577)
.L_577:
        /*000c*/ 	.word	0x00000000
        /*0010*/ 	.short	0x0000
        /*0012*/ 	.short	0x0000
        /*0014*/ 	.byte	0x00, 0xf0, 0xe1, 0x10


	//----- nvinfo : EIATTR_SPARSE_MMA_MASK
	.align		4
.L_578:
        /*0018*/ 	.byte	0x03, 0x50
        /*001a*/ 	.short	0x0000


	//----- nvinfo : EIATTR_MAXREG_COUNT
	.align		4
        /*001c*/ 	.byte	0x03, 0x1b
        /*001e*/ 	.short	0x00ff


	//----- nvinfo : EIATTR_MERCURY_ISA_VERSION
	.align		4
        /*0020*/ 	.byte	0x03, 0x5f
        /*0022*/ 	.short	0x0101


	//----- nvinfo : EIATTR_VRC_CTA_INIT_COUNT
	.align		4
        /*0024*/ 	.byte	0x02, 0x4a
	.zero		1
	.zero		1


	//----- nvinfo : EIATTR_EXIT_INSTR_OFFSETS
	.align		4
        /*0028*/ 	.byte	0x04, 0x1c
        /*002a*/ 	.short	(.L_580 - .L_579)


	//   ....[0]....
.L_579:
        /*002c*/ 	.word	0x00000010


	//----- nvinfo : EIATTR_MAX_THREADS
	.align		4
.L_580:
        /*0030*/ 	.byte	0x04, 0x05
        /*0032*/ 	.short	(.L_582 - .L_581)
.L_581:
        /*0034*/ 	.word	0x00000100
        /*0038*/ 	.word	0x00000001
        /*003c*/ 	.word	0x00000001


	//----- nvinfo : EIATTR_CBANK_PARAM_SIZE
	.align		4
.L_582:
        /*0040*/ 	.byte	0x03, 0x19
        /*0042*/ 	.short	0x0438


	//----- nvinfo : EIATTR_PARAM_CBANK
	.align		4
        /*0044*/ 	.byte	0x04, 0x0a
        /*0046*/ 	.short	(.L_584 - .L_583)
	.align		4
.L_583:
        /*0048*/ 	.word	index@(.nv.constant0._ZN7cutlass13device_kernelIN5flash19enable_sm80_to_sm89INS1_16FlashAttnFwdSm80INS1_25CollectiveMainloopFwdSm80ILi8ELi1ELb0EN4cute5tupleIJNS5_1CILi128EEENS7_ILi48EEENS7_ILi256EEEEEELi256ENS_10bfloat16_tEfNS_4arch4Sm80ELb0ELb0ELb0ELb1ELb1ELb1ELb1ELb1EEENS1_21CollectiveEpilogueFwdINS6_IJS8_SA_S9_EEENS6_IJNS7_ILi1EEESI_SI_EEESC_SE_Li256ELb1ELb1ELb1ELb0EEENS1_36VarlenDynamicPersistentTileSchedulerILi128ELi48ELi256ELi256ELb1ELb1ELb0ELb0ELb1ELb1EEEEEEEEEvNT_6ParamsE)
        /*004c*/ 	.short	0x0380
        /*004e*/ 	.short	0x0438


	//----- nvinfo : EIATTR_SW_WAR
	.align		4
.L_584:
        /*0050*/ 	.byte	0x04, 0x36
        /*0052*/ 	.short	(.L_586 - .L_585)
.L_585:
        /*0054*/ 	.word	0x00000008
.L_586:


//--------------------- .nv.info._ZN7cutlass13device_kernelIN5flash19enable_sm80_to_sm89INS1_16FlashAttnFwdSm80INS1_25CollectiveMainloopFwdSm80ILi8ELi1ELb0EN4cute5tupleIJNS5_1CILi128EEENS7_ILi64EEENS7_ILi256EEEEEELi256ENS_10bfloat16_tEfNS_4arch4Sm80ELb0ELb1ELb0ELb0ELb1ELb0ELb1ELb1EEENS1_21CollectiveEpilogueFwdINS6_IJS8_SA_S9_EEENS6_IJNS7_ILi1EEESI_SI_EEESC_SE_Li256ELb0ELb1ELb1ELb0EEENS1_19SingleTileSchedulerILb0ELb1ELb1ELi128EEEEEEEEEvNT_6ParamsE --------------------------
	.section	.nv.info._ZN7cutlass13device_kernelIN5flash19enable_sm80_to_sm89INS1_16FlashAttnFwdSm80INS1_25CollectiveMainloopFwdSm80ILi8ELi1ELb0EN4cute5tupleIJNS5_1CILi128EEENS7_ILi64EEENS7_ILi256EEEEEELi256ENS_10bfloat16_tEfNS_4arch4Sm80ELb0ELb1ELb0ELb0ELb1ELb0ELb1ELb1EEENS1_21CollectiveEpilogueFwdINS6_IJS8_SA_S9_EEENS6_IJNS7_ILi1EEESI_SI_EEESC_SE_Li256ELb0ELb1ELb1ELb0EEENS1_19SingleTileSchedulerILb0ELb1ELb1ELi128EEEEEEEEEvNT_6ParamsE,"",@"SHT_CUDA_INFO"
	.sectionflags	@""
	.align	4


	//----- nvinfo : EIATTR_CUDA_API_VERSION
	.align		4
        /*0000*/ 	.byte	0x04, 0x37
        /*0002*/ 	.short	(.L_588 - .L_587)
.L_587:
        /*0004*/ 	.word	0x00000082


	//----- nvinfo : EIATTR_KPARAM_INFO
	.align		4
.L_588:
        /*0008*/ 	.byte	0x04, 0x17
        /*000a*/ 	.short	(.L_590 - .L_589)
.L_589:
        /*000c*/ 	.word	0x00000000
        /*0010*/ 	.short	0x0000
        /*0012*/ 	.short	0x0000
        /*0014*/ 	.byte	0x00, 0xf0, 0x61, 0x10


	//----- nvinfo : EIATTR_SPARSE_MMA_MASK
	.align		4
.L_590:
        /*0018*/ 	.byte	0x03, 0x50
        /*001a*/ 	.short	0x0000


	//----- nvinfo : EIATTR_MAXREG_COUNT
	.align		4
        /*001c*/ 	.byte	0x03, 0x1b
        /*001e*/ 	.short	0x00ff


	//----- nvinfo : EIATTR_MERCURY_ISA_VERSION
	.align		4
        /*0020*/ 	.byte	0x03, 0x5f
        /*0022*/ 	.short	0x0101


	//----- nvinfo : EIATTR_VRC_CTA_INIT_COUNT
	.align		4
        /*0024*/ 	.byte	0x02, 0x4a
	.zero		1
	.zero		1


	//----- nvinfo : EIATTR_EXIT_INSTR_OFFSETS
	.align		4
        /*0028*/ 	.byte	0x04, 0x1c
        /*002a*/ 	.short	(.L_592 - .L_591)


	//   ....[0]....
.L_591:
        /*002c*/ 	.word	0x00000010


	//----- nvinfo : EIATTR_MAX_THREADS
	.align		4
.L_592:
        /*0030*/ 	.byte	0x04, 0x05
        /*0032*/ 	.short	(.L_594 - .L_593)
.L_593:
        /*0034*/ 	.word	0x00000100
        /*0038*/ 	.word	0x00000001
        /*003c*/ 	.word	0x00000001


	//----- nvinfo : EIATTR_CBANK_PARAM_SIZE
	.align		4
.L_594:
        /*0040*/ 	.byte	0x03, 0x19
        /*0042*/ 	.short	0x0418


	//----- nvinfo : EIATTR_PARAM_CBANK
	.align		4
        /*0044*/ 	.byte	0x04, 0x0a
        /*0046*/ 	.short	(.L_596 - .L_595)
	.align		4
.L_595:
        /*0048*/ 	.word	index@(.nv.constant0._ZN7cutlass13device_kernelIN5flash19enable_sm80_to_sm89INS1_16FlashAttnFwdSm80INS1_25CollectiveMainloopFwdSm80ILi8ELi1ELb0EN4cute5tupleIJNS5_1CILi128EEENS7_ILi64EEENS7_ILi256EEEEEELi256ENS_10bfloat16_tEfNS_4arch4Sm80ELb0ELb1ELb0ELb0ELb1ELb0ELb1ELb1EEENS1_21CollectiveEpilogueFwdINS6_IJS8_SA_S9_EEENS6_IJNS7_ILi1EEESI_SI_EEESC_SE_Li256ELb0ELb1ELb1ELb0EEENS1_19SingleTileSchedulerILb0ELb1ELb1ELi128EEEEEEEEEvNT_6ParamsE)
        /*004c*/ 	.short	0x0380
        /*004e*/ 	.short	0x0418


	//----- nvinfo : EIATTR_SW_WAR
	.align		4
.L_596:
        /*0050*/ 	.byte	0x04, 0x36
        /*0052*/ 	.short	(.L_598 - .L_597)
.L_597:
        /*0054*/ 	.word	0x00000008
.L_598:


//--------------------- .nv.info._ZN7cutlass13device_kernelIN5flash19enable_sm80_to_sm89INS1_16FlashAttnFwdSm80INS1_25CollectiveMainloopFwdSm80ILi8ELi1ELb0EN4cute5tupleIJNS5_1CILi128EEENS7_ILi64EEENS7_ILi256EEEEEELi256ENS_10bfloat16_tEfNS_4arch4Sm80ELb0ELb1ELb0ELb1ELb1ELb0ELb1ELb1EEENS1_21CollectiveEpilogueFwdINS6_IJS8_SA_S9_EEENS6_IJNS7_ILi1EEESI_SI_EEESC_SE_Li256ELb1ELb1ELb1ELb0EEENS1_36VarlenDynamicPersistentTileSchedulerILi128ELi64ELi256ELi256ELb1ELb1ELb0ELb1ELb0ELb1EEEEEEEEEvNT_6ParamsE --------------------------
	.section	.nv.info._ZN7cutlass13device_kernelIN5flash19enable_sm80_to_sm89INS1_16FlashAttnFwdSm80INS1_25CollectiveMainloopFwdSm80ILi8ELi1ELb0EN4cute5tupleIJNS5_1CILi128EEENS7_ILi64EEENS7_ILi256EEEEEELi256ENS_10bfloat16_tEfNS_4arch4Sm80ELb0ELb1ELb0ELb1ELb1ELb0ELb1ELb1EEENS1_21CollectiveEpilogueFwdINS6_IJS8_SA_S9_EEENS6_IJNS7_ILi1EEESI_SI_EEESC_SE_Li256ELb1ELb1ELb1ELb0EEENS1_36VarlenDynamicPersistentTileSchedulerILi128ELi64ELi256ELi256ELb1ELb1ELb0ELb1ELb0ELb1EEEEEEEEEvNT_6ParamsE,"",@"SHT_CUDA_INFO"
	.sectionflags	@""
	.align	4


	//----- nvinfo : EIATTR_CUDA_API_VERSION
	.align		4
        /*0000*/ 	.byte	0x04, 0x37
        /*0002*/ 	.short	(.L_600 - .L_599)
.L_599:
        /*0004*/ 	.word	0x00000082


	//----- nvinfo : EIATTR_KPARAM_INFO
	.align		4
.L_600:
        /*0008*/ 	.byte	0x04, 0x17
        /*000a*/ 	.short	(.L_602 - .L_601)
.L_601:
        /*000c*/ 	.word	0x00000000
        /*0010*/ 	.short	0x0000
        /*0012*/ 	.short	0x0000
        /*0014*/ 	.byte	0x00, 0xf0, 0xe1, 0x10


	//----- nvinfo : EIATTR_SPARSE_MMA_MASK
	.align		4
.L_602:
        /*0018*/ 	.byte	0x03, 0x50
        /*001a*/ 	.short	0x0000


	//----- nvinfo : EIATTR_MAXREG_COUNT
	.align		4
        /*001c*/ 	.byte	0x03, 0x1b
        /*001e*/ 	.short	0x00ff


	//----- nvinfo : EIATTR_MERCURY_ISA_VERSION
	.align		4
        /*0020*/ 	.byte	0x03, 0x5f
        /*0022*/ 	.short	0x0101


	//----- nvinfo : EIATTR_VRC_CTA_INIT_COUNT
	.align		4
        /*0024*/ 	.byte	0x02, 0x4a
	.zero		1
	.zero		1


	//----- nvinfo : EIATTR_EXIT_INSTR_OFFSETS
	.align		4
        /*0028*/ 	.byte	0x04, 0x1c
        /*002a*/ 	.short	(.L_604 - .L_603)


	//   ....[0]....
.L_603:
        /*002c*/ 	.word	0x00000010


	//----- nvinfo : EIATTR_MAX_THREADS
	.align		4
.L_604:
        /*0030*/ 	.byte	0x04, 0x05
        /*0032*/ 	.short	(.L_606 - .L_605)
.L_605:
        /*0034*/ 	.word	0x00000100
        /*0038*/ 	.word	0x00000001
        /*003c*/ 	.word	0x00000001


	//----- nvinfo : EIATTR_CBANK_PARAM_SIZE
	.align		4
.L_606:
        /*0040*/ 	.byte	0x03, 0x19
        /*0042*/ 	.short	0x0438


	//----- nvinfo : EIATTR_PARAM_CBANK
	.align		4
        /*0044*/ 	.byte	0x04, 0x0a
        /*0046*/ 	.short	(.L_608 - .L_607)
	.align		4
.L_607:
        /*0048*/ 	.word	index@(.nv.constant0._ZN7cutlass13device_kernelIN5flash19enable_sm80_to_sm89INS1_16FlashAttnFwdSm80INS1_25CollectiveMainloopFwdSm80ILi8ELi1ELb0EN4cute5tupleIJNS5_1CILi128EEENS7_ILi64EEENS7_ILi256EEEEEELi256ENS_10bfloat16_tEfNS_4arch4Sm80ELb0ELb1ELb0ELb1ELb1ELb0ELb1ELb1EEENS1_21CollectiveEpilogueFwdINS6_IJS8_SA_S9_EEENS6_IJNS7_ILi1EEESI_SI_EEESC_SE_Li256ELb1ELb1ELb1ELb0EEENS1_36VarlenDynamicPersistentTileSchedulerILi128ELi64ELi256ELi256ELb1ELb1ELb0ELb1ELb0ELb1EEEEEEEEEvNT_6ParamsE)
        /*004c*/ 	.short	0x0380
        /*004e*/ 	.short	0x0438


	//----- nvinfo : EIATTR_SW_WAR
	.align		4
.L_608:
        /*0050*/ 	.byte	0x04, 0x36
        /*0052*/ 	.short	(.L_610 - .L_609)
.L_609:
        /*0054*/ 	.word	0x00000008
.L_610:


//--------------------- .nv.info._ZN7cutlass13device_kernelIN5flash19enable_sm80_to_sm89INS1_16FlashAttnFwdSm80INS1_25CollectiveMainloopFwdSm80ILi8ELi1ELb0EN4cute5tupleIJNS5_1CILi128EEENS7_ILi48EEENS7_ILi256EEEEEELi256ENS_10bfloat16_tEfNS_4arch4Sm80ELb0ELb1ELb0ELb1ELb1ELb1ELb1ELb1EEENS1_21CollectiveEpilogueFwdINS6_IJS8_SA_S9_EEENS6_IJNS7_ILi1EEESI_SI_EEESC_SE_Li256ELb1ELb1ELb1ELb0EEENS1_36VarlenDynamicPersistentTileSchedulerILi128ELi48ELi256ELi256ELb1ELb1ELb0ELb1ELb0ELb1EEEEEEEEEvNT_6ParamsE --------------------------
	.section	.nv.info._ZN7cutlass13device_kernelIN5flash19enable_sm80_to_sm89INS1_16FlashAttnFwdSm80INS1_25CollectiveMainloopFwdSm80ILi8ELi1ELb0EN4cute5tupleIJNS5_1CILi128EEENS7_ILi48EEENS7_ILi256EEEEEELi256ENS_10bfloat16_tEfNS_4arch4Sm80ELb0ELb1ELb0ELb1ELb1ELb1ELb1ELb1EEENS1_21CollectiveEpilogueFwdINS6_IJS8_SA_S9_EEENS6_IJNS7_ILi1EEESI_SI_EEESC_SE_Li256ELb1ELb1ELb1ELb0EEENS1_36VarlenDynamicPersistentTileSchedulerILi128ELi48ELi256ELi256ELb1ELb1ELb0ELb1ELb0ELb1EEEEEEEEEvNT_6ParamsE,"",@"SHT_CUDA_INFO"
	.sectionflags	@""
	.align	4


	//----- nvinfo : EIATTR_CUDA_API_VERSION
	.align		4
        /*0000*/ 	.byte	0x04, 0x37
        /*0002*/ 	.short	(.L_612 - .L_611)
.L_611:
        /*0004*/ 	.word	0x00000082


	//----- nvinfo : EIATTR_KPARAM_INFO
	.align		4
.L_612:
        /*0008*/ 	.byte	0x04, 0x17
        /*000a*/ 	.short	(.L_614 - .L_613)
.L_613:
        /*000c*/ 	.word	0x00000000
        /*0010*/ 	.short	0x0000
        /*0012*/ 	.short	0x0000
        /*0014*/ 	.byte	0x00, 0xf0, 0xe1, 0x10


	//----- nvinfo : EIATTR_SPARSE_MMA_MASK
	.align		4
.L_614:
        /*0018*/ 	.byte	0x03, 0x50
        /*001a*/ 	.short	0x0000


	//----- nvinfo : EIATTR_MAXREG_COUNT
	.align		4
        /*001c*/ 	.byte	0x03, 0x1b
        /*001e*/ 	.short	0x00ff


	//----- nvinfo : EIATTR_MERCURY_ISA_VERSION
	.align		4
        /*0020*/ 	.byte	0x03, 0x5f
        /*0022*/ 	.short	0x0101


	//----- nvinfo : EIATTR_VRC_CTA_INIT_COUNT
	.align		4
        /*0024*/ 	.byte	0x02, 0x4a
	.zero		1
	.zero		1


	//----- nvinfo : EIATTR_EXIT_INSTR_OFFSETS
	.align		4
        /*0028*/ 	.byte	0x04, 0x1c
        /*002a*/ 	.short	(.L_616 - .L_615)


	//   ....[0]....
.L_615:
        /*002c*/ 	.word	0x00000010


	//----- nvinfo : EIATTR_MAX_THREADS
	.align		4
.L_616:
        /*0030*/ 	.byte	0x04, 0x05
        /*0032*/ 	.short	(.L_618 - .L_617)
.L_617:
        /*0034*/ 	.word	0x00000100
        /*0038*/ 	.word	0x00000001
        /*003c*/ 	.word	0x00000001


	//----- nvinfo : EIATTR_CBANK_PARAM_SIZE
	.align		4
.L_618:
        /*0040*/ 	.byte	0x03, 0x19
        /*0042*/ 	.short	0x0438


	//----- nvinfo : EIATTR_PARAM_CBANK
	.align		4
        /*0044*/ 	.byte	0x04, 0x0a
        /*0046*/ 	.short	(.L_620 - .L_619)
	.align		4
.L_619:
        /*0048*/ 	.word	index@(.nv.constant0._ZN7cutlass13device_kernelIN5flash19enable_sm80_to_sm89INS1_16FlashAttnFwdSm80INS1_25CollectiveMainloopFwdSm80ILi8ELi1ELb0EN4cute5tupleIJNS5_1CILi128EEENS7_ILi48EEENS7_ILi256EEEEEELi256ENS_10bfloat16_tEfNS_4arch4Sm80ELb0ELb1ELb0ELb1ELb1ELb1ELb1ELb1EEENS1_21CollectiveEpilogueFwdINS6_IJS8_SA_S9_EEENS6_IJNS7_ILi1EEESI_SI_EEESC_SE_Li256ELb1ELb1ELb1ELb0EEENS1_36VarlenDynamicPersistentTileSchedulerILi128ELi48ELi256ELi256ELb1ELb1ELb0ELb1ELb0ELb1EEEEEEEEEvNT_6ParamsE)
        /*004c*/ 	.short	0x0380
        /*004e*/ 	.short	0x0438


	//----- nvinfo : EIATTR_SW_WAR
	.align		4
.L_620:
        /*0050*/ 	.byte	0x04, 0x36
        /*0052*/ 	.short	(.L_622 - .L_621)
.L_621:
        /*0054*/ 	.word	0x00000008
.L_622:


//--------------------- .nv.info._ZN7cutlass13device_kernelIN5flash19enable_sm80_to_sm89INS1_16FlashAttnFwdSm80INS1_25CollectiveMainloopFwdSm80ILi8ELi1ELb0EN4cute5tupleIJNS5_1CILi128EEENS7_ILi96EEENS7_ILi256EEEEEELi256ENS_10bfloat16_tEfNS_4arch4Sm80ELb1ELb0ELb0ELb0ELb1ELb0ELb1ELb1EEENS1_21CollectiveEpilogueFwdINS6_IJS8_SA_S9_EEENS6_IJNS7_ILi1EEESI_SI_EEESC_SE_Li256ELb0ELb1ELb1ELb0EEENS1_30DynamicPersistentTileSchedulerILi256ELi256ELb1ELb1ELb0EEEEEEEEEvNT_6ParamsE --------------------------
	.section	.nv.info._ZN7cutlass13device_kernelIN5flash19enable_sm80_to_sm89INS1_16FlashAttnFwdSm80INS1_25CollectiveMainloopFwdSm80ILi8ELi1ELb0EN4cute5tupleIJNS5_1CILi128EEENS7_ILi96EEENS7_ILi256EEEEEELi256ENS_10bfloat16_tEfNS_4arch4Sm80ELb1ELb0ELb0ELb0ELb1ELb0ELb1ELb1EEENS1_21CollectiveEpilogueFwdINS6_IJS8_SA_S9_EEENS6_IJNS7_ILi1EEESI_SI_EEESC_SE_Li256ELb0ELb1ELb1ELb0EEENS1_30DynamicPersistentTileSchedulerILi256ELi256ELb1ELb1ELb0EEEEEEEEEvNT_6ParamsE,"",@"SHT_CUDA_INFO"
	.sectionflags	@""
	.align	4


	//----- nvinfo : EIATTR_CUDA_API_VERSION
	.align		4
        /*0000*/ 	.byte	0x04, 0x37
        /*0002*/ 	.short	(.L_624 - .L_623)
.L_623:
        /*0004*/ 	.word	0x00000082


	//----- nvinfo : EIATTR_KPARAM_INFO
	.align		4
.L_624:
        /*0008*/ 	.byte	0x04, 0x17
        /*000a*/ 	.short	(.L_626 - .L_625)
.L_625:
        /*000c*/ 	.word	0x00000000
        /*0010*/ 	.short	0x0000
        /*0012*/ 	.short	0x0000
        /*0014*/ 	.byte	0x00, 0xf0, 0xa1, 0x10


	//----- nvinfo : EIATTR_SPARSE_MMA_MASK
	.align		4
.L_626:
        /*0018*/ 	.byte	0x03, 0x50
        /*001a*/ 	.short	0x0000


	//----- nvinfo : EIATTR_MAXREG_COUNT
	.align		4
        /*001c*/ 	.byte	0x03, 0x1b
        /*001e*/ 	.short	0x00ff


	//----- nvinfo : EIATTR_MERCURY_ISA_VERSION
	.align		4
        /*0020*/ 	.byte	0x03, 0x5f
        /*0022*/ 	.short	0x0101


	//----- nvinfo : EIATTR_VRC_CTA_INIT_COUNT
	.align		4
        /*0024*/ 	.byte	0x02, 0x4a
	.zero		1
	.zero		1


	//----- nvinfo : EIATTR_EXIT_INSTR_OFFSETS
	.align		4
        /*0028*/ 	.byte	0x04, 0x1c
        /*002a*/ 	.short	(.L_628 - .L_627)


	//   ....[0]....
.L_627:
        /*002c*/ 	.word	0x00000010


	//----- nvinfo : EIATTR_MAX_THREADS
	.align		4
.L_628:
        /*0030*/ 	.byte	0x04, 0x05
        /*0032*/ 	.short	(.L_630 - .L_629)
.L_629:
        /*0034*/ 	.word	0x00000100
        /*0038*/ 	.word	0x00000001
        /*003c*/ 	.word	0x00000001


	//----- nvinfo : EIATTR_CBANK_PARAM_SIZE
	.align		4
.L_630:
        /*0040*/ 	.byte	0x03, 0x19
        /*0042*/ 	.short	0x0428


	//----- nvinfo : EIATTR_PARAM_CBANK
	.align		4
        /*0044*/ 	.byte	0x04, 0x0a
        /*0046*/ 	.short	(.L_632 - .L_631)
	.align		4
.L_631:
        /*0048*/ 	.word	index@(.nv.constant0._ZN7cutlass13device_kernelIN5flash19enable_sm80_to_sm89INS1_16FlashAttnFwdSm80INS1_25CollectiveMainloopFwdSm80ILi8ELi1ELb0EN4cute5tupleIJNS5_1CILi128EEENS7_ILi96EEENS7_ILi256EEEEEELi256ENS_10bfloat16_tEfNS_4arch4Sm80ELb1ELb0ELb0ELb0ELb1ELb0ELb1ELb1EEENS1_21CollectiveEpilogueFwdINS6_IJS8_SA_S9_EEENS6_IJNS7_ILi1EEESI_SI_EEESC_SE_Li256ELb0ELb1ELb1ELb0EEENS1_30DynamicPersistentTileSchedulerILi256ELi256ELb1ELb1ELb0EEEEEEEEEvNT_6ParamsE)
        /*004c*/ 	.short	0x0380
        /*004e*/ 	.short	0x0428


	//----- nvinfo : EIATTR_SW_WAR
	.align		4
.L_632:
        /*0050*/ 	.byte	0x04, 0x36
        /*0052*/ 	.short	(.L_634 - .L_633)
.L_633:
        /*0054*/ 	.word	0x00000008
.L_634:


//--------------------- .nv.info._ZN7cutlass13device_kernelIN5flash19enable_sm80_to_sm89INS1_16FlashAttnFwdSm80INS1_25CollectiveMainloopFwdSm80ILi8ELi1ELb0EN4cute5tupleIJNS5_1CILi128EEENS7_ILi64EEENS7_ILi256EEEEEELi256ENS_10bfloat16_tEfNS_4arch4Sm80ELb1ELb0ELb0ELb1ELb1ELb0ELb1ELb1EEENS1_21CollectiveEpilogueFwdINS6_IJS8_SA_S9_EEENS6_IJNS7_ILi1EEESI_SI_EEESC_SE_Li256ELb1ELb1ELb1ELb0EEENS1_36VarlenDynamicPersistentTileSchedulerILi128ELi64ELi256ELi256ELb1ELb1ELb0ELb1ELb1ELb1EEEEEEEEEvNT_6ParamsE --------------------------
	.section	.nv.info._ZN7cutlass13device_kernelIN5flash19enable_sm80_to_sm89INS1_16FlashAttnFwdSm80INS1_25CollectiveMainloopFwdSm80ILi8ELi1ELb0EN4cute5tupleIJNS5_1CILi128EEENS7_ILi64EEENS7_ILi256EEEEEELi256ENS_10bfloat16_tEfNS_4arch4Sm80ELb1ELb0ELb0ELb1ELb1ELb0ELb1ELb1EEENS1_21CollectiveEpilogueFwdINS6_IJS8_SA_S9_EEENS6_IJNS7_ILi1EEESI_SI_EEESC_SE_Li256ELb1ELb1ELb1ELb0EEENS1_36VarlenDynamicPersistentTileSchedulerILi128ELi64ELi256ELi256ELb1ELb1ELb0ELb1ELb1ELb1EEEEEEEEEvNT_6ParamsE,"",@"SHT_CUDA_INFO"
	.sectionflags	@""
	.align	4


	//----- nvinfo : EIATTR_CUDA_API_VERSION
	.align		4
        /*0000*/ 	.byte	0x04, 0x37
        /*0002*/ 	.short	(.L_636 - .L_635)
.L_635:
        /*0004*/ 	.word	0x00000082


	//----- nvinfo : EIATTR_KPARAM_INFO
	.align		4
.L_636:
        /*0008*/ 	.byte	0x04, 0x17
        /*000a*/ 	.short	(.L_638 - .L_637)
.L_637:
        /*000c*/ 	.word	0x00000000
        /*0010*/ 	.short	0x0000
        /*0012*/ 	.short	0x0000
        /*0014*/ 	.byte	0x00, 0xf0, 0xe1, 0x10


	//----- nvinfo : EIATTR_SPARSE_MMA_MASK
	.align		4
.L_638:
        /*0018*/ 	.byte	0x03, 0x50
        /*001a*/ 	.short	0x0000


	//----- nvinfo : EIATTR_MAXREG_COUNT
	.align		4
        /*001c*/ 	.byte	0x03, 0x1b
        /*001e*/ 	.short	0x00ff


	//----- nvinfo : EIATTR_MERCURY_ISA_VERSION
	.align		4
        /*0020*/ 	.byte	0x03, 0x5f
        /*0022*/ 	.short	0x0101


	//----- nvinfo : EIATTR_VRC_CTA_INIT_COUNT
	.align		4
        /*0024*/ 	.byte	0x02, 0x4a
	.zero		1
	.zero		1


	//----- nvinfo : EIATTR_EXIT_INSTR_OFFSETS
	.align		4
        /*0028*/ 	.byte	0x04, 0x1c
        /*002a*/ 	.short	(.L_640 - .L_639)


	//   ....[0]....
.L_639:
        /*002c*/ 	.word	0x00000010


	//----- nvinfo : EIATTR_MAX_THREADS
	.align		4
.L_640:
        /*0030*/ 	.byte	0x04, 0x05
        /*0032*/ 	.short	(.L_642 - .L_641)
.L_641:
        /*0034*/ 	.word	0x00000100
        /*0038*/ 	.word	0x00000001
        /*003c*/ 	.word	0x00000001


	//----- nvinfo : EIATTR_CBANK_PARAM_SIZE
	.align		4
.L_642:
        /*0040*/ 	.byte	0x03, 0x19
        /*0042*/ 	.short	0x0438


	//----- nvinfo : EIATTR_PARAM_CBANK
	.align		4
        /*0044*/ 	.byte	0x04, 0x0a
        /*0046*/ 	.short	(.L_644 - .L_643)
	.align		4
.L_643:
        /*0048*/ 	.word	index@(.nv.constant0._ZN7cutlass13device_kernelIN5flash19enable_sm80_to_sm89INS1_16FlashAttnFwdSm80INS1_25CollectiveMainloopFwdSm80ILi8ELi1ELb0EN4cute5tupleIJNS5_1CILi128EEENS7_ILi64EEENS7_ILi256EEEEEELi256ENS_10bfloat16_tEfNS_4arch4Sm80ELb1ELb0ELb0ELb1ELb1ELb0ELb1ELb1EEENS1_21CollectiveEpilogueFwdINS6_IJS8_SA_S9_EEENS6_IJNS7_ILi1EEESI_SI_EEESC_SE_Li256ELb1ELb1ELb1ELb0EEENS1_36VarlenDynamicPersistentTileSchedulerILi128ELi64ELi256ELi256ELb1ELb1ELb0ELb1ELb1ELb1EEEEEEEEEvNT_6ParamsE)
        /*004c*/ 	.short	0x0380
        /*004e*/ 	.short	0x0438


	//----- nvinfo : EIATTR_SW_WAR
	.align		4
.L_644:
        /*0050*/ 	.byte	0x04, 0x36
        /*0052*/ 	.short	(.L_646 - .L_645)
.L_645:
        /*0054*/ 	.word	0x00000008
.L_646:


//--------------------- .nv.info._ZN7cutlass13device_kernelIN5flash19enable_sm80_to_sm89INS1_16FlashAttnFwdSm80INS1_25CollectiveMainloopFwdSm80ILi8ELi1ELb0EN4cute5tupleIJNS5_1CILi128EEENS7_ILi48EEENS7_ILi256EEEEEELi256ENS_10bfloat16_tEfNS_4arch4Sm80ELb1ELb0ELb0ELb1ELb1ELb1ELb1ELb1EEENS1_21CollectiveEpilogueFwdINS6_IJS8_SA_S9_EEENS6_IJNS7_ILi1EEESI_SI_EEESC_SE_Li256ELb1ELb1ELb1ELb0EEENS1_36VarlenDynamicPersistentTileSchedulerILi128ELi48ELi256ELi256ELb1ELb1ELb0ELb1ELb1ELb1EEEEEEEEEvNT_6ParamsE --------------------------
	.section	.nv.info._ZN7cutlass13device_kernelIN5flash19enable_sm80_to_sm89INS1_16FlashAttnFwdSm80INS1_25CollectiveMainloopFwdSm80ILi8ELi1ELb0EN4cute5tupleIJNS5_1CILi128EEENS7_ILi48EEENS7_ILi256EEEEEELi256ENS_10bfloat16_tEfNS_4arch4Sm80ELb1ELb0ELb0ELb1ELb1ELb1ELb1ELb1EEENS1_21CollectiveEpilogueFwdINS6_IJS8_SA_S9_EEENS6_IJNS7_ILi1EEESI_SI_EEESC_SE_Li256ELb1ELb1ELb1ELb0EEENS1_36VarlenDynamicPersistentTileSchedulerILi128ELi48ELi256ELi256ELb1ELb1ELb0ELb1ELb1ELb1EEEEEEEEEvNT_6ParamsE,"",@"SHT_CUDA_INFO"
	.sectionflags	@""
	.align	4


	//----- nvinfo : EIATTR_CUDA_API_VERSION
	.align		4
        /*0000*/ 	.byte	0x04, 0x37
        /*0002*/ 	.short	(.L_648 - .L_647)
.L_647:
        /*0004*/ 	.word	0x00000082


	//----- nvinfo : EIATTR_KPARAM_INFO
	.align		4
.L_648:
        /*0008*/ 	.byte	0x04, 0x17
        /*000a*/ 	.short	(.L_650 - .L_649)
.L_649:
        /*000c*/ 	.word	0x00000000
        /*0010*/ 	.short	0x0000
        /*0012*/ 	.short	0x0000
        /*0014*/ 	.byte	0x00, 0xf0, 0xe1, 0x10


	//----- nvinfo : EIATTR_SPARSE_MMA_MASK
	.align		4
.L_650:
        /*0018*/ 	.byte	0x03, 0x50
        /*001a*/ 	.short	0x0000


	//----- nvinfo : EIATTR_MAXREG_COUNT
	.align		4
        /*001c*/ 	.byte	0x03, 0x1b
        /*001e*/ 	.short	0x00ff


	//----- nvinfo : EIATTR_MERCURY_ISA_VERSION
	.align		4
        /*0020*/ 	.byte	0x03, 0x5f
        /*0022*/ 	.short	0x0101


	//----- nvinfo : EIATTR_VRC_CTA_INIT_COUNT
	.align		4
        /*0024*/ 	.byte	0x02, 0x4a
	.zero		1
	.zero		1


	//----- nvinfo : EIATTR_EXIT_INSTR_OFFSETS
	.align		4
        /*0028*/ 	.byte	0x04, 0x1c
        /*002a*/ 	.short	(.L_652 - .L_651)


	//   ....[0]....
.L_651:
        /*002c*/ 	.word	0x00000010


	//----- nvinfo : EIATTR_MAX_THREADS
	.align		4
.L_652:
        /*0030*/ 	.byte	0x04, 0x05
        /*0032*/ 	.short	(.L_654 - .L_653)
.L_653:
        /*0034*/ 	.word	0x00000100
        /*0038*/ 	.word	0x00000001
        /*003c*/ 	.word	0x00000001


	//----- nvinfo : EIATTR_CBANK_PARAM_SIZE
	.align		4
.L_654:
        /*0040*/ 	.byte	0x03, 0x19
        /*0042*/ 	.short	0x0438


	//----- nvinfo : EIATTR_PARAM_CBANK
	.align		4
        /*0044*/ 	.byte	0x04, 0x0a
        /*0046*/ 	.short	(.L_656 - .L_655)
	.align		4
.L_655:
        /*0048*/ 	.word	index@(.nv.constant0._ZN7cutlass13device_kernelIN5flash19enable_sm80_to_sm89INS1_16FlashAttnFwdSm80INS1_25CollectiveMainloopFwdSm80ILi8ELi1ELb0EN4cute5tupleIJNS5_1CILi128EEENS7_ILi48EEENS7_ILi256EEEEEELi256ENS_10bfloat16_tEfNS_4arch4Sm80ELb1ELb0ELb0ELb1ELb1ELb1ELb1ELb1EEENS1_21CollectiveEpilogueFwdINS6_IJS8_SA_S9_EEENS6_IJNS7_ILi1EEESI_SI_EEESC_SE_Li256ELb1ELb1ELb1ELb0EEENS1_36VarlenDynamicPersistentTileSchedulerILi128ELi48ELi256ELi256ELb1ELb1ELb0ELb1ELb1ELb1EEEEEEEEEvNT_6ParamsE)
        /*004c*/ 	.short	0x0380
        /*004e*/ 	.short	0x0438


	//----- nvinfo : EIATTR_SW_WAR
	.align		4
.L_656:
        /*0050*/ 	.byte	0x04, 0x36
        /*0052*/ 	.short	(.L_658 - .L_657)
.L_657:
        /*0054*/ 	.word	0x00000008
.L_658:


//--------------------- .nv.callgraph             --------------------------
	.section	.nv.callgraph,"",@"SHT_CUDA_CALLGRAPH"
	.align	4
	.sectionentsize	8
	.align		4
        /*0000*/ 	.word	0x00000000
	.align		4
        /*0004*/ 	.word	0xffffffff
	.align		4
        /*0008*/ 	.word	0x00000000
	.align		4
        /*000c*/ 	.word	0xfffffffe
	.align		4
        /*0010*/ 	.word	0x00000000
	.align		4
        /*0014*/ 	.word	0xfffffffd
	.align		4
        /*0018*/ 	.word	0x00000000
	.align		4
        /*001c*/ 	.word	0xfffffffc


//--------------------- .nv.constant4             --------------------------
	.section	.nv.constant4,"a",@progbits
	.align	8
	.align		8
.nv.constant4:
        /*0000*/ 	.dword	_ZN89_INTERNAL_0b48053f_53_flash_fwd_hdim256_bf16_paged_split_softcapall_sm80_cu_f3e6f9ee_33094cuda3std3__45__cpo5beginE
	.align		8
        /*0008*/ 	.dword	_ZN89_INTERNAL_0b48053f_53_flash_fwd_hdim256_bf16_paged_split_softcapall_sm80_cu_f3e6f9ee_33094cuda3std3__45__cpo3endE
	.align		8
        /*0010*/ 	.dword	_ZN89_INTERNAL_0b48053f_53_flash_fwd_hdim256_bf16_paged_split_softcapall_sm80_cu_f3e6f9ee_33094cuda3std3__45__cpo6cbeginE
	.align		8
        /*0018*/ 	.dword	_ZN89_INTERNAL_0b48053f_53_flash_fwd_hdim256_bf16_paged_split_softcapall_sm80_cu_f3e6f9ee_33094cuda3std3__45__cpo4cendE
	.align		8
        /*0020*/ 	.dword	_ZN89_INTERNAL_0b48053f_53_flash_fwd_hdim256_bf16_paged_split_softcapall_sm80_cu_f3e6f9ee_33094cuda3std3__491_GLOBAL__N__0b48053f_53_flash_fwd_hdim256_bf16_paged_split_softcapall_sm80_cu_f3e6f9ee_33096ignoreE
	.align		8
        /*0028*/ 	.dword	_ZN89_INTERNAL_0b48053f_53_flash_fwd_hdim256_bf16_paged_split_softcapall_sm80_cu_f3e6f9ee_33094cuda3std3__419piecewise_constructE
	.align		8
        /*0030*/ 	.dword	_ZN89_INTERNAL_0b48053f_53_flash_fwd_hdim256_bf16_paged_split_softcapall_sm80_cu_f3e6f9ee_33094cuda3std3__48in_placeE
	.align		8
        /*0038*/ 	.dword	_ZN89_INTERNAL_0b48053f_53_flash_fwd_hdim256_bf16_paged_split_softcapall_sm80_cu_f3e6f9ee_33094cuda3std6ranges3__45__cpo4swapE
	.align		8
        /*0040*/ 	.dword	_ZN89_INTERNAL_0b48053f_53_flash_fwd_hdim256_bf16_paged_split_softcapall_sm80_cu_f3e6f9ee_33094cuda3std6ranges3__45__cpo9iter_moveE
	.align		8
        /*0048*/ 	.dword	_ZN89_INTERNAL_0b48053f_53_flash_fwd_hdim256_bf16_paged_split_softcapall_sm80_cu_f3e6f9ee_33094cute7productE
	.align		8
        /*0050*/ 	.dword	_ZN89_INTERNAL_0b48053f_53_flash_fwd_hdim256_bf16_paged_split_softcapall_sm80_cu_f3e6f9ee_33094cute1_E


//--------------------- .text._ZN7cutlass13device_kernelIN5flash19enable_sm80_to_sm89INS1_16FlashAttnFwdSm80INS1_25CollectiveMainloopFwdSm80ILi8ELi1ELb1EN4cute5tupleIJNS5_1CILi128EEENS7_ILi64EEENS7_ILi256EEEEEELi256ENS_10bfloat16_tEfNS_4arch4Sm80ELb0ELb0ELb1ELb0ELb1ELb0ELb1ELb1EEENS1_21CollectiveEpilogueFwdINS6_IJS8_SA_S9_EEENS6_IJNS7_ILi1EEESI_SI_EEESC_SE_Li256ELb0ELb1ELb1ELb0EEENS1_19SingleTileSchedulerILb0ELb1ELb1ELi128EEEEEEEEEvNT_6ParamsE --------------------------
	.section	.text._ZN7cutlass13device_kernelIN5flash19enable_sm80_to_sm89INS1_16FlashAttnFwdSm80INS1_25CollectiveMainloopFwdSm80ILi8ELi1ELb1EN4cute5tupleIJNS5_1CILi128EEENS7_ILi64EEENS7_ILi256EEEEEELi256ENS_10bfloat16_tEfNS_4arch4Sm80ELb0ELb0ELb1ELb0ELb1ELb0ELb1ELb1EEENS1_21CollectiveEpilogueFwdINS6_IJS8_SA_S9_EEENS6_IJNS7_ILi1EEESI_SI_EEESC_SE_Li256ELb0ELb1ELb1ELb0EEENS1_19SingleTileSchedulerILb0ELb1ELb1ELi128EEEEEEEEEvNT_6ParamsE,"ax",@progbits
	.align	128
.text._ZN7cutlass13device_kernelIN5flash19enable_sm80_to_sm89INS1_16FlashAttnFwdSm80INS1_25CollectiveMainloopFwdSm80ILi8ELi1ELb1EN4cute5tupleIJNS5_1CILi128EEENS7_ILi64EEENS7_ILi256EEEEEELi256ENS_10bfloat16_tEfNS_4arch4Sm80ELb0ELb0ELb1ELb0ELb1ELb0ELb1ELb1EEENS1_21CollectiveEpilogueFwdINS6_IJS8_SA_S9_EEENS6_IJNS7_ILi1EEESI_SI_EEESC_SE_Li256ELb0ELb1ELb1ELb0EEENS1_19SingleTileSchedulerILb0ELb1ELb1ELi128EEEEEEEEEvNT_6ParamsE:
        .type           _ZN7cutlass13device_kernelIN5flash19enable_sm80_to_sm89INS1_16FlashAttnFwdSm80INS1_25CollectiveMainloopFwdSm80ILi8ELi1ELb1EN4cute5tupleIJNS5_1CILi128EEENS7_ILi64EEENS7_ILi256EEEEEELi256ENS_10bfloat16_tEfNS_4arch4Sm80ELb0ELb0ELb1ELb0ELb1ELb0ELb1ELb1EEENS1_21CollectiveEpilogueFwdINS6_IJS8_SA_S9_EEENS6_IJNS7_ILi1EEESI_SI_EEESC_SE_Li256ELb0ELb1ELb1ELb0EEENS1_19SingleTileSchedulerILb0ELb1ELb1ELi128EEEEEEEEEvNT_6ParamsE,@function
        .size           _ZN7cutlass13device_kernelIN5flash19enable_sm80_to_sm89INS1_16FlashAttnFwdSm80INS1_25CollectiveMainloopFwdSm80ILi8ELi1ELb1EN4cute5tupleIJNS5_1CILi128EEENS7_ILi64EEENS7_ILi256EEEEEELi256ENS_10bfloat16_tEfNS_4arch4Sm80ELb0ELb0ELb1ELb0ELb1ELb0ELb1ELb1EEENS1_21CollectiveEpilogueFwdINS6_IJS8_SA_S9_EEENS6_IJNS7_ILi1EEESI_SI_EEESC_SE_Li256ELb0ELb1ELb1ELb0EEENS1_19SingleTileSchedulerILb0ELb1ELb1ELi128EEEEEEEEEvNT_6ParamsE,(.L_x_36 - _ZN7cutlass13device_kernelIN5flash19enable_sm80_to_sm89INS1_16FlashAttnFwdSm80INS1_25CollectiveMainloopFwdSm80ILi8ELi1ELb1EN4cute5tupleIJNS5_1CILi128EEENS7_ILi64EEENS7_ILi256EEEEEELi256ENS_10bfloat16_tEfNS_4arch4Sm80ELb0ELb0ELb1ELb0ELb1ELb0ELb1ELb1EEENS1_21CollectiveEpilogueFwdINS6_IJS8_SA_S9_EEENS6_IJNS7_ILi1EEESI_SI_EEESC_SE_Li256ELb0ELb1ELb1ELb0EEENS1_19SingleTileSchedulerILb0ELb1ELb1ELi128EEEEEEEEEvNT_6ParamsE)
        .other          _ZN7cutlass13device_kernelIN5flash19enable_sm80_to_sm89INS1_16FlashAttnFwdSm80INS1_25CollectiveMainloopFwdSm80ILi8ELi1ELb1EN4cute5tupleIJNS5_1CILi128EEENS7_ILi64EEENS7_ILi256EEEEEELi256ENS_10bfloat16_tEfNS_4arch4Sm80ELb0ELb0ELb1ELb0ELb1ELb0ELb1ELb1EEENS1_21CollectiveEpilogueFwdINS6_IJS8_SA_S9_EEENS6_IJNS7_ILi1EEESI_SI_EEESC_SE_Li256ELb0ELb1ELb1ELb0EEENS1_19SingleTileSchedulerILb0ELb1ELb1ELi128EEEEEEEEEvNT_6ParamsE,@"STO_CUDA_ENTRY STV_DEFAULT"
_ZN7cutlass13device_kernelIN5flash19enable_sm80_to_sm89INS1_16FlashAttnFwdSm80INS1_25CollectiveMainloopFwdSm80ILi8ELi1ELb1EN4cute5tupleIJNS5_1CILi128EEENS7_ILi64EEENS7_ILi256EEEEEELi256ENS_10bfloat16_tEfNS_4arch4Sm80ELb0ELb0ELb1ELb0ELb1ELb0ELb1ELb1EEENS1_21CollectiveEpilogueFwdINS6_IJS8_SA_S9_EEENS6_IJNS7_ILi1EEESI_SI_EEESC_SE_Li256ELb0ELb1ELb1ELb0EEENS1_19SingleTileSchedulerILb0ELb1ELb1ELi128EEEEEEEEEvNT_6ParamsE:
[----:B------:R-:W-:Y:S01]  /*0000*/  LDC R1, c[0x0][0x37c] ;  /* 0x0000df00ff017b82 */ /* 0x000fe20000000800 */
[----:B------:R-:W-:Y:S05]  /*0010*/  EXIT ;  /* 0x000000000000794d */ /* 0x000fea0003800000 */
.L_x_0:
[----:B------:R-:W-:-:S00]  /*0020*/  BRA `(.L_x_0) ;  /* 0xfffffffc00fc7947 */ /* 0x000fc0000383ffff */
[----:B------:R-:W-:-:S00]  /*0030*/  NOP ;  /* 0x0000000000007918 */ /* 0x000fc00000000000 */
        /* <DEDUP_REMOVED lines=12> */
.L_x_36:


//--------------------- .text._ZN7cutlass13device_kernelIN5flash19enable_sm80_to_sm89INS1_16FlashAttnFwdSm80INS1_25CollectiveMainloopFwdSm80ILi8ELi1ELb1EN4cute5tupleIJNS5_1CILi128EEENS7_ILi48EEENS7_ILi256EEEEEELi256ENS_10bfloat16_tEfNS_4arch4Sm80ELb0ELb0ELb1ELb1ELb1ELb0ELb1ELb1EEENS1_21CollectiveEpilogueFwdINS6_IJS8_SA_S9_EEENS6_IJNS7_ILi1EEESI_SI_EEESC_SE_Li256ELb1ELb1ELb1ELb0EEENS1_36VarlenDynamicPersistentTileSchedulerILi128ELi48ELi256ELi256ELb1ELb1ELb0ELb0ELb1ELb1EEEEEEEEEvNT_6ParamsE --------------------------
	.section	.text._ZN7cutlass13device_kernelIN5flash19enable_sm80_to_sm89INS1_16FlashAttnFwdSm80INS1_25CollectiveMainloopFwdSm80ILi8ELi1ELb1EN4cute5tupleIJNS5_1CILi128EEENS7_ILi48EEENS7_ILi256EEEEEELi256ENS_10bfloat16_tEfNS_4arch4Sm80ELb0ELb0ELb1ELb1ELb1ELb0ELb1ELb1EEENS1_21CollectiveEpilogueFwdINS6_IJS8_SA_S9_EEENS6_IJNS7_ILi1EEESI_SI_EEESC_SE_Li256ELb1ELb1ELb1ELb0EEENS1_36VarlenDynamicPersistentTileSchedulerILi128ELi48ELi256ELi256ELb1ELb1ELb0ELb0ELb1ELb1EEEEEEEEEvNT_6ParamsE,"ax",@progbits
	.align	128
.text._ZN7cutlass13device_kernelIN5flash19enable_sm80_to_sm89INS1_16FlashAttnFwdSm80INS1_25CollectiveMainloopFwdSm80ILi8ELi1ELb1EN4cute5tupleIJNS5_1CILi128EEENS7_ILi48EEENS7_ILi256EEEEEELi256ENS_10bfloat16_tEfNS_4arch4Sm80ELb0ELb0ELb1ELb1ELb1ELb0ELb1ELb1EEENS1_21CollectiveEpilogueFwdINS6_IJS8_SA_S9_EEENS6_IJNS7_ILi1EEESI_SI_EEESC_SE_Li256ELb1ELb1ELb1ELb0EEENS1_36VarlenDynamicPersistentTileSchedulerILi128ELi48ELi256ELi256ELb1ELb1ELb0ELb0ELb1ELb1EEEEEEEEEvNT_6ParamsE:
        .type           _ZN7cutlass13device_kernelIN5flash19enable_sm80_to_sm89INS1_16FlashAttnFwdSm80INS1_25CollectiveMainloopFwdSm80ILi8ELi1ELb1EN4cute5tupleIJNS5_1CILi128EEENS7_ILi48EEENS7_ILi256EEEEEELi256ENS_10bfloat16_tEfNS_4arch4Sm80ELb0ELb0ELb1ELb1ELb1ELb0ELb1ELb1EEENS1_21CollectiveEpilogueFwdINS6_IJS8_SA_S9_EEENS6_IJNS7_ILi1EEESI_SI_EEESC_SE_Li256ELb1ELb1ELb1ELb0EEENS1_36VarlenDynamicPersistentTileSchedulerILi128ELi48ELi256ELi256ELb1ELb1ELb0ELb0ELb1ELb1EEEEEEEEEvNT_6ParamsE,@function
        .size           _ZN7cutlass13device_kernelIN5flash19enable_sm80_to_sm89INS1_16FlashAttnFwdSm80INS1_25CollectiveMainloopFwdSm80ILi8ELi1ELb1EN4cute5tupleIJNS5_1CILi128EEENS7_ILi48EEENS7_ILi256EEEEEELi256ENS_10bfloat16_tEfNS_4arch4Sm80ELb0ELb0ELb1ELb1ELb1ELb0ELb1ELb1EEENS1_21CollectiveEpilogueFwdINS6_IJS8_SA_S9_EEENS6_IJNS7_ILi1EEESI_SI_EEESC_SE_Li256ELb1ELb1ELb1ELb0EEENS1_36VarlenDynamicPersistentTileSchedulerILi128ELi48ELi256ELi256ELb1ELb1ELb0ELb0ELb1ELb1EEEEEEEEEvNT_6ParamsE,(.L_x_37 - _ZN7cutlass13device_kernelIN5flash19enable_sm80_to_sm89INS1_16FlashAttnFwdSm80INS1_25CollectiveMainloopFwdSm80ILi8ELi1ELb1EN4cute5tupleIJNS5_1CILi128EEENS7_ILi48EEENS7_ILi256EEEEEELi256ENS_10bfloat16_tEfNS_4arch4Sm80ELb0ELb0ELb1ELb1ELb1ELb0ELb1ELb1EEENS1_21CollectiveEpilogueFwdINS6_IJS8_SA_S9_EEENS6_IJNS7_ILi1EEESI_SI_EEESC_SE_Li256ELb1ELb1ELb1ELb0EEENS1_36VarlenDynamicPersistentTileSchedulerILi128ELi48ELi256ELi256ELb1ELb1ELb0ELb0ELb1ELb1EEEEEEEEEvNT_6ParamsE)
        .other          _ZN7cutlass13device_kernelIN5flash19enable_sm80_to_sm89INS1_16FlashAttnFwdSm80INS1_25CollectiveMainloopFwdSm80ILi8ELi1ELb1EN4cute5tupleIJNS5_1CILi128EEENS7_ILi48EEENS7_ILi256EEEEEELi256ENS_10bfloat16_tEfNS_4arch4Sm80ELb0ELb0ELb1ELb1ELb1ELb0ELb1ELb1EEENS1_21CollectiveEpilogueFwdINS6_IJS8_SA_S9_EEENS6_IJNS7_ILi1EEESI_SI_EEESC_SE_Li256ELb1ELb1ELb1ELb0EEENS1_36VarlenDynamicPersistentTileSchedulerILi128ELi48ELi256ELi256ELb1ELb1ELb0ELb0ELb1ELb1EEEEEEEEEvNT_6ParamsE,@"STO_CUDA_ENTRY STV_DEFAULT"
_ZN7cutlass13device_kernelIN5flash19enable_sm80_to_sm89INS1_16FlashAttnFwdSm80INS1_25CollectiveMainloopFwdSm80ILi8ELi1ELb1EN4cute5tupleIJNS5_1CILi128EEENS7_ILi48EEENS7_ILi256EEEEEELi256ENS_10bfloat16_tEfNS_4arch4Sm80ELb0ELb0ELb1ELb1ELb1ELb0ELb1ELb1EEENS1_21CollectiveEpilogueFwdINS6_IJS8_SA_S9_EEENS6_IJNS7_ILi1EEESI_SI_EEESC_SE_Li256ELb1ELb1ELb1ELb0EEENS1_36VarlenDynamicPersistentTileSchedulerILi128ELi48ELi256ELi256ELb1ELb1ELb0ELb0ELb1ELb1EEEEEEEEEvNT_6ParamsE:
[----:B------:R-:W-:Y:S01]  /*0000*/  LDC R1, c[0x0][0x37c] ;  /* 0x0000df00ff017b82 */ /* 0x000fe20000000800 */
[----:B------:R-:W-:Y:S05]  /*0010*/  EXIT ;  /* 0x000000000000794d */ /* 0x000fea0003800000 */
.L_x_1:
        /* <DEDUP_REMOVED lines=14> */
.L_x_37:


//--------------------- .text._ZN7cutlass13device_kernelIN5flash19enable_sm80_to_sm89INS1_16FlashAttnFwdSm80INS1_25CollectiveMainloopFwdSm80ILi8ELi1ELb0EN4cute5tupleIJNS5_1CILi128EEENS7_ILi32EEENS7_ILi256EEEEEELi256ENS_10bfloat16_tEfNS_4arch4Sm80ELb0ELb0ELb1ELb1ELb1ELb1ELb1ELb1EEENS1_21CollectiveEpilogueFwdINS6_IJS8_SA_S9_EEENS6_IJNS7_ILi1EEESI_SI_EEESC_SE_Li256ELb1ELb1ELb1ELb0EEENS1_36VarlenDynamicPersistentTileSchedulerILi128ELi32ELi256ELi256ELb1ELb1ELb0ELb0ELb1ELb1EEEEEEEEEvNT_6ParamsE --------------------------
	.section	.text._ZN7cutlass13device_kernelIN5flash19enable_sm80_to_sm89INS1_16FlashAttnFwdSm80INS1_25CollectiveMainloopFwdSm80ILi8ELi1ELb0EN4cute5tupleIJNS5_1CILi128EEENS7_ILi32EEENS7_ILi256EEEEEELi256ENS_10bfloat16_tEfNS_4arch4Sm80ELb0ELb0ELb1ELb1ELb1ELb1ELb1ELb1EEENS1_21CollectiveEpilogueFwdINS6_IJS8_SA_S9_EEENS6_IJNS7_ILi1EEESI_SI_EEESC_SE_Li256ELb1ELb1ELb1ELb0EEENS1_36VarlenDynamicPersistentTileSchedulerILi128ELi32ELi256ELi256ELb1ELb1ELb0ELb0ELb1ELb1EEEEEEEEEvNT_6ParamsE,"ax",@progbits
	.align	128
.text._ZN7cutlass13device_kernelIN5flash19enable_sm80_to_sm89INS1_16FlashAttnFwdSm80INS1_25CollectiveMainloopFwdSm80ILi8ELi1ELb0EN4cute5tupleIJNS5_1CILi128EEENS7_ILi32EEENS7_ILi256EEEEEELi256ENS_10bfloat16_tEfNS_4arch4Sm80ELb0ELb0ELb1ELb1ELb1ELb1ELb1ELb1EEENS1_21CollectiveEpilogueFwdINS6_IJS8_SA_S9_EEENS6_IJNS7_ILi1EEESI_SI_EEESC_SE_Li256ELb1ELb1ELb1ELb0EEENS1_36VarlenDynamicPersistentTileSchedulerILi128ELi32ELi256ELi256ELb1ELb1ELb0ELb0ELb1ELb1EEEEEEEEEvNT_6ParamsE:
        .type           _ZN7cutlass13device_kernelIN5flash19enable_sm80_to_sm89INS1_16FlashAttnFwdSm80INS1_25CollectiveMainloopFwdSm80ILi8ELi1ELb0EN4cute5tupleIJNS5_1CILi128EEENS7_ILi32EEENS7_ILi256EEEEEELi256ENS_10bfloat16_tEfNS_4arch4Sm80ELb0ELb0ELb1ELb1ELb1ELb1ELb1ELb1EEENS1_21CollectiveEpilogueFwdINS6_IJS8_SA_S9_EEENS6_IJNS7_ILi1EEESI_SI_EEESC_SE_Li256ELb1ELb1ELb1ELb0EEENS1_36VarlenDynamicPersistentTileSchedulerILi128ELi32ELi256ELi256ELb1ELb1ELb0ELb0ELb1ELb1EEEEEEEEEvNT_6ParamsE,@function
        .size           _ZN7cutlass13device_kernelIN5flash19enable_sm80_to_sm89INS1_16FlashAttnFwdSm80INS1_25CollectiveMainloopFwdSm80ILi8ELi1ELb0EN4cute5tupleIJNS5_1CILi128EEENS7_ILi32EEENS7_ILi256EEEEEELi256ENS_10bfloat16_tEfNS_4arch4Sm80ELb0ELb0ELb1ELb1ELb1ELb1ELb1ELb1EEENS1_21CollectiveEpilogueFwdINS6_IJS8_SA_S9_EEENS6_IJNS7_ILi1EEESI_SI_EEESC_SE_Li256ELb1ELb1ELb1ELb0EEENS1_36VarlenDynamicPersistentTileSchedulerILi128ELi32ELi256ELi256ELb1ELb1ELb0ELb0ELb1ELb1EEEEEEEEEvNT_6ParamsE,(.L_x_38 - _ZN7cutlass13device_kernelIN5flash19enable_sm80_to_sm89INS1_16FlashAttnFwdSm80INS1_25CollectiveMainloopFwdSm80ILi8ELi1ELb0EN4cute5tupleIJNS5_1CILi128EEENS7_ILi32EEENS7_ILi256EEEEEELi256ENS_10bfloat16_tEfNS_4arch4Sm80ELb0ELb0ELb1ELb1ELb1ELb1ELb1ELb1EEENS1_21CollectiveEpilogueFwdINS6_IJS8_SA_S9_EEENS6_IJNS7_ILi1EEESI_SI_EEESC_SE_Li256ELb1ELb1ELb1ELb0EEENS1_36VarlenDynamicPersistentTileSchedulerILi128ELi32ELi256ELi256ELb1ELb1ELb0ELb0ELb1ELb1EEEEEEEEEvNT_6ParamsE)
        .other          _ZN7cutlass13device_kernelIN5flash19enable_sm80_to_sm89INS1_16FlashAttnFwdSm80INS1_25CollectiveMainloopFwdSm80ILi8ELi1ELb0EN4cute5tupleIJNS5_1CILi128EEENS7_ILi32EEENS7_ILi256EEEEEELi256ENS_10bfloat16_tEfNS_4arch4Sm80ELb0ELb0ELb1ELb1ELb1ELb1ELb1ELb1EEENS1_21CollectiveEpilogueFwdINS6_IJS8_SA_S9_EEENS6_IJNS7_ILi1EEESI_SI_EEESC_SE_Li256ELb1ELb1ELb1ELb0EEENS1_36VarlenDynamicPersistentTileSchedulerILi128ELi32ELi256ELi256ELb1ELb1ELb0ELb0ELb1ELb1EEEEEEEEEvNT_6ParamsE,@"STO_CUDA_ENTRY STV_DEFAULT"
_ZN7cutlass13device_kernelIN5flash19enable_sm80_to_sm89INS1_16FlashAttnFwdSm80INS1_25CollectiveMainloopFwdSm80ILi8ELi1ELb0EN4cute5tupleIJNS5_1CILi128EEENS7_ILi32EEENS7_ILi256EEEEEELi256ENS_10bfloat16_tEfNS_4arch4Sm80ELb0ELb0ELb1ELb1ELb1ELb1ELb1ELb1EEENS1_21CollectiveEpilogueFwdINS6_IJS8_SA_S9_EEENS6_IJNS7_ILi1EEESI_SI_EEESC_SE_Li256ELb1ELb1ELb1ELb0EEENS1_36VarlenDynamicPersistentTileSchedulerILi128ELi32ELi256ELi256ELb1ELb1ELb0ELb0ELb1ELb1EEEEEEEEEvNT_6ParamsE:
[----:B------:R-:W-:Y:S01]  /*0000*/  LDC R1, c[0x0][0x37c] ;  /* 0x0000df00ff017b82 */ /* 0x000fe20000000800 */
[----:B------:R-:W-:Y:S05]  /*0010*/  EXIT ;  /* 0x000000000000794d */ /* 0x000fea0003800000 */
.L_x_2:
        /* <DEDUP_REMOVED lines=14> */
.L_x_38:


//--------------------- .text._ZN7cutlass13device_kernelIN5flash19enable_sm80_to_sm89INS1_16FlashAttnFwdSm80INS1_25CollectiveMainloopFwdSm80ILi8ELi1ELb1EN4cute5tupleIJNS5_1CILi128EEENS7_ILi48EEENS7_ILi256EEEEEELi256ENS_10bfloat16_tEfNS_4arch4Sm80ELb0ELb1ELb1ELb0ELb1ELb0ELb1ELb1EEENS1_21CollectiveEpilogueFwdINS6_IJS8_SA_S9_EEENS6_IJNS7_ILi1EEESI_SI_EEESC_SE_Li256ELb0ELb1ELb1ELb0EEENS1_19SingleTileSchedulerILb0ELb1ELb1ELi128EEEEEEEEEvNT_6ParamsE --------------------------
	.section	.text._ZN7cutlass13device_kernelIN5flash19enable_sm80_to_sm89INS1_16FlashAttnFwdSm80INS1_25CollectiveMainloopFwdSm80ILi8ELi1ELb1EN4cute5tupleIJNS5_1CILi128EEENS7_ILi48EEENS7_ILi256EEEEEELi256ENS_10bfloat16_tEfNS_4arch4Sm80ELb0ELb1ELb1ELb0ELb1ELb0ELb1ELb1EEENS1_21CollectiveEpilogueFwdINS6_IJS8_SA_S9_EEENS6_IJNS7_ILi1EEESI_SI_EEESC_SE_Li256ELb0ELb1ELb1ELb0EEENS1_19SingleTileSchedulerILb0ELb1ELb1ELi128EEEEEEEEEvNT_6ParamsE,"ax",@progbits
	.align	128
.text._ZN7cutlass13device_kernelIN5flash19enable_sm80_to_sm89INS1_16FlashAttnFwdSm80INS1_25CollectiveMainloopFwdSm80ILi8ELi1ELb1EN4cute5tupleIJNS5_1CILi128EEENS7_ILi48EEENS7_ILi256EEEEEELi256ENS_10bfloat16_tEfNS_4arch4Sm80ELb0ELb1ELb1ELb0ELb1ELb0ELb1ELb1EEENS1_21CollectiveEpilogueFwdINS6_IJS8_SA_S9_EEENS6_IJNS7_ILi1EEESI_SI_EEESC_SE_Li256ELb0ELb1ELb1ELb0EEENS1_19SingleTileSchedulerILb0ELb1ELb1ELi128EEEEEEEEEvNT_6ParamsE:
        .type           _ZN7cutlass13device_kernelIN5flash19enable_sm80_to_sm89INS1_16FlashAttnFwdSm80INS1_25CollectiveMainloopFwdSm80ILi8ELi1ELb1EN4cute5tupleIJNS5_1CILi128EEENS7_ILi48EEENS7_ILi256EEEEEELi256ENS_10bfloat16_tEfNS_4arch4Sm80ELb0ELb1ELb1ELb0ELb1ELb0ELb1ELb1EEENS1_21CollectiveEpilogueFwdINS6_IJS8_SA_S9_EEENS6_IJNS7_ILi1EEESI_SI_EEESC_SE_Li256ELb0ELb1ELb1ELb0EEENS1_19SingleTileSchedulerILb0ELb1ELb1ELi128EEEEEEEEEvNT_6ParamsE,@function
        .size           _ZN7cutlass13device_kernelIN5flash19enable_sm80_to_sm89INS1_16FlashAttnFwdSm80INS1_25CollectiveMainloopFwdSm80ILi8ELi1ELb1EN4cute5tupleIJNS5_1CILi128EEENS7_ILi48EEENS7_ILi256EEEEEELi256ENS_10bfloat16_tEfNS_4arch4Sm80ELb0ELb1ELb1ELb0ELb1ELb0ELb1ELb1EEENS1_21CollectiveEpilogueFwdINS6_IJS8_SA_S9_EEENS6_IJNS7_ILi1EEESI_SI_EEESC_SE_Li256ELb0ELb1ELb1ELb0EEENS1_19SingleTileSchedulerILb0ELb1ELb1ELi128EEEEEEEEEvNT_6ParamsE,(.L_x_39 - _ZN7cutlass13device_kernelIN5flash19enable_sm80_to_sm89INS1_16FlashAttnFwdSm80INS1_25CollectiveMainloopFwdSm80ILi8ELi1ELb1EN4cute5tupleIJNS5_1CILi128EEENS7_ILi48EEENS7_ILi256EEEEEELi256ENS_10bfloat16_tEfNS_4arch4Sm80ELb0ELb1ELb1ELb0ELb1ELb0ELb1ELb1EEENS1_21CollectiveEpilogueFwdINS6_IJS8_SA_S9_EEENS6_IJNS7_ILi1EEESI_SI_EEESC_SE_Li256ELb0ELb1ELb1ELb0EEENS1_19SingleTileSchedulerILb0ELb1ELb1ELi128EEEEEEEEEvNT_6ParamsE)
        .other          _ZN7cutlass13device_kernelIN5flash19enable_sm80_to_sm89INS1_16FlashAttnFwdSm80INS1_25CollectiveMainloopFwdSm80ILi8ELi1ELb1EN4cute5tupleIJNS5_1CILi128EEENS7_ILi48EEENS7_ILi256EEEEEELi256ENS_10bfloat16_tEfNS_4arch4Sm80ELb0ELb1ELb1ELb0ELb1ELb0ELb1ELb1EEENS1_21CollectiveEpilogueFwdINS6_IJS8_SA_S9_EEENS6_IJNS7_ILi1EEESI_SI_EEESC_SE_Li256ELb0ELb1ELb1ELb0EEENS1_19SingleTileSchedulerILb0ELb1ELb1ELi128EEEEEEEEEvNT_6ParamsE,@"STO_CUDA_ENTRY STV_DEFAULT"
_ZN7cutlass13device_kernelIN5flash19enable_sm80_to_sm89INS1_16FlashAttnFwdSm80INS1_25CollectiveMainloopFwdSm80ILi8ELi1ELb1EN4cute5tupleIJNS5_1CILi128EEENS7_ILi48EEENS7_ILi256EEEEEELi256ENS_10bfloat16_tEfNS_4arch4Sm80ELb0ELb1ELb1ELb0ELb1ELb0ELb1ELb1EEENS1_21CollectiveEpilogueFwdINS6_IJS8_SA_S9_EEENS6_IJNS7_ILi1EEESI_SI_EEESC_SE_Li256ELb0ELb1ELb1ELb0EEENS1_19SingleTileSchedulerILb0ELb1ELb1ELi128EEEEEEEEEvNT_6ParamsE:
[----:B------:R-:W-:Y:S01]  /*0000*/  LDC R1, c[0x0][0x37c] ;  /* 0x0000df00ff017b82 */ /* 0x000fe20000000800 */
[----:B------:R-:W-:Y:S05]  /*0010*/  EXIT ;  /* 0x000000000000794d */ /* 0x000fea0003800000 */
.L_x_3:
        /* <DEDUP_REMOVED lines=14> */
.L_x_39:


//--------------------- .text._ZN7cutlass13device_kernelIN5flash19enable_sm80_to_sm89INS1_16FlashAttnFwdSm80INS1_25CollectiveMainloopFwdSm80ILi8ELi1ELb1EN4cute5tupleIJNS5_1CILi128EEENS7_ILi48EEENS7_ILi256EEEEEELi256ENS_10bfloat16_tEfNS_4arch4Sm80ELb0ELb1ELb1ELb1ELb1ELb0ELb1ELb1EEENS1_21CollectiveEpilogueFwdINS6_IJS8_SA_S9_EEENS6_IJNS7_ILi1EEESI_SI_EEESC_SE_Li256ELb1ELb1ELb1ELb0EEENS1_36VarlenDynamicPersistentTileSchedulerILi128ELi48ELi256ELi256ELb1ELb1ELb0ELb1ELb0ELb1EEEEEEEEEvNT_6ParamsE --------------------------
	.section	.text._ZN7cutlass13device_kernelIN5flash19enable_sm80_to_sm89INS1_16FlashAttnFwdSm80INS1_25CollectiveMainloopFwdSm80ILi8ELi1ELb1EN4cute5tupleIJNS5_1CILi128EEENS7_ILi48EEENS7_ILi256EEEEEELi256ENS_10bfloat16_tEfNS_4arch4Sm80ELb0ELb1ELb1ELb1ELb1ELb0ELb1ELb1EEENS1_21CollectiveEpilogueFwdINS6_IJS8_SA_S9_EEENS6_IJNS7_ILi1EEESI_SI_EEESC_SE_Li256ELb1ELb1ELb1ELb0EEENS1_36VarlenDynamicPersistentTileSchedulerILi128ELi48ELi256ELi256ELb1ELb1ELb0ELb1ELb0ELb1EEEEEEEEEvNT_6ParamsE,"ax",@progbits
	.align	128
.text._ZN7cutlass13device_kernelIN5flash19enable_sm80_to_sm89INS1_16FlashAttnFwdSm80INS1_25CollectiveMainloopFwdSm80ILi8ELi1ELb1EN4cute5tupleIJNS5_1CILi128EEENS7_ILi48EEENS7_ILi256EEEEEELi256ENS_10bfloat16_tEfNS_4arch4Sm80ELb0ELb1ELb1ELb1ELb1ELb0ELb1ELb1EEENS1_21CollectiveEpilogueFwdINS6_IJS8_SA_S9_EEENS6_IJNS7_ILi1EEESI_SI_EEESC_SE_Li256ELb1ELb1ELb1ELb0EEENS1_36VarlenDynamicPersistentTileSchedulerILi128ELi48ELi256ELi256ELb1ELb1ELb0ELb1ELb0ELb1EEEEEEEEEvNT_6ParamsE:
        .type           _ZN7cutlass13device_kernelIN5flash19enable_sm80_to_sm89INS1_16FlashAttnFwdSm80INS1_25CollectiveMainloopFwdSm80ILi8ELi1ELb1EN4cute5tupleIJNS5_1CILi128EEENS7_ILi48EEENS7_ILi256EEEEEELi256ENS_10bfloat16_tEfNS_4arch4Sm80ELb0ELb1ELb1ELb1ELb1ELb0ELb1ELb1EEENS1_21CollectiveEpilogueFwdINS6_IJS8_SA_S9_EEENS6_IJNS7_ILi1EEESI_SI_EEESC_SE_Li256ELb1ELb1ELb1ELb0EEENS1_36VarlenDynamicPersistentTileSchedulerILi128ELi48ELi256ELi256ELb1ELb1ELb0ELb1ELb0ELb1EEEEEEEEEvNT_6ParamsE,@function
        .size           _ZN7cutlass13device_kernelIN5flash19enable_sm80_to_sm89INS1_16FlashAttnFwdSm80INS1_25CollectiveMainloopFwdSm80ILi8ELi1ELb1EN4cute5tupleIJNS5_1CILi128EEENS7_ILi48EEENS7_ILi256EEEEEELi256ENS_10bfloat16_tEfNS_4arch4Sm80ELb0ELb1ELb1ELb1ELb1ELb0ELb1ELb1EEENS1_21CollectiveEpilogueFwdINS6_IJS8_SA_S9_EEENS6_IJNS7_ILi1EEESI_SI_EEESC_SE_Li256ELb1ELb1ELb1ELb0EEENS1_36VarlenDynamicPersistentTileSchedulerILi128ELi48ELi256ELi256ELb1ELb1ELb0ELb1ELb0ELb1EEEEEEEEEvNT_6ParamsE,(.L_x_40 - _ZN7cutlass13device_kernelIN5flash19enable_sm80_to_sm89INS1_16FlashAttnFwdSm80INS1_25CollectiveMainloopFwdSm80ILi8ELi1ELb1EN4cute5tupleIJNS5_1CILi128EEENS7_ILi48EEENS7_ILi256EEEEEELi256ENS_10bfloat16_tEfNS_4arch4Sm80ELb0ELb1ELb1ELb1ELb1ELb0ELb1ELb1EEENS1_21CollectiveEpilogueFwdINS6_IJS8_SA_S9_EEENS6_IJNS7_ILi1EEESI_SI_EEESC_SE_Li256ELb1ELb1ELb1ELb0EEENS1_36VarlenDynamicPersistentTileSchedulerILi128ELi48ELi256ELi256ELb1ELb1ELb0ELb1ELb0ELb1EEEEEEEEEvNT_6ParamsE)
        .other          _ZN7cutlass13device_kernelIN5flash19enable_sm80_to_sm89INS1_16FlashAttnFwdSm80INS1_25CollectiveMainloopFwdSm80ILi8ELi1ELb1EN4cute5tupleIJNS5_1CILi128EEENS7_ILi48EEENS7_ILi256EEEEEELi256ENS_10bfloat16_tEfNS_4arch4Sm80ELb0ELb1ELb1ELb1ELb1ELb0ELb1ELb1EEENS1_21CollectiveEpilogueFwdINS6_IJS8_SA_S9_EEENS6_IJNS7_ILi1EEESI_SI_EEESC_SE_Li256ELb1ELb1ELb1ELb0EEENS1_36VarlenDynamicPersistentTileSchedulerILi128ELi48ELi256ELi256ELb1ELb1ELb0ELb1ELb0ELb1EEEEEEEEEvNT_6ParamsE,@"STO_CUDA_ENTRY STV_DEFAULT"
_ZN7cutlass13device_kernelIN5flash19enable_sm80_to_sm89INS1_16FlashAttnFwdSm80INS1_25CollectiveMainloopFwdSm80ILi8ELi1ELb1EN4cute5tupleIJNS5_1CILi128EEENS7_ILi48EEENS7_ILi256EEEEEELi256ENS_10bfloat16_tEfNS_4arch4Sm80ELb0ELb1ELb1ELb1ELb1ELb0ELb1ELb1EEENS1_21CollectiveEpilogueFwdINS6_IJS8_SA_S9_EEENS6_IJNS7_ILi1EEESI_SI_EEESC_SE_Li256ELb1ELb1ELb1ELb0EEENS1_36VarlenDynamicPersistentTileSchedulerILi128ELi48ELi256ELi256ELb1ELb1ELb0ELb1ELb0ELb1EEEEEEEEEvNT_6ParamsE:
[----:B------:R-:W-:Y:S01]  /*0000*/  LDC R1, c[0x0][0x37c] ;  /* 0x0000df00ff017b82 */ /* 0x000fe20000000800 */
[----:B------:R-:W-:Y:S05]  /*0010*/  EXIT ;  /* 0x000000000000794d */ /* 0x000fea0003800000 */
.L_x_4:
        /* <DEDUP_REMOVED lines=14> */
.L_x_40:


//--------------------- .text._ZN7cutlass13device_kernelIN5flash19enable_sm80_to_sm89INS1_16FlashAttnFwdSm80INS1_25CollectiveMainloopFwdSm80ILi8ELi1ELb0EN4cute5tupleIJNS5_1CILi128EEENS7_ILi32EEENS7_ILi256EEEEEELi256ENS_10bfloat16_tEfNS_4arch4Sm80ELb0ELb1ELb1ELb1ELb1ELb1ELb1ELb1EEENS1_21CollectiveEpilogueFwdINS6_IJS8_SA_S9_EEENS6_IJNS7_ILi1EEESI_SI_EEESC_SE_Li256ELb1ELb1ELb1ELb0EEENS1_36VarlenDynamicPersistentTileSchedulerILi128ELi32ELi256ELi256ELb1ELb1ELb0ELb1ELb0ELb1EEEEEEEEEvNT_6ParamsE --------------------------
	.section	.text._ZN7cutlass13device_kernelIN5flash19enable_sm80_to_sm89INS1_16FlashAttnFwdSm80INS1_25CollectiveMainloopFwdSm80ILi8ELi1ELb0EN4cute5tupleIJNS5_1CILi128EEENS7_ILi32EEENS7_ILi256EEEEEELi256ENS_10bfloat16_tEfNS_4arch4Sm80ELb0ELb1ELb1ELb1ELb1ELb1ELb1ELb1EEENS1_21CollectiveEpilogueFwdINS6_IJS8_SA_S9_EEENS6_IJNS7_ILi1EEESI_SI_EEESC_SE_Li256ELb1ELb1ELb1ELb0EEENS1_36VarlenDynamicPersistentTileSchedulerILi128ELi32ELi256ELi256ELb1ELb1ELb0ELb1ELb0ELb1EEEEEEEEEvNT_6ParamsE,"ax",@progbits
	.align	128
.text._ZN7cutlass13device_kernelIN5flash19enable_sm80_to_sm89INS1_16FlashAttnFwdSm80INS1_25CollectiveMainloopFwdSm80ILi8ELi1ELb0EN4cute5tupleIJNS5_1CILi128EEENS7_ILi32EEENS7_ILi256EEEEEELi256ENS_10bfloat16_tEfNS_4arch4Sm80ELb0ELb1ELb1ELb1ELb1ELb1ELb1ELb1EEENS1_21CollectiveEpilogueFwdINS6_IJS8_SA_S9_EEENS6_IJNS7_ILi1EEESI_SI_EEESC_SE_Li256ELb1ELb1ELb1ELb0EEENS1_36VarlenDynamicPersistentTileSchedulerILi128ELi32ELi256ELi256ELb1ELb1ELb0ELb1ELb0ELb1EEEEEEEEEvNT_6ParamsE:
        .type           _ZN7cutlass13device_kernelIN5flash19enable_sm80_to_sm89INS1_16FlashAttnFwdSm80INS1_25CollectiveMainloopFwdSm80ILi8ELi1ELb0EN4cute5tupleIJNS5_1CILi128EEENS7_ILi32EEENS7_ILi256EEEEEELi256ENS_10bfloat16_tEfNS_4arch4Sm80ELb0ELb1ELb1ELb1ELb1ELb1ELb1ELb1EEENS1_21CollectiveEpilogueFwdINS6_IJS8_SA_S9_EEENS6_IJNS7_ILi1EEESI_SI_EEESC_SE_Li256ELb1ELb1ELb1ELb0EEENS1_36VarlenDynamicPersistentTileSchedulerILi128ELi32ELi256ELi256ELb1ELb1ELb0ELb1ELb0ELb1EEEEEEEEEvNT_6ParamsE,@function
        .size           _ZN7cutlass13device_kernelIN5flash19enable_sm80_to_sm89INS1_16FlashAttnFwdSm80INS1_25CollectiveMainloopFwdSm80ILi8ELi1ELb0EN4cute5tupleIJNS5_1CILi128EEENS7_ILi32EEENS7_ILi256EEEEEELi256ENS_10bfloat16_tEfNS_4arch4Sm80ELb0ELb1ELb1ELb1ELb1ELb1ELb1ELb1EEENS1_21CollectiveEpilogueFwdINS6_IJS8_SA_S9_EEENS6_IJNS7_ILi1EEESI_SI_EEESC_SE_Li256ELb1ELb1ELb1ELb0EEENS1_36VarlenDynamicPersistentTileSchedulerILi128ELi32ELi256ELi256ELb1ELb1ELb0ELb1ELb0ELb1EEEEEEEEEvNT_6ParamsE,(.L_x_41 - _ZN7cutlass13device_kernelIN5flash19enable_sm80_to_sm89INS1_16FlashAttnFwdSm80INS1_25CollectiveMainloopFwdSm80ILi8ELi1ELb0EN4cute5tupleIJNS5_1CILi128EEENS7_ILi32EEENS7_ILi256EEEEEELi256ENS_10bfloat16_tEfNS_4arch4Sm80ELb0ELb1ELb1ELb1ELb1ELb1ELb1ELb1EEENS1_21CollectiveEpilogueFwdINS6_IJS8_SA_S9_EEENS6_IJNS7_ILi1EEESI_SI_EEESC_SE_Li256ELb1ELb1ELb1ELb0EEENS1_36VarlenDynamicPersistentTileSchedulerILi128ELi32ELi256ELi256ELb1ELb1ELb0ELb1ELb0ELb1EEEEEEEEEvNT_6ParamsE)
        .other          _ZN7cutlass13device_kernelIN5flash19enable_sm80_to_sm89INS1_16FlashAttnFwdSm80INS1_25CollectiveMainloopFwdSm80ILi8ELi1ELb0EN4cute5tupleIJNS5_1CILi128EEENS7_ILi32EEENS7_ILi256EEEEEELi256ENS_10bfloat16_tEfNS_4arch4Sm80ELb0ELb1ELb1ELb1ELb1ELb1ELb1ELb1EEENS1_21CollectiveEpilogueFwdINS6_IJS8_SA_S9_EEENS6_IJNS7_ILi1EEESI_SI_EEESC_SE_Li256ELb1ELb1ELb1ELb0EEENS1_36VarlenDynamicPersistentTileSchedulerILi128ELi32ELi256ELi256ELb1ELb1ELb0ELb1ELb0ELb1EEEEEEEEEvNT_6ParamsE,@"STO_CUDA_ENTRY STV_DEFAULT"
_ZN7cutlass13device_kernelIN5flash19enable_sm80_to_sm89INS1_16FlashAttnFwdSm80INS1_25CollectiveMainloopFwdSm80ILi8ELi1ELb0EN4cute5tupleIJNS5_1CILi128EEENS7_ILi32EEENS7_ILi256EEEEEELi256ENS_10bfloat16_tEfNS_4arch4Sm80ELb0ELb1ELb1ELb1ELb1ELb1ELb1ELb1EEENS1_21CollectiveEpilogueFwdINS6_IJS8_SA_S9_EEENS6_IJNS7_ILi1EEESI_SI_EEESC_SE_Li256ELb1ELb1ELb1ELb0EEENS1_36VarlenDynamicPersistentTileSchedulerILi128ELi32ELi256ELi256ELb1ELb1ELb0ELb1ELb0ELb1EEEEEEEEEvNT_6ParamsE:
[----:B------:R-:W-:Y:S01]  /*0000*/  LDC R1, c[0x0][0x37c] ;  /* 0x0000df00ff017b82 */ /* 0x000fe20000000800 */
[----:B------:R-:W-:Y:S05]  /*0010*/  EXIT ;  /* 0x000000000000794d */ /* 0x000fea0003800000 */
.L_x_5:
        /* <DEDUP_REMOVED lines=14> */
.L_x_41:


//--------------------- .text._ZN7cutlass13device_kernelIN5flash19enable_sm80_to_sm89INS1_16FlashAttnFwdSm80INS1_25CollectiveMainloopFwdSm80ILi8ELi1ELb1EN4cute5tupleIJNS5_1CILi128EEENS7_ILi64EEENS7_ILi256EEEEEELi256ENS_10bfloat16_tEfNS_4arch4Sm80ELb1ELb0ELb1ELb0ELb1ELb0ELb1ELb1EEENS1_21CollectiveEpilogueFwdINS6_IJS8_SA_S9_EEENS6_IJNS7_ILi1EEESI_SI_EEESC_SE_Li256ELb0ELb1ELb1ELb0EEENS1_30DynamicPersistentTileSchedulerILi256ELi256ELb1ELb1ELb0EEEEEEEEEvNT_6ParamsE --------------------------
	.section	.text._ZN7cutlass13device_kernelIN5flash19enable_sm80_to_sm89INS1_16FlashAttnFwdSm80INS1_25CollectiveMainloopFwdSm80ILi8ELi1ELb1EN4cute5tupleIJNS5_1CILi128EEENS7_ILi64EEENS7_ILi256EEEEEELi256ENS_10bfloat16_tEfNS_4arch4Sm80ELb1ELb0ELb1ELb0ELb1ELb0ELb1ELb1EEENS1_21CollectiveEpilogueFwdINS6_IJS8_SA_S9_EEENS6_IJNS7_ILi1EEESI_SI_EEESC_SE_Li256ELb0ELb1ELb1ELb0EEENS1_30DynamicPersistentTileSchedulerILi256ELi256ELb1ELb1ELb0EEEEEEEEEvNT_6ParamsE,"ax",@progbits
	.align	128
.text._ZN7cutlass13device_kernelIN5flash19enable_sm80_to_sm89INS1_16FlashAttnFwdSm80INS1_25CollectiveMainloopFwdSm80ILi8ELi1ELb1EN4cute5tupleIJNS5_1CILi128EEENS7_ILi64EEENS7_ILi256EEEEEELi256ENS_10bfloat16_tEfNS_4arch4Sm80ELb1ELb0ELb1ELb0ELb1ELb0ELb1ELb1EEENS1_21CollectiveEpilogueFwdINS6_IJS8_SA_S9_EEENS6_IJNS7_ILi1EEESI_SI_EEESC_SE_Li256ELb0ELb1ELb1ELb0EEENS1_30DynamicPersistentTileSchedulerILi256ELi256ELb1ELb1ELb0EEEEEEEEEvNT_6ParamsE:
        .type           _ZN7cutlass13device_kernelIN5flash19enable_sm80_to_sm89INS1_16FlashAttnFwdSm80INS1_25CollectiveMainloopFwdSm80ILi8ELi1ELb1EN4cute5tupleIJNS5_1CILi128EEENS7_ILi64EEENS7_ILi256EEEEEELi256ENS_10bfloat16_tEfNS_4arch4Sm80ELb1ELb0ELb1ELb0ELb1ELb0ELb1ELb1EEENS1_21CollectiveEpilogueFwdINS6_IJS8_SA_S9_EEENS6_IJNS7_ILi1EEESI_SI_EEESC_SE_Li256ELb0ELb1ELb1ELb0EEENS1_30DynamicPersistentTileSchedulerILi256ELi256ELb1ELb1ELb0EEEEEEEEEvNT_6ParamsE,@function
        .size           _ZN7cutlass13device_kernelIN5flash19enable_sm80_to_sm89INS1_16FlashAttnFwdSm80INS1_25CollectiveMainloopFwdSm80ILi8ELi1ELb1EN4cute5tupleIJNS5_1CILi128EEENS7_ILi64EEENS7_ILi256EEEEEELi256ENS_10bfloat16_tEfNS_4arch4Sm80ELb1ELb0ELb1ELb0ELb1ELb0ELb1ELb1EEENS1_21CollectiveEpilogueFwdINS6_IJS8_SA_S9_EEENS6_IJNS7_ILi1EEESI_SI_EEESC_SE_Li256ELb0ELb1ELb1ELb0EEENS1_30DynamicPersistentTileSchedulerILi256ELi256ELb1ELb1ELb0EEEEEEEEEvNT_6ParamsE,(.L_x_42 - _ZN7cutlass13device_kernelIN5flash19enable_sm80_to_sm89INS1_16FlashAttnFwdSm80INS1_25CollectiveMainloopFwdSm80ILi8ELi1ELb1EN4cute5tupleIJNS5_1CILi128EEENS7_ILi64EEENS7_ILi256EEEEEELi256ENS_10bfloat16_tEfNS_4arch4Sm80ELb1ELb0ELb1ELb0ELb1ELb0ELb1ELb1EEENS1_21CollectiveEpilogueFwdINS6_IJS8_SA_S9_EEENS6_IJNS7_ILi1EEESI_SI_EEESC_SE_Li256ELb0ELb1ELb1ELb0EEENS1_30DynamicPersistentTileSchedulerILi256ELi256ELb1ELb1ELb0EEEEEEEEEvNT_6ParamsE)
        .other          _ZN7cutlass13device_kernelIN5flash19enable_sm80_to_sm89INS1_16FlashAttnFwdSm80INS1_25CollectiveMainloopFwdSm80ILi8ELi1ELb1EN4cute5tupleIJNS5_1CILi128EEENS7_ILi64EEENS7_ILi256EEEEEELi256ENS_10bfloat16_tEfNS_4arch4Sm80ELb1ELb0ELb1ELb0ELb1ELb0ELb1ELb1EEENS1_21CollectiveEpilogueFwdINS6_IJS8_SA_S9_EEENS6_IJNS7_ILi1EEESI_SI_EEESC_SE_Li256ELb0ELb1ELb1ELb0EEENS1_30DynamicPersistentTileSchedulerILi256ELi256ELb1ELb1ELb0EEEEEEEEEvNT_6ParamsE,@"STO_CUDA_ENTRY STV_DEFAULT"
_ZN7cutlass13device_kernelIN5flash19enable_sm80_to_sm89INS1_16FlashAttnFwdSm80INS1_25CollectiveMainloopFwdSm80ILi8ELi1ELb1EN4cute5tupleIJNS5_1CILi128EEENS7_ILi64EEENS7_ILi256EEEEEELi256ENS_10bfloat16_tEfNS_4arch4Sm80ELb1ELb0ELb1ELb0ELb1ELb0ELb1ELb1EEENS1_21CollectiveEpilogueFwdINS6_IJS8_SA_S9_EEENS6_IJNS7_ILi1EEESI_SI_EEESC_SE_Li256ELb0ELb1ELb1ELb0EEENS1_30DynamicPersistentTileSchedulerILi256ELi256ELb1ELb1ELb0EEEEEEEEEvNT_6ParamsE:
[----:B------:R-:W-:Y:S01]  /*0000*/  LDC R1, c[0x0][0x37c] ;  /* 0x0000df00ff017b82 */ /* 0x000fe20000000800 */
[----:B------:R-:W-:Y:S05]  /*0010*/  EXIT ;  /* 0x000000000000794d */ /* 0x000fea0003800000 */
.L_x_6:
        /* <DEDUP_REMOVED lines=14> */
.L_x_42:


//--------------------- .text._ZN7cutlass13device_kernelIN5flash19enable_sm80_to_sm89INS1_16FlashAttnFwdSm80INS1_25CollectiveMainloopFwdSm80ILi8ELi1ELb1EN4cute5tupleIJNS5_1CILi128EEENS7_ILi48EEENS7_ILi256EEEEEELi256ENS_10bfloat16_tEfNS_4arch4Sm80ELb1ELb0ELb1ELb1ELb1ELb0ELb1ELb1EEENS1_21CollectiveEpilogueFwdINS6_IJS8_SA_S9_EEENS6_IJNS7_ILi1EEESI_SI_EEESC_SE_Li256ELb1ELb1ELb1ELb0EEENS1_36VarlenDynamicPersistentTileSchedulerILi128ELi48ELi256ELi256ELb1ELb1ELb0ELb1ELb1ELb1EEEEEEEEEvNT_6ParamsE --------------------------
	.section	.text._ZN7cutlass13device_kernelIN5flash19enable_sm80_to_sm89INS1_16FlashAttnFwdSm80INS1_25CollectiveMainloopFwdSm80ILi8ELi1ELb1EN4cute5tupleIJNS5_1CILi128EEENS7_ILi48EEENS7_ILi256EEEEEELi256ENS_10bfloat16_tEfNS_4arch4Sm80ELb1ELb0ELb1ELb1ELb1ELb0ELb1ELb1EEENS1_21CollectiveEpilogueFwdINS6_IJS8_SA_S9_EEENS6_IJNS7_ILi1EEESI_SI_EEESC_SE_Li256ELb1ELb1ELb1ELb0EEENS1_36VarlenDynamicPersistentTileSchedulerILi128ELi48ELi256ELi256ELb1ELb1ELb0ELb1ELb1ELb1EEEEEEEEEvNT_6ParamsE,"ax",@progbits
	.align	128
.text._ZN7cutlass13device_kernelIN5flash19enable_sm80_to_sm89INS1_16FlashAttnFwdSm80INS1_25CollectiveMainloopFwdSm80ILi8ELi1ELb1EN4cute5tupleIJNS5_1CILi128EEENS7_ILi48EEENS7_ILi256EEEEEELi256ENS_10bfloat16_tEfNS_4arch4Sm80ELb1ELb0ELb1ELb1ELb1ELb0ELb1ELb1EEENS1_21CollectiveEpilogueFwdINS6_IJS8_SA_S9_EEENS6_IJNS7_ILi1EEESI_SI_EEESC_SE_Li256ELb1ELb1ELb1ELb0EEENS1_36VarlenDynamicPersistentTileSchedulerILi128ELi48ELi256ELi256ELb1ELb1ELb0ELb1ELb1ELb1EEEEEEEEEvNT_6ParamsE:
        .type           _ZN7cutlass13device_kernelIN5flash19enable_sm80_to_sm89INS1_16FlashAttnFwdSm80INS1_25CollectiveMainloopFwdSm80ILi8ELi1ELb1EN4cute5tupleIJNS5_1CILi128EEENS7_ILi48EEENS7_ILi256EEEEEELi256ENS_10bfloat16_tEfNS_4arch4Sm80ELb1ELb0ELb1ELb1ELb1ELb0ELb1ELb1EEENS1_21CollectiveEpilogueFwdINS6_IJS8_SA_S9_EEENS6_IJNS7_ILi1EEESI_SI_EEESC_SE_Li256ELb1ELb1ELb1ELb0EEENS1_36VarlenDynamicPersistentTileSchedulerILi128ELi48ELi256ELi256ELb1ELb1ELb0ELb1ELb1ELb1EEEEEEEEEvNT_6ParamsE,@function
        .size           _ZN7cutlass13device_kernelIN5flash19enable_sm80_to_sm89INS1_16FlashAttnFwdSm80INS1_25CollectiveMainloopFwdSm80ILi8ELi1ELb1EN4cute5tupleIJNS5_1CILi128EEENS7_ILi48EEENS7_ILi256EEEEEELi256ENS_10bfloat16_tEfNS_4arch4Sm80ELb1ELb0ELb1ELb1ELb1ELb0ELb1ELb1EEENS1_21CollectiveEpilogueFwdINS6_IJS8_SA_S9_EEENS6_IJNS7_ILi1EEESI_SI_EEESC_SE_Li256ELb1ELb1ELb1ELb0EEENS1_36VarlenDynamicPersistentTileSchedulerILi128ELi48ELi256ELi256ELb1ELb1ELb0ELb1ELb1ELb1EEEEEEEEEvNT_6ParamsE,(.L_x_43 - _ZN7cutlass13device_kernelIN5flash19enable_sm80_to_sm89INS1_16FlashAttnFwdSm80INS1_25CollectiveMainloopFwdSm80ILi8ELi1ELb1EN4cute5tupleIJNS5_1CILi128EEENS7_ILi48EEENS7_ILi256EEEEEELi256ENS_10bfloat16_tEfNS_4arch4Sm80ELb1ELb0ELb1ELb1ELb1ELb0ELb1ELb1EEENS1_21CollectiveEpilogueFwdINS6_IJS8_SA_S9_EEENS6_IJNS7_ILi1EEESI_SI_EEESC_SE_Li256ELb1ELb1ELb1ELb0EEENS1_36VarlenDynamicPersistentTileSchedulerILi128ELi48ELi256ELi256ELb1ELb1ELb0ELb1ELb1ELb1EEEEEEEEEvNT_6ParamsE)
        .other          _ZN7cutlass13device_kernelIN5flash19enable_sm80_to_sm89INS1_16FlashAttnFwdSm80INS1_25CollectiveMainloopFwdSm80ILi8ELi1ELb1EN4cute5tupleIJNS5_1CILi128EEENS7_ILi48EEENS7_ILi256EEEEEELi256ENS_10bfloat16_tEfNS_4arch4Sm80ELb1ELb0ELb1ELb1ELb1ELb0ELb1ELb1EEENS1_21CollectiveEpilogueFwdINS6_IJS8_SA_S9_EEENS6_IJNS7_ILi1EEESI_SI_EEESC_SE_Li256ELb1ELb1ELb1ELb0EEENS1_36VarlenDynamicPersistentTileSchedulerILi128ELi48ELi256ELi256ELb1ELb1ELb0ELb1ELb1ELb1EEEEEEEEEvNT_6ParamsE,@"STO_CUDA_ENTRY STV_DEFAULT"
_ZN7cutlass13device_kernelIN5flash19enable_sm80_to_sm89INS1_16FlashAttnFwdSm80INS1_25CollectiveMainloopFwdSm80ILi8ELi1ELb1EN4cute5tupleIJNS5_1CILi128EEENS7_ILi48EEENS7_ILi256EEEEEELi256ENS_10bfloat16_tEfNS_4arch4Sm80ELb1ELb0ELb1ELb1ELb1ELb0ELb1ELb1EEENS1_21CollectiveEpilogueFwdINS6_IJS8_SA_S9_EEENS6_IJNS7_ILi1EEESI_SI_EEESC_SE_Li256ELb1ELb1ELb1ELb0EEENS1_36VarlenDynamicPersistentTileSchedulerILi128ELi48ELi256ELi256ELb1ELb1ELb0ELb1ELb1ELb1EEEEEEEEEvNT_6ParamsE:
[----:B------:R-:W-:Y:S01]  /*0000*/  LDC R1, c[0x0][0x37c] ;  /* 0x0000df00ff017b82 */ /* 0x000fe20000000800 */
[----:B------:R-:W-:Y:S05]  /*0010*/  EXIT ;  /* 0x000000000000794d */ /* 0x000fea0003800000 */
.L_x_7:
        /* <DEDUP_REMOVED lines=14> */
.L_x_43:


//--------------------- .text._ZN7cutlass13device_kernelIN5flash19enable_sm80_to_sm89INS1_16FlashAttnFwdSm80INS1_25CollectiveMainloopFwdSm80ILi8ELi1ELb0EN4cute5tupleIJNS5_1CILi128EEENS7_ILi32EEENS7_ILi256EEEEEELi256ENS_10bfloat16_tEfNS_4arch4Sm80ELb1ELb0ELb1ELb1ELb1ELb1ELb1ELb1EEENS1_21CollectiveEpilogueFwdINS6_IJS8_SA_S9_EEENS6_IJNS7_ILi1EEESI_SI_EEESC_SE_Li256ELb1ELb1ELb1ELb0EEENS1_36VarlenDynamicPersistentTileSchedulerILi128ELi32ELi256ELi256ELb1ELb1ELb0ELb1ELb1ELb1EEEEEEEEEvNT_6ParamsE --------------------------
	.section	.text._ZN7cutlass13device_kernelIN5flash19enable_sm80_to_sm89INS1_16FlashAttnFwdSm80INS1_25CollectiveMainloopFwdSm80ILi8ELi1ELb0EN4cute5tupleIJNS5_1CILi128EEENS7_ILi32EEENS7_ILi256EEEEEELi256ENS_10bfloat16_tEfNS_4arch4Sm80ELb1ELb0ELb1ELb1ELb1ELb1ELb1ELb1EEENS1_21CollectiveEpilogueFwdINS6_IJS8_SA_S9_EEENS6_IJNS7_ILi1EEESI_SI_EEESC_SE_Li256ELb1ELb1ELb1ELb0EEENS1_36VarlenDynamicPersistentTileSchedulerILi128ELi32ELi256ELi256ELb1ELb1ELb0ELb1ELb1ELb1EEEEEEEEEvNT_6ParamsE,"ax",@progbits
	.align	128
.text._ZN7cutlass13device_kernelIN5flash19enable_sm80_to_sm89INS1_16FlashAttnFwdSm80INS1_25CollectiveMainloopFwdSm80ILi8ELi1ELb0EN4cute5tupleIJNS5_1CILi128EEENS7_ILi32EEENS7_ILi256EEEEEELi256ENS_10bfloat16_tEfNS_4arch4Sm80ELb1ELb0ELb1ELb1ELb1ELb1ELb1ELb1EEENS1_21CollectiveEpilogueFwdINS6_IJS8_SA_S9_EEENS6_IJNS7_ILi1EEESI_SI_EEESC_SE_Li256ELb1ELb1ELb1ELb0EEENS1_36VarlenDynamicPersistentTileSchedulerILi128ELi32ELi256ELi256ELb1ELb1ELb0ELb1ELb1ELb1EEEEEEEEEvNT_6ParamsE:
        .type           _ZN7cutlass13device_kernelIN5flash19enable_sm80_to_sm89INS1_16FlashAttnFwdSm80INS1_25CollectiveMainloopFwdSm80ILi8ELi1ELb0EN4cute5tupleIJNS5_1CILi128EEENS7_ILi32EEENS7_ILi256EEEEEELi256ENS_10bfloat16_tEfNS_4arch4Sm80ELb1ELb0ELb1ELb1ELb1ELb1ELb1ELb1EEENS1_21CollectiveEpilogueFwdINS6_IJS8_SA_S9_EEENS6_IJNS7_ILi1EEESI_SI_EEESC_SE_Li256ELb1ELb1ELb1ELb0EEENS1_36VarlenDynamicPersistentTileSchedulerILi128ELi32ELi256ELi256ELb1ELb1ELb0ELb1ELb1ELb1EEEEEEEEEvNT_6ParamsE,@function
        .size           _ZN7cutlass13device_kernelIN5flash19enable_sm80_to_sm89INS1_16FlashAttnFwdSm80INS1_25CollectiveMainloopFwdSm80ILi8ELi1ELb0EN4cute5tupleIJNS5_1CILi128EEENS7_ILi32EEENS7_ILi256EEEEEELi256ENS_10bfloat16_tEfNS_4arch4Sm80ELb1ELb0ELb1ELb1ELb1ELb1ELb1ELb1EEENS1_21CollectiveEpilogueFwdINS6_IJS8_SA_S9_EEENS6_IJNS7_ILi1EEESI_SI_EEESC_SE_Li256ELb1ELb1ELb1ELb0EEENS1_36VarlenDynamicPersistentTileSchedulerILi128ELi32ELi256ELi256ELb1ELb1ELb0ELb1ELb1ELb1EEEEEEEEEvNT_6ParamsE,(.L_x_44 - _ZN7cutlass13device_kernelIN5flash19enable_sm80_to_sm89INS1_16FlashAttnFwdSm80INS1_25CollectiveMainloopFwdSm80ILi8ELi1ELb0EN4cute5tupleIJNS5_1CILi128EEENS7_ILi32EEENS7_ILi256EEEEEELi256ENS_10bfloat16_tEfNS_4arch4Sm80ELb1ELb0ELb1ELb1ELb1ELb1ELb1ELb1EEENS1_21CollectiveEpilogueFwdINS6_IJS8_SA_S9_EEENS6_IJNS7_ILi1EEESI_SI_EEESC_SE_Li256ELb1ELb1ELb1ELb0EEENS1_36VarlenDynamicPersistentTileSchedulerILi128ELi32ELi256ELi256ELb1ELb1ELb0ELb1ELb1ELb1EEEEEEEEEvNT_6ParamsE)
        .other          _ZN7cutlass13device_kernelIN5flash19enable_sm80_to_sm89INS1_16FlashAttnFwdSm80INS1_25CollectiveMainloopFwdSm80ILi8ELi1ELb0EN4cute5tupleIJNS5_1CILi128EEENS7_ILi32EEENS7_ILi256EEEEEELi256ENS_10bfloat16_tEfNS_4arch4Sm80ELb1ELb0ELb1ELb1ELb1ELb1ELb1ELb1EEENS1_21CollectiveEpilogueFwdINS6_IJS8_SA_S9_EEENS6_IJNS7_ILi1EEESI_SI_EEESC_SE_Li256ELb1ELb1ELb1ELb0EEENS1_36VarlenDynamicPersistentTileSchedulerILi128ELi32ELi256ELi256ELb1ELb1ELb0ELb1ELb1ELb1EEEEEEEEEvNT_6ParamsE,@"STO_CUDA_ENTRY STV_DEFAULT"
_ZN7cutlass13device_kernelIN5flash19enable_sm80_to_sm89INS1_16FlashAttnFwdSm80INS1_25CollectiveMainloopFwdSm80ILi8ELi1ELb0EN4cute5tupleIJNS5_1CILi128EEENS7_ILi32EEENS7_ILi256EEEEEELi256ENS_10bfloat16_tEfNS_4arch4Sm80ELb1ELb0ELb1ELb1ELb1ELb1ELb1ELb1EEENS1_21CollectiveEpilogueFwdINS6_IJS8_SA_S9_EEENS6_IJNS7_ILi1EEESI_SI_EEESC_SE_Li256ELb1ELb1ELb1ELb0EEENS1_36VarlenDynamicPersistentTileSchedulerILi128ELi32ELi256ELi256ELb1ELb1ELb0ELb1ELb1ELb1EEEEEEEEEvNT_6ParamsE:
[----:B------:R-:W-:Y:S01]  /*0000*/  LDC R1, c[0x0][0x37c] ;  /* 0x0000df00ff017b82 */ /* 0x000fe20000000800 */
[----:B------:R-:W-:Y:S05]  /*0010*/  EXIT ;  /* 0x000000000000794d */ /* 0x000fea0003800000 */
.L_x_8:
        /* <DEDUP_REMOVED lines=14> */
.L_x_44:


//--------------------- .text._ZN7cutlass13device_kernelIN5flash19enable_sm80_to_sm89INS1_16FlashAttnFwdSm80INS1_25CollectiveMainloopFwdSm80ILi8ELi1ELb0EN4cute5tupleIJNS5_1CILi128EEENS7_ILi96EEENS7_ILi256EEEEEELi256ENS_10bfloat16_tEfNS_4arch4Sm80ELb0ELb0ELb1ELb0ELb1ELb0ELb1ELb1EEENS1_21CollectiveEpilogueFwdINS6_IJS8_SA_S9_EEENS6_IJNS7_ILi1EEESI_SI_EEESC_SE_Li256ELb0ELb1ELb1ELb0EEENS1_19SingleTileSchedulerILb0ELb1ELb1ELi128EEEEEEEEEvNT_6ParamsE --------------------------
	.section	.text._ZN7cutlass13device_kernelIN5flash19enable_sm80_to_sm89INS1_16FlashAttnFwdSm80INS1_25CollectiveMainloopFwdSm80ILi8ELi1ELb0EN4cute5tupleIJNS5_1CILi128EEENS7_ILi96EEENS7_ILi256EEEEEELi256ENS_10bfloat16_tEfNS_4arch4Sm80ELb0ELb0ELb1ELb0ELb1ELb0ELb1ELb1EEENS1_21CollectiveEpilogueFwdINS6_IJS8_SA_S9_EEENS6_IJNS7_ILi1EEESI_SI_EEESC_SE_Li256ELb0ELb1ELb1ELb0EEENS1_19SingleTileSchedulerILb0ELb1ELb1ELi128EEEEEEEEEvNT_6ParamsE,"ax",@progbits
	.align	128
.text._ZN7cutlass13device_kernelIN5flash19enable_sm80_to_sm89INS1_16FlashAttnFwdSm80INS1_25CollectiveMainloopFwdSm80ILi8ELi1ELb0EN4cute5tupleIJNS5_1CILi128EEENS7_ILi96EEENS7_ILi256EEEEEELi256ENS_10bfloat16_tEfNS_4arch4Sm80ELb0ELb0ELb1ELb0ELb1ELb0ELb1ELb1EEENS1_21CollectiveEpilogueFwdINS6_IJS8_SA_S9_EEENS6_IJNS7_ILi1EEESI_SI_EEESC_SE_Li256ELb0ELb1ELb1ELb0EEENS1_19SingleTileSchedulerILb0ELb1ELb1ELi128EEEEEEEEEvNT_6ParamsE:
        .type           _ZN7cutlass13device_kernelIN5flash19enable_sm80_to_sm89INS1_16FlashAttnFwdSm80INS1_25CollectiveMainloopFwdSm80ILi8ELi1ELb0EN4cute5tupleIJNS5_1CILi128EEENS7_ILi96EEENS7_ILi256EEEEEELi256ENS_10bfloat16_tEfNS_4arch4Sm80ELb0ELb0ELb1ELb0ELb1ELb0ELb1ELb1EEENS1_21CollectiveEpilogueFwdINS6_IJS8_SA_S9_EEENS6_IJNS7_ILi1EEESI_SI_EEESC_SE_Li256ELb0ELb1ELb1ELb0EEENS1_19SingleTileSchedulerILb0ELb1ELb1ELi128EEEEEEEEEvNT_6ParamsE,@function
        .size           _ZN7cutlass13device_kernelIN5flash19enable_sm80_to_sm89INS1_16FlashAttnFwdSm80INS1_25CollectiveMainloopFwdSm80ILi8ELi1ELb0EN4cute5tupleIJNS5_1CILi128EEENS7_ILi96EEENS7_ILi256EEEEEELi256ENS_10bfloat16_tEfNS_4arch4Sm80ELb0ELb0ELb1ELb0ELb1ELb0ELb1ELb1EEENS1_21CollectiveEpilogueFwdINS6_IJS8_SA_S9_EEENS6_IJNS7_ILi1EEESI_SI_EEESC_SE_Li256ELb0ELb1ELb1ELb0EEENS1_19SingleTileSchedulerILb0ELb1ELb1ELi128EEEEEEEEEvNT_6ParamsE,(.L_x_45 - _ZN7cutlass13device_kernelIN5flash19enable_sm80_to_sm89INS1_16FlashAttnFwdSm80INS1_25CollectiveMainloopFwdSm80ILi8ELi1ELb0EN4cute5tupleIJNS5_1CILi128EEENS7_ILi96EEENS7_ILi256EEEEEELi256ENS_10bfloat16_tEfNS_4arch4Sm80ELb0ELb0ELb1ELb0ELb1ELb0ELb1ELb1EEENS1_21CollectiveEpilogueFwdINS6_IJS8_SA_S9_EEENS6_IJNS7_ILi1EEESI_SI_EEESC_SE_Li256ELb0ELb1ELb1ELb0EEENS1_19SingleTileSchedulerILb0ELb1ELb1ELi128EEEEEEEEEvNT_6ParamsE)
        .other          _ZN7cutlass13device_kernelIN5flash19enable_sm80_to_sm89INS1_16FlashAttnFwdSm80INS1_25CollectiveMainloopFwdSm80ILi8ELi1ELb0EN4cute5tupleIJNS5_1CILi128EEENS7_ILi96EEENS7_ILi256EEEEEELi256ENS_10bfloat16_tEfNS_4arch4Sm80ELb0ELb0ELb1ELb0ELb1ELb0ELb1ELb1EEENS1_21CollectiveEpilogueFwdINS6_IJS8_SA_S9_EEENS6_IJNS7_ILi1EEESI_SI_EEESC_SE_Li256ELb0ELb1ELb1ELb0EEENS1_19SingleTileSchedulerILb0ELb1ELb1ELi128EEEEEEEEEvNT_6ParamsE,@"STO_CUDA_ENTRY STV_DEFAULT"
_ZN7cutlass13device_kernelIN5flash19enable_sm80_to_sm89INS1_16FlashAttnFwdSm80INS1_25CollectiveMainloopFwdSm80ILi8ELi1ELb0EN4cute5tupleIJNS5_1CILi128EEENS7_ILi96EEENS7_ILi256EEEEEELi256ENS_10bfloat16_tEfNS_4arch4Sm80ELb0ELb0ELb1ELb0ELb1ELb0ELb1ELb1EEENS1_21CollectiveEpilogueFwdINS6_IJS8_SA_S9_EEENS6_IJNS7_ILi1EEESI_SI_EEESC_SE_Li256ELb0ELb1ELb1ELb0EEENS1_19SingleTileSchedulerILb0ELb1ELb1ELi128EEEEEEEEEvNT_6ParamsE:
[----:B------:R-:W-:Y:S01]  /*0000*/  LDC R1, c[0x0][0x37c] ;  /* 0x0000df00ff017b82 */ /* 0x000fe20000000800 */
[----:B------:R-:W-:Y:S05]  /*0010*/  EXIT ;  /* 0x000000000000794d */ /* 0x000fea0003800000 */
.L_x_9:
        /* <DEDUP_REMOVED lines=14> */
.L_x_45:


//--------------------- .text._ZN7cutlass13device_kernelIN5flash19enable_sm80_to_sm89INS1_16FlashAttnFwdSm80INS1_25CollectiveMainloopFwdSm80ILi8ELi1ELb0EN4cute5tupleIJNS5_1CILi128EEENS7_ILi64EEENS7_ILi256EEEEEELi256ENS_10bfloat16_tEfNS_4arch4Sm80ELb0ELb0ELb1ELb1ELb1ELb0ELb1ELb1EEENS1_21CollectiveEpilogueFwdINS6_IJS8_SA_S9_EEENS6_IJNS7_ILi1EEESI_SI_EEESC_SE_Li256ELb1ELb1ELb1ELb0EEENS1_36VarlenDynamicPersistentTileSchedulerILi128ELi64ELi256ELi256ELb1ELb1ELb0ELb0ELb1ELb1EEEEEEEEEvNT_6ParamsE --------------------------
	.section	.text._ZN7cutlass13device_kernelIN5flash19enable_sm80_to_sm89INS1_16FlashAttnFwdSm80INS1_25CollectiveMainloopFwdSm80ILi8ELi1ELb0EN4cute5tupleIJNS5_1CILi128EEENS7_ILi64EEENS7_ILi256EEEEEELi256ENS_10bfloat16_tEfNS_4arch4Sm80ELb0ELb0ELb1ELb1ELb1ELb0ELb1ELb1EEENS1_21CollectiveEpilogueFwdINS6_IJS8_SA_S9_EEENS6_IJNS7_ILi1EEESI_SI_EEESC_SE_Li256ELb1ELb1ELb1ELb0EEENS1_36VarlenDynamicPersistentTileSchedulerILi128ELi64ELi256ELi256ELb1ELb1ELb0ELb0ELb1ELb1EEEEEEEEEvNT_6ParamsE,"ax",@progbits
	.align	128
.text._ZN7cutlass13device_kernelIN5flash19enable_sm80_to_sm89INS1_16FlashAttnFwdSm80INS1_25CollectiveMainloopFwdSm80ILi8ELi1ELb0EN4cute5tupleIJNS5_1CILi128EEENS7_ILi64EEENS7_ILi256EEEEEELi256ENS_10bfloat16_tEfNS_4arch4Sm80ELb0ELb0ELb1ELb1ELb1ELb0ELb1ELb1EEENS1_21CollectiveEpilogueFwdINS6_IJS8_SA_S9_EEENS6_IJNS7_ILi1EEESI_SI_EEESC_SE_Li256ELb1ELb1ELb1ELb0EEENS1_36VarlenDynamicPersistentTileSchedulerILi128ELi64ELi256ELi256ELb1ELb1ELb0ELb0ELb1ELb1EEEEEEEEEvNT_6ParamsE:
        .type           _ZN7cutlass13device_kernelIN5flash19enable_sm80_to_sm89INS1_16FlashAttnFwdSm80INS1_25CollectiveMainloopFwdSm80ILi8ELi1ELb0EN4cute5tupleIJNS5_1CILi128EEENS7_ILi64EEENS7_ILi256EEEEEELi256ENS_10bfloat16_tEfNS_4arch4Sm80ELb0ELb0ELb1ELb1ELb1ELb0ELb1ELb1EEENS1_21CollectiveEpilogueFwdINS6_IJS8_SA_S9_EEENS6_IJNS7_ILi1EEESI_SI_EEESC_SE_Li256ELb1ELb1ELb1ELb0EEENS1_36VarlenDynamicPersistentTileSchedulerILi128ELi64ELi256ELi256ELb1ELb1ELb0ELb0ELb1ELb1EEEEEEEEEvNT_6ParamsE,@function
        .size           _ZN7cutlass13device_kernelIN5flash19enable_sm80_to_sm89INS1_16FlashAttnFwdSm80INS1_25CollectiveMainloopFwdSm80ILi8ELi1ELb0EN4cute5tupleIJNS5_1CILi128EEENS7_ILi64EEENS7_ILi256EEEEEELi256ENS_10bfloat16_tEfNS_4arch4Sm80ELb0ELb0ELb1ELb1ELb1ELb0ELb1ELb1EEENS1_21CollectiveEpilogueFwdINS6_IJS8_SA_S9_EEENS6_IJNS7_ILi1EEESI_SI_EEESC_SE_Li256ELb1ELb1ELb1ELb0EEENS1_36VarlenDynamicPersistentTileSchedulerILi128ELi64ELi256ELi256ELb1ELb1ELb0ELb0ELb1ELb1EEEEEEEEEvNT_6ParamsE,(.L_x_46 - _ZN7cutlass13device_kernelIN5flash19enable_sm80_to_sm89INS1_16FlashAttnFwdSm80INS1_25CollectiveMainloopFwdSm80ILi8ELi1ELb0EN4cute5tupleIJNS5_1CILi128EEENS7_ILi64EEENS7_ILi256EEEEEELi256ENS_10bfloat16_tEfNS_4arch4Sm80ELb0ELb0ELb1ELb1ELb1ELb0ELb1ELb1EEENS1_21CollectiveEpilogueFwdINS6_IJS8_SA_S9_EEENS6_IJNS7_ILi1EEESI_SI_EEESC_SE_Li256ELb1ELb1ELb1ELb0EEENS1_36VarlenDynamicPersistentTileSchedulerILi128ELi64ELi256ELi256ELb1ELb1ELb0ELb0ELb1ELb1EEEEEEEEEvNT_6ParamsE)
        .other          _ZN7cutlass13device_kernelIN5flash19enable_sm80_to_sm89INS1_16FlashAttnFwdSm80INS1_25CollectiveMainloopFwdSm80ILi8ELi1ELb0EN4cute5tupleIJNS5_1CILi128EEENS7_ILi64EEENS7_ILi256EEEEEELi256ENS_10bfloat16_tEfNS_4arch4Sm80ELb0ELb0ELb1ELb1ELb1ELb0ELb1ELb1EEENS1_21CollectiveEpilogueFwdINS6_IJS8_SA_S9_EEENS6_IJNS7_ILi1EEESI_SI_EEESC_SE_Li256ELb1ELb1ELb1ELb0EEENS1_36VarlenDynamicPersistentTileSchedulerILi128ELi64ELi256ELi256ELb1ELb1ELb0ELb0ELb1ELb1EEEEEEEEEvNT_6ParamsE,@"STO_CUDA_ENTRY STV_DEFAULT"
_ZN7cutlass13device_kernelIN5flash19enable_sm80_to_sm89INS1_16FlashAttnFwdSm80INS1_25CollectiveMainloopFwdSm80ILi8ELi1ELb0EN4cute5tupleIJNS5_1CILi128EEENS7_ILi64EEENS7_ILi256EEEEEELi256ENS_10bfloat16_tEfNS_4arch4Sm80ELb0ELb0ELb1ELb1ELb1ELb0ELb1ELb1EEENS1_21CollectiveEpilogueFwdINS6_IJS8_SA_S9_EEENS6_IJNS7_ILi1EEESI_SI_EEESC_SE_Li256ELb1ELb1ELb1ELb0EEENS1_36VarlenDynamicPersistentTileSchedulerILi128ELi64ELi256ELi256ELb1ELb1ELb0ELb0ELb1ELb1EEEEEEEEEvNT_6ParamsE:
[----:B------:R-:W-:Y:S01]  /*0000*/  LDC R1, c[0x0][0x37c] ;  /* 0x0000df00ff017b82 */ /* 0x000fe20000000800 */
[----:B------:R-:W-:Y:S05]  /*0010*/  EXIT ;  /* 0x000000000000794d */ /* 0x000fea0003800000 */
.L_x_10:
        /* <DEDUP_REMOVED lines=14> */
.L_x_46:


//--------------------- .text._ZN7cutlass13device_kernelIN5flash19enable_sm80_to_sm89INS1_16FlashAttnFwdSm80INS1_25CollectiveMainloopFwdSm80ILi8ELi1ELb0EN4cute5tupleIJNS5_1CILi128EEENS7_ILi48EEENS7_ILi256EEEEEELi256ENS_10bfloat16_tEfNS_4arch4Sm80ELb0ELb0ELb1ELb1ELb1ELb1ELb1ELb1EEENS1_21CollectiveEpilogueFwdINS6_IJS8_SA_S9_EEENS6_IJNS7_ILi1EEESI_SI_EEESC_SE_Li256ELb1ELb1ELb1ELb0EEENS1_36VarlenDynamicPersistentTileSchedulerILi128ELi48ELi256ELi256ELb1ELb1ELb0ELb0ELb1ELb1EEEEEEEEEvNT_6ParamsE --------------------------
	.section	.text._ZN7cutlass13device_kernelIN5flash19enable_sm80_to_sm89INS1_16FlashAttnFwdSm80INS1_25CollectiveMainloopFwdSm80ILi8ELi1ELb0EN4cute5tupleIJNS5_1CILi128EEENS7_ILi48EEENS7_ILi256EEEEEELi256ENS_10bfloat16_tEfNS_4arch4Sm80ELb0ELb0ELb1ELb1ELb1ELb1ELb1ELb1EEENS1_21CollectiveEpilogueFwdINS6_IJS8_SA_S9_EEENS6_IJNS7_ILi1EEESI_SI_EEESC_SE_Li256ELb1ELb1ELb1ELb0EEENS1_36VarlenDynamicPersistentTileSchedulerILi128ELi48ELi256ELi256ELb1ELb1ELb0ELb0ELb1ELb1EEEEEEEEEvNT_6ParamsE,"ax",@progbits
	.align	128
.text._ZN7cutlass13device_kernelIN5flash19enable_sm80_to_sm89INS1_16FlashAttnFwdSm80INS1_25CollectiveMainloopFwdSm80ILi8ELi1ELb0EN4cute5tupleIJNS5_1CILi128EEENS7_ILi48EEENS7_ILi256EEEEEELi256ENS_10bfloat16_tEfNS_4arch4Sm80ELb0ELb0ELb1ELb1ELb1ELb1ELb1ELb1EEENS1_21CollectiveEpilogueFwdINS6_IJS8_SA_S9_EEENS6_IJNS7_ILi1EEESI_SI_EEESC_SE_Li256ELb1ELb1ELb1ELb0EEENS1_36VarlenDynamicPersistentTileSchedulerILi128ELi48ELi256ELi256ELb1ELb1ELb0ELb0ELb1ELb1EEEEEEEEEvNT_6ParamsE:
        .type           _ZN7cutlass13device_kernelIN5flash19enable_sm80_to_sm89INS1_16FlashAttnFwdSm80INS1_25CollectiveMainloopFwdSm80ILi8ELi1ELb0EN4cute5tupleIJNS5_1CILi128EEENS7_ILi48EEENS7_ILi256EEEEEELi256ENS_10bfloat16_tEfNS_4arch4Sm80ELb0ELb0ELb1ELb1ELb1ELb1ELb1ELb1EEENS1_21CollectiveEpilogueFwdINS6_IJS8_SA_S9_EEENS6_IJNS7_ILi1EEESI_SI_EEESC_SE_Li256ELb1ELb1ELb1ELb0EEENS1_36VarlenDynamicPersistentTileSchedulerILi128ELi48ELi256ELi256ELb1ELb1ELb0ELb0ELb1ELb1EEEEEEEEEvNT_6ParamsE,@function
        .size           _ZN7cutlass13device_kernelIN5flash19enable_sm80_to_sm89INS1_16FlashAttnFwdSm80INS1_25CollectiveMainloopFwdSm80ILi8ELi1ELb0EN4cute5tupleIJNS5_1CILi128EEENS7_ILi48EEENS7_ILi256EEEEEELi256ENS_10bfloat16_tEfNS_4arch4Sm80ELb0ELb0ELb1ELb1ELb1ELb1ELb1ELb1EEENS1_21CollectiveEpilogueFwdINS6_IJS8_SA_S9_EEENS6_IJNS7_ILi1EEESI_SI_EEESC_SE_Li256ELb1ELb1ELb1ELb0EEENS1_36VarlenDynamicPersistentTileSchedulerILi128ELi48ELi256ELi256ELb1ELb1ELb0ELb0ELb1ELb1EEEEEEEEEvNT_6ParamsE,(.L_x_47 - _ZN7cutlass13device_kernelIN5flash19enable_sm80_to_sm89INS1_16FlashAttnFwdSm80INS1_25CollectiveMainloopFwdSm80ILi8ELi1ELb0EN4cute5tupleIJNS5_1CILi128EEENS7_ILi48EEENS7_ILi256EEEEEELi256ENS_10bfloat16_tEfNS_4arch4Sm80ELb0ELb0ELb1ELb1ELb1ELb1ELb1ELb1EEENS1_21CollectiveEpilogueFwdINS6_IJS8_SA_S9_EEENS6_IJNS7_ILi1EEESI_SI_EEESC_SE_Li256ELb1ELb1ELb1ELb0EEENS1_36VarlenDynamicPersistentTileSchedulerILi128ELi48ELi256ELi256ELb1ELb1ELb0ELb0ELb1ELb1EEEEEEEEEvNT_6ParamsE)
        .other          _ZN7cutlass13device_kernelIN5flash19enable_sm80_to_sm89INS1_16FlashAttnFwdSm80INS1_25CollectiveMainloopFwdSm80ILi8ELi1ELb0EN4cute5tupleIJNS5_1CILi128EEENS7_ILi48EEENS7_ILi256EEEEEELi256ENS_10bfloat16_tEfNS_4arch4Sm80ELb0ELb0ELb1ELb1ELb1ELb1ELb1ELb1EEENS1_21CollectiveEpilogueFwdINS6_IJS8_SA_S9_EEENS6_IJNS7_ILi1EEESI_SI_EEESC_SE_Li256ELb1ELb1ELb1ELb0EEENS1_36VarlenDynamicPersistentTileSchedulerILi128ELi48ELi256ELi256ELb1ELb1ELb0ELb0ELb1ELb1EEEEEEEEEvNT_6ParamsE,@"STO_CUDA_ENTRY STV_DEFAULT"
_ZN7cutlass13device_kernelIN5flash19enable_sm80_to_sm89INS1_16FlashAttnFwdSm80INS1_25CollectiveMainloopFwdSm80ILi8ELi1ELb0EN4cute5tupleIJNS5_1CILi128EEENS7_ILi48EEENS7_ILi256EEEEEELi256ENS_10bfloat16_tEfNS_4arch4Sm80ELb0ELb0ELb1ELb1ELb1ELb1ELb1ELb1EEENS1_21CollectiveEpilogueFwdINS6_IJS8_SA_S9_EEENS6_IJNS7_ILi1EEESI_SI_EEESC_SE_Li256ELb1ELb1ELb1ELb0EEENS1_36VarlenDynamicPersistentTileSchedulerILi128ELi48ELi256ELi256ELb1ELb1ELb0ELb0ELb1ELb1EEEEEEEEEvNT_6ParamsE:
[----:B------:R-:W-:Y:S01]  /*0000*/  LDC R1, c[0x0][0x37c] ;  /* 0x0000df00ff017b82 */ /* 0x000fe20000000800 */
[----:B------:R-:W-:Y:S05]  /*0010*/  EXIT ;  /* 0x000000000000794d */ /* 0x000fea0003800000 */
.L_x_11:
        /* <DEDUP_REMOVED lines=14> */
.L_x_47:


//--------------------- .text._ZN7cutlass13device_kernelIN5flash19enable_sm80_to_sm89INS1_16FlashAttnFwdSm80INS1_25CollectiveMainloopFwdSm80ILi8ELi1ELb0EN4cute5tupleIJNS5_1CILi128EEENS7_ILi64EEENS7_ILi256EEEEEELi256ENS_10bfloat16_tEfNS_4arch4Sm80ELb0ELb1ELb1ELb0ELb1ELb0ELb1ELb1EEENS1_21CollectiveEpilogueFwdINS6_IJS8_SA_S9_EEENS6_IJNS7_ILi1EEESI_SI_EEESC_SE_Li256ELb0ELb1ELb1ELb0EEENS1_19SingleTileSchedulerILb0ELb1ELb1ELi128EEEEEEEEEvNT_6ParamsE --------------------------
	.section	.text._ZN7cutlass13device_kernelIN5flash19enable_sm80_to_sm89INS1_16FlashAttnFwdSm80INS1_25CollectiveMainloopFwdSm80ILi8ELi1ELb0EN4cute5tupleIJNS5_1CILi128EEENS7_ILi64EEENS7_ILi256EEEEEELi256ENS_10bfloat16_tEfNS_4arch4Sm80ELb0ELb1ELb1ELb0ELb1ELb0ELb1ELb1EEENS1_21CollectiveEpilogueFwdINS6_IJS8_SA_S9_EEENS6_IJNS7_ILi1EEESI_SI_EEESC_SE_Li256ELb0ELb1ELb1ELb0EEENS1_19SingleTileSchedulerILb0ELb1ELb1ELi128EEEEEEEEEvNT_6ParamsE,"ax",@progbits
	.align	128
.text._ZN7cutlass13device_kernelIN5flash19enable_sm80_to_sm89INS1_16FlashAttnFwdSm80INS1_25CollectiveMainloopFwdSm80ILi8ELi1ELb0EN4cute5tupleIJNS5_1CILi128EEENS7_ILi64EEENS7_ILi256EEEEEELi256ENS_10bfloat16_tEfNS_4arch4Sm80ELb0ELb1ELb1ELb0ELb1ELb0ELb1ELb1EEENS1_21CollectiveEpilogueFwdINS6_IJS8_SA_S9_EEENS6_IJNS7_ILi1EEESI_SI_EEESC_SE_Li256ELb0ELb1ELb1ELb0EEENS1_19SingleTileSchedulerILb0ELb1ELb1ELi128EEEEEEEEEvNT_6ParamsE:
        .type           _ZN7cutlass13device_kernelIN5flash19enable_sm80_to_sm89INS1_16FlashAttnFwdSm80INS1_25CollectiveMainloopFwdSm80ILi8ELi1ELb0EN4cute5tupleIJNS5_1CILi128EEENS7_ILi64EEENS7_ILi256EEEEEELi256ENS_10bfloat16_tEfNS_4arch4Sm80ELb0ELb1ELb1ELb0ELb1ELb0ELb1ELb1EEENS1_21CollectiveEpilogueFwdINS6_IJS8_SA_S9_EEENS6_IJNS7_ILi1EEESI_SI_EEESC_SE_Li256ELb0ELb1ELb1ELb0EEENS1_19SingleTileSchedulerILb0ELb1ELb1ELi128EEEEEEEEEvNT_6ParamsE,@function
        .size           _ZN7cutlass13device_kernelIN5flash19enable_sm80_to_sm89INS1_16FlashAttnFwdSm80INS1_25CollectiveMainloopFwdSm80ILi8ELi1ELb0EN4cute5tupleIJNS5_1CILi128EEENS7_ILi64EEENS7_ILi256EEEEEELi256ENS_10bfloat16_tEfNS_4arch4Sm80ELb0ELb1ELb1ELb0ELb1ELb0ELb1ELb1EEENS1_21CollectiveEpilogueFwdINS6_IJS8_SA_S9_EEENS6_IJNS7_ILi1EEESI_SI_EEESC_SE_Li256ELb0ELb1ELb1ELb0EEENS1_19SingleTileSchedulerILb0ELb1ELb1ELi128EEEEEEEEEvNT_6ParamsE,(.L_x_48 - _ZN7cutlass13device_kernelIN5flash19enable_sm80_to_sm89INS1_16FlashAttnFwdSm80INS1_25CollectiveMainloopFwdSm80ILi8ELi1ELb0EN4cute5tupleIJNS5_1CILi128EEENS7_ILi64EEENS7_ILi256EEEEEELi256ENS_10bfloat16_tEfNS_4arch4Sm80ELb0ELb1ELb1ELb0ELb1ELb0ELb1ELb1EEENS1_21CollectiveEpilogueFwdINS6_IJS8_SA_S9_EEENS6_IJNS7_ILi1EEESI_SI_EEESC_SE_Li256ELb0ELb1ELb1ELb0EEENS1_19SingleTileSchedulerILb0ELb1ELb1ELi128EEEEEEEEEvNT_6ParamsE)
        .other          _ZN7cutlass13device_kernelIN5flash19enable_sm80_to_sm89INS1_16FlashAttnFwdSm80INS1_25CollectiveMainloopFwdSm80ILi8ELi1ELb0EN4cute5tupleIJNS5_1CILi128EEENS7_ILi64EEENS7_ILi256EEEEEELi256ENS_10bfloat16_tEfNS_4arch4Sm80ELb0ELb1ELb1ELb0ELb1ELb0ELb1ELb1EEENS1_21CollectiveEpilogueFwdINS6_IJS8_SA_S9_EEENS6_IJNS7_ILi1EEESI_SI_EEESC_SE_Li256ELb0ELb1ELb1ELb0EEENS1_19SingleTileSchedulerILb0ELb1ELb1ELi128EEEEEEEEEvNT_6ParamsE,@"STO_CUDA_ENTRY STV_DEFAULT"
_ZN7cutlass13device_kernelIN5flash19enable_sm80_to_sm89INS1_16FlashAttnFwdSm80INS1_25CollectiveMainloopFwdSm80ILi8ELi1ELb0EN4cute5tupleIJNS5_1CILi128EEENS7_ILi64EEENS7_ILi256EEEEEELi256ENS_10bfloat16_tEfNS_4arch4Sm80ELb0ELb1ELb1ELb0ELb1ELb0ELb1ELb1EEENS1_21CollectiveEpilogueFwdINS6_IJS8_SA_S9_EEENS6_IJNS7_ILi1EEESI_SI_EEESC_SE_Li256ELb0ELb1ELb1ELb0EEENS1_19SingleTileSchedulerILb0ELb1ELb1ELi128EEEEEEEEEvNT_6ParamsE:
[----:B------:R-:W-:Y:S01]  /*0000*/  LDC R1, c[0x0][0x37c] ;  /* 0x0000df00ff017b82 */ /* 0x000fe20000000800 */
[----:B------:R-:W-:Y:S05]  /*0010*/  EXIT ;  /* 0x000000000000794d */ /* 0x000fea0003800000 */
.L_x_12:
        /* <DEDUP_REMOVED lines=14> */
.L_x_48:


//--------------------- .text._ZN7cutlass13device_kernelIN5flash19enable_sm80_to_sm89INS1_16FlashAttnFwdSm80INS1_25CollectiveMainloopFwdSm80ILi8ELi1ELb0EN4cute5tupleIJNS5_1CILi128EEENS7_ILi64EEENS7_ILi256EEEEEELi256ENS_10bfloat16_tEfNS_4arch4Sm80ELb0ELb1ELb1ELb1ELb1ELb0ELb1ELb1EEENS1_21CollectiveEpilogueFwdINS6_IJS8_SA_S9_EEENS6_IJNS7_ILi1EEESI_SI_EEESC_SE_Li256ELb1ELb1ELb1ELb0EEENS1_36VarlenDynamicPersistentTileSchedulerILi128ELi64ELi256ELi256ELb1ELb1ELb0ELb1ELb0ELb1EEEEEEEEEvNT_6ParamsE --------------------------
	.section	.text._ZN7cutlass13device_kernelIN5flash19enable_sm80_to_sm89INS1_16FlashAttnFwdSm80INS1_25CollectiveMainloopFwdSm80ILi8ELi1ELb0EN4cute5tupleIJNS5_1CILi128EEENS7_ILi64EEENS7_ILi256EEEEEELi256ENS_10bfloat16_tEfNS_4arch4Sm80ELb0ELb1ELb1ELb1ELb1ELb0ELb1ELb1EEENS1_21CollectiveEpilogueFwdINS6_IJS8_SA_S9_EEENS6_IJNS7_ILi1EEESI_SI_EEESC_SE_Li256ELb1ELb1ELb1ELb0EEENS1_36VarlenDynamicPersistentTileSchedulerILi128ELi64ELi256ELi256ELb1ELb1ELb0ELb1ELb0ELb1EEEEEEEEEvNT_6ParamsE,"ax",@progbits
	.align	128
.text._ZN7cutlass13device_kernelIN5flash19enable_sm80_to_sm89INS1_16FlashAttnFwdSm80INS1_25CollectiveMainloopFwdSm80ILi8ELi1ELb0EN4cute5tupleIJNS5_1CILi128EEENS7_ILi64EEENS7_ILi256EEEEEELi256ENS_10bfloat16_tEfNS_4arch4Sm80ELb0ELb1ELb1ELb1ELb1ELb0ELb1ELb1EEENS1_21CollectiveEpilogueFwdINS6_IJS8_SA_S9_EEENS6_IJNS7_ILi1EEESI_SI_EEESC_SE_Li256ELb1ELb1ELb1ELb0EEENS1_36VarlenDynamicPersistentTileSchedulerILi128ELi64ELi256ELi256ELb1ELb1ELb0ELb1ELb0ELb1EEEEEEEEEvNT_6ParamsE:
        .type           _ZN7cutlass13device_kernelIN5flash19enable_sm80_to_sm89INS1_16FlashAttnFwdSm80INS1_25CollectiveMainloopFwdSm80ILi8ELi1ELb0EN4cute5tupleIJNS5_1CILi128EEENS7_ILi64EEENS7_ILi256EEEEEELi256ENS_10bfloat16_tEfNS_4arch4Sm80ELb0ELb1ELb1ELb1ELb1ELb0ELb1ELb1EEENS1_21CollectiveEpilogueFwdINS6_IJS8_SA_S9_EEENS6_IJNS7_ILi1EEESI_SI_EEESC_SE_Li256ELb1ELb1ELb1ELb0EEENS1_36VarlenDynamicPersistentTileSchedulerILi128ELi64ELi256ELi256ELb1ELb1ELb0ELb1ELb0ELb1EEEEEEEEEvNT_6ParamsE,@function
        .size           _ZN7cutlass13device_kernelIN5flash19enable_sm80_to_sm89INS1_16FlashAttnFwdSm80INS1_25CollectiveMainloopFwdSm80ILi8ELi1ELb0EN4cute5tupleIJNS5_1CILi128EEENS7_ILi64EEENS7_ILi256EEEEEELi256ENS_10bfloat16_tEfNS_4arch4Sm80ELb0ELb1ELb1ELb1ELb1ELb0ELb1ELb1EEENS1_21CollectiveEpilogueFwdINS6_IJS8_SA_S9_EEENS6_IJNS7_ILi1EEESI_SI_EEESC_SE_Li256ELb1ELb1ELb1ELb0EEENS1_36VarlenDynamicPersistentTileSchedulerILi128ELi64ELi256ELi256ELb1ELb1ELb0ELb1ELb0ELb1EEEEEEEEEvNT_6ParamsE,(.L_x_49 - _ZN7cutlass13device_kernelIN5flash19enable_sm80_to_sm89INS1_16FlashAttnFwdSm80INS1_25CollectiveMainloopFwdSm80ILi8ELi1ELb0EN4cute5tupleIJNS5_1CILi128EEENS7_ILi64EEENS7_ILi256EEEEEELi256ENS_10bfloat16_tEfNS_4arch4Sm80ELb0ELb1ELb1ELb1ELb1ELb0ELb1ELb1EEENS1_21CollectiveEpilogueFwdINS6_IJS8_SA_S9_EEENS6_IJNS7_ILi1EEESI_SI_EEESC_SE_Li256ELb1ELb1ELb1ELb0EEENS1_36VarlenDynamicPersistentTileSchedulerILi128ELi64ELi256ELi256ELb1ELb1ELb0ELb1ELb0ELb1EEEEEEEEEvNT_6ParamsE)
        .other          _ZN7cutlass13device_kernelIN5flash19enable_sm80_to_sm89INS1_16FlashAttnFwdSm80INS1_25CollectiveMainloopFwdSm80ILi8ELi1ELb0EN4cute5tupleIJNS5_1CILi128EEENS7_ILi64EEENS7_ILi256EEEEEELi256ENS_10bfloat16_tEfNS_4arch4Sm80ELb0ELb1ELb1ELb1ELb1ELb0ELb1ELb1EEENS1_21CollectiveEpilogueFwdINS6_IJS8_SA_S9_EEENS6_IJNS7_ILi1EEESI_SI_EEESC_SE_Li256ELb1ELb1ELb1ELb0EEENS1_36VarlenDynamicPersistentTileSchedulerILi128ELi64ELi256ELi256ELb1ELb1ELb0ELb1ELb0ELb1EEEEEEEEEvNT_6ParamsE,@"STO_CUDA_ENTRY STV_DEFAULT"
_ZN7cutlass13device_kernelIN5flash19enable_sm80_to_sm89INS1_16FlashAttnFwdSm80INS1_25CollectiveMainloopFwdSm80ILi8ELi1ELb0EN4cute5tupleIJNS5_1CILi128EEENS7_ILi64EEENS7_ILi256EEEEEELi256ENS_10bfloat16_tEfNS_4arch4Sm80ELb0ELb1ELb1ELb1ELb1ELb0ELb1ELb1EEENS1_21CollectiveEpilogueFwdINS6_IJS8_SA_S9_EEENS6_IJNS7_ILi1EEESI_SI_EEESC_SE_Li256ELb1ELb1ELb1ELb0EEENS1_36VarlenDynamicPersistentTileSchedulerILi128ELi64ELi256ELi256ELb1ELb1ELb0ELb1ELb0ELb1EEEEEEEEEvNT_6ParamsE:
[----:B------:R-:W-:Y:S01]  /*0000*/  LDC R1, c[0x0][0x37c] ;  /* 0x0000df00ff017b82 */ /* 0x000fe20000000800 */
[----:B------:R-:W-:Y:S05]  /*0010*/  EXIT ;  /* 0x000000000000794d */ /* 0x000fea0003800000 */
.L_x_13:
        /* <DEDUP_REMOVED lines=14> */
.L_x_49:


//--------------------- .text._ZN7cutlass13device_kernelIN5flash19enable_sm80_to_sm89INS1_16FlashAttnFwdSm80INS1_25CollectiveMainloopFwdSm80ILi8ELi1ELb0EN4cute5tupleIJNS5_1CILi128EEENS7_ILi48EEENS7_ILi256EEEEEELi256ENS_10bfloat16_tEfNS_4arch4Sm80ELb0ELb1ELb1ELb1ELb1ELb1ELb1ELb1EEENS1_21CollectiveEpilogueFwdINS6_IJS8_SA_S9_EEENS6_IJNS7_ILi1EEESI_SI_EEESC_SE_Li256ELb1ELb1ELb1ELb0EEENS1_36VarlenDynamicPersistentTileSchedulerILi128ELi48ELi256ELi256ELb1ELb1ELb0ELb1ELb0ELb1EEEEEEEEEvNT_6ParamsE --------------------------
	.section	.text._ZN7cutlass13device_kernelIN5flash19enable_sm80_to_sm89INS1_16FlashAttnFwdSm80INS1_25CollectiveMainloopFwdSm80ILi8ELi1ELb0EN4cute5tupleIJNS5_1CILi128EEENS7_ILi48EEENS7_ILi256EEEEEELi256ENS_10bfloat16_tEfNS_4arch4Sm80ELb0ELb1ELb1ELb1ELb1ELb1ELb1ELb1EEENS1_21CollectiveEpilogueFwdINS6_IJS8_SA_S9_EEENS6_IJNS7_ILi1EEESI_SI_EEESC_SE_Li256ELb1ELb1ELb1ELb0EEENS1_36VarlenDynamicPersistentTileSchedulerILi128ELi48ELi256ELi256ELb1ELb1ELb0ELb1ELb0ELb1EEEEEEEEEvNT_6ParamsE,"ax",@progbits
	.align	128
.text._ZN7cutlass13device_kernelIN5flash19enable_sm80_to_sm89INS1_16FlashAttnFwdSm80INS1_25CollectiveMainloopFwdSm80ILi8ELi1ELb0EN4cute5tupleIJNS5_1CILi128EEENS7_ILi48EEENS7_ILi256EEEEEELi256ENS_10bfloat16_tEfNS_4arch4Sm80ELb0ELb1ELb1ELb1ELb1ELb1ELb1ELb1EEENS1_21CollectiveEpilogueFwdINS6_IJS8_SA_S9_EEENS6_IJNS7_ILi1EEESI_SI_EEESC_SE_Li256ELb1ELb1ELb1ELb0EEENS1_36VarlenDynamicPersistentTileSchedulerILi128ELi48ELi256ELi256ELb1ELb1ELb0ELb1ELb0ELb1EEEEEEEEEvNT_6ParamsE:
        .type           _ZN7cutlass13device_kernelIN5flash19enable_sm80_to_sm89INS1_16FlashAttnFwdSm80INS1_25CollectiveMainloopFwdSm80ILi8ELi1ELb0EN4cute5tupleIJNS5_1CILi128EEENS7_ILi48EEENS7_ILi256EEEEEELi256ENS_10bfloat16_tEfNS_4arch4Sm80ELb0ELb1ELb1ELb1ELb1ELb1ELb1ELb1EEENS1_21CollectiveEpilogueFwdINS6_IJS8_SA_S9_EEENS6_IJNS7_ILi1EEESI_SI_EEESC_SE_Li256ELb1ELb1ELb1ELb0EEENS1_36VarlenDynamicPersistentTileSchedulerILi128ELi48ELi256ELi256ELb1ELb1ELb0ELb1ELb0ELb1EEEEEEEEEvNT_6ParamsE,@function
        .size           _ZN7cutlass13device_kernelIN5flash19enable_sm80_to_sm89INS1_16FlashAttnFwdSm80INS1_25CollectiveMainloopFwdSm80ILi8ELi1ELb0EN4cute5tupleIJNS5_1CILi128EEENS7_ILi48EEENS7_ILi256EEEEEELi256ENS_10bfloat16_tEfNS_4arch4Sm80ELb0ELb1ELb1ELb1ELb1ELb1ELb1ELb1EEENS1_21CollectiveEpilogueFwdINS6_IJS8_SA_S9_EEENS6_IJNS7_ILi1EEESI_SI_EEESC_SE_Li256ELb1ELb1ELb1ELb0EEENS1_36VarlenDynamicPersistentTileSchedulerILi128ELi48ELi256ELi256ELb1ELb1ELb0ELb1ELb0ELb1EEEEEEEEEvNT_6ParamsE,(.L_x_50 - _ZN7cutlass13device_kernelIN5flash19enable_sm80_to_sm89INS1_16FlashAttnFwdSm80INS1_25CollectiveMainloopFwdSm80ILi8ELi1ELb0EN4cute5tupleIJNS5_1CILi128EEENS7_ILi48EEENS7_ILi256EEEEEELi256ENS_10bfloat16_tEfNS_4arch4Sm80ELb0ELb1ELb1ELb1ELb1ELb1ELb1ELb1EEENS1_21CollectiveEpilogueFwdINS6_IJS8_SA_S9_EEENS6_IJNS7_ILi1EEESI_SI_EEESC_SE_Li256ELb1ELb1ELb1ELb0EEENS1_36VarlenDynamicPersistentTileSchedulerILi128ELi48ELi256ELi256ELb1ELb1ELb0ELb1ELb0ELb1EEEEEEEEEvNT_6ParamsE)
        .other          _ZN7cutlass13device_kernelIN5flash19enable_sm80_to_sm89INS1_16FlashAttnFwdSm80INS1_25CollectiveMainloopFwdSm80ILi8ELi1ELb0EN4cute5tupleIJNS5_1CILi128EEENS7_ILi48EEENS7_ILi256EEEEEELi256ENS_10bfloat16_tEfNS_4arch4Sm80ELb0ELb1ELb1ELb1ELb1ELb1ELb1ELb1EEENS1_21CollectiveEpilogueFwdINS6_IJS8_SA_S9_EEENS6_IJNS7_ILi1EEESI_SI_EEESC_SE_Li256ELb1ELb1ELb1ELb0EEENS1_36VarlenDynamicPersistentTileSchedulerILi128ELi48ELi256ELi256ELb1ELb1ELb0ELb1ELb0ELb1EEEEEEEEEvNT_6ParamsE,@"STO_CUDA_ENTRY STV_DEFAULT"
_ZN7cutlass13device_kernelIN5flash19enable_sm80_to_sm89INS1_16FlashAttnFwdSm80INS1_25CollectiveMainloopFwdSm80ILi8ELi1ELb0EN4cute5tupleIJNS5_1CILi128EEENS7_ILi48EEENS7_ILi256EEEEEELi256ENS_10bfloat16_tEfNS_4arch4Sm80ELb0ELb1ELb1ELb1ELb1ELb1ELb1ELb1EEENS1_21CollectiveEpilogueFwdINS6_IJS8_SA_S9_EEENS6_IJNS7_ILi1EEESI_SI_EEESC_SE_Li256ELb1ELb1ELb1ELb0EEENS1_36VarlenDynamicPersistentTileSchedulerILi128ELi48ELi256ELi256ELb1ELb1ELb0ELb1ELb0ELb1EEEEEEEEEvNT_6ParamsE:
[----:B------:R-:W-:Y:S01]  /*0000*/  LDC R1, c[0x0][0x37c] ;  /* 0x0000df00ff017b82 */ /* 0x000fe20000000800 */
[----:B------:R-:W-:Y:S05]  /*0010*/  EXIT ;  /* 0x000000000000794d */ /* 0x000fea0003800000 */
.L_x_14:
        /* <DEDUP_REMOVED lines=14> */
.L_x_50:


//--------------------- .text._ZN7cutlass13device_kernelIN5flash19enable_sm80_to_sm89INS1_16FlashAttnFwdSm80INS1_25CollectiveMainloopFwdSm80ILi8ELi1ELb0EN4cute5tupleIJNS5_1CILi128EEENS7_ILi96EEENS7_ILi256EEEEEELi256ENS_10bfloat16_tEfNS_4arch4Sm80ELb1ELb0ELb1ELb0ELb1ELb0ELb1ELb1EEENS1_21CollectiveEpilogueFwdINS6_IJS8_SA_S9_EEENS6_IJNS7_ILi1EEESI_SI_EEESC_SE_Li256ELb0ELb1ELb1ELb0EEENS1_30DynamicPersistentTileSchedulerILi256ELi256ELb1ELb1ELb0EEEEEEEEEvNT_6ParamsE --------------------------
	.section	.text._ZN7cutlass13device_kernelIN5flash19enable_sm80_to_sm89INS1_16FlashAttnFwdSm80INS1_25CollectiveMainloopFwdSm80ILi8ELi1ELb0EN4cute5tupleIJNS5_1CILi128EEENS7_ILi96EEENS7_ILi256EEEEEELi256ENS_10bfloat16_tEfNS_4arch4Sm80ELb1ELb0ELb1ELb0ELb1ELb0ELb1ELb1EEENS1_21CollectiveEpilogueFwdINS6_IJS8_SA_S9_EEENS6_IJNS7_ILi1EEESI_SI_EEESC_SE_Li256ELb0ELb1ELb1ELb0EEENS1_30DynamicPersistentTileSchedulerILi256ELi256ELb1ELb1ELb0EEEEEEEEEvNT_6ParamsE,"ax",@progbits
	.align	128
.text._ZN7cutlass13device_kernelIN5flash19enable_sm80_to_sm89INS1_16FlashAttnFwdSm80INS1_25CollectiveMainloopFwdSm80ILi8ELi1ELb0EN4cute5tupleIJNS5_1CILi128EEENS7_ILi96EEENS7_ILi256EEEEEELi256ENS_10bfloat16_tEfNS_4arch4Sm80ELb1ELb0ELb1ELb0ELb1ELb0ELb1ELb1EEENS1_21CollectiveEpilogueFwdINS6_IJS8_SA_S9_EEENS6_IJNS7_ILi1EEESI_SI_EEESC_SE_Li256ELb0ELb1ELb1ELb0EEENS1_30DynamicPersistentTileSchedulerILi256ELi256ELb1ELb1ELb0EEEEEEEEEvNT_6ParamsE:
        .type           _ZN7cutlass13device_kernelIN5flash19enable_sm80_to_sm89INS1_16FlashAttnFwdSm80INS1_25CollectiveMainloopFwdSm80ILi8ELi1ELb0EN4cute5tupleIJNS5_1CILi128EEENS7_ILi96EEENS7_ILi256EEEEEELi256ENS_10bfloat16_tEfNS_4arch4Sm80ELb1ELb0ELb1ELb0ELb1ELb0ELb1ELb1EEENS1_21CollectiveEpilogueFwdINS6_IJS8_SA_S9_EEENS6_IJNS7_ILi1EEESI_SI_EEESC_SE_Li256ELb0ELb1ELb1ELb0EEENS1_30DynamicPersistentTileSchedulerILi256ELi256ELb1ELb1ELb0EEEEEEEEEvNT_6ParamsE,@function
        .size           _ZN7cutlass13device_kernelIN5flash19enable_sm80_to_sm89INS1_16FlashAttnFwdSm80INS1_25CollectiveMainloopFwdSm80ILi8ELi1ELb0EN4cute5tupleIJNS5_1CILi128EEENS7_ILi96EEENS7_ILi256EEEEEELi256ENS_10bfloat16_tEfNS_4arch4Sm80ELb1ELb0ELb1ELb0ELb1ELb0ELb1ELb1EEENS1_21CollectiveEpilogueFwdINS6_IJS8_SA_S9_EEENS6_IJNS7_ILi1EEESI_SI_EEESC_SE_Li256ELb0ELb1ELb1ELb0EEENS1_30DynamicPersistentTileSchedulerILi256ELi256ELb1ELb1ELb0EEEEEEEEEvNT_6ParamsE,(.L_x_51 - _ZN7cutlass13device_kernelIN5flash19enable_sm80_to_sm89INS1_16FlashAttnFwdSm80INS1_25CollectiveMainloopFwdSm80ILi8ELi1ELb0EN4cute5tupleIJNS5_1CILi128EEENS7_ILi96EEENS7_ILi256EEEEEELi256ENS_10bfloat16_tEfNS_4arch4Sm80ELb1ELb0ELb1ELb0ELb1ELb0ELb1ELb1EEENS1_21CollectiveEpilogueFwdINS6_IJS8_SA_S9_EEENS6_IJNS7_ILi1EEESI_SI_EEESC_SE_Li256ELb0ELb1ELb1ELb0EEENS1_30DynamicPersistentTileSchedulerILi256ELi256ELb1ELb1ELb0EEEEEEEEEvNT_6ParamsE)
        .other          _ZN7cutlass13device_kernelIN5flash19enable_sm80_to_sm89INS1_16FlashAttnFwdSm80INS1_25CollectiveMainloopFwdSm80ILi8ELi1ELb0EN4cute5tupleIJNS5_1CILi128EEENS7_ILi96EEENS7_ILi256EEEEEELi256ENS_10bfloat16_tEfNS_4arch4Sm80ELb1ELb0ELb1ELb0ELb1ELb0ELb1ELb1EEENS1_21CollectiveEpilogueFwdINS6_IJS8_SA_S9_EEENS6_IJNS7_ILi1EEESI_SI_EEESC_SE_Li256ELb0ELb1ELb1ELb0EEENS1_30DynamicPersistentTileSchedulerILi256ELi256ELb1ELb1ELb0EEEEEEEEEvNT_6ParamsE,@"STO_CUDA_ENTRY STV_DEFAULT"
_ZN7cutlass13device_kernelIN5flash19enable_sm80_to_sm89INS1_16FlashAttnFwdSm80INS1_25CollectiveMainloopFwdSm80ILi8ELi1ELb0EN4cute5tupleIJNS5_1CILi128EEENS7_ILi96EEENS7_ILi256EEEEEELi256ENS_10bfloat16_tEfNS_4arch4Sm80ELb1ELb0ELb1ELb0ELb1ELb0ELb1ELb1EEENS1_21CollectiveEpilogueFwdINS6_IJS8_SA_S9_EEENS6_IJNS7_ILi1EEESI_SI_EEESC_SE_Li256ELb0ELb1ELb1ELb0EEENS1_30DynamicPersistentTileSchedulerILi256ELi256ELb1ELb1ELb0EEEEEEEEEvNT_6ParamsE:
[----:B------:R-:W-:Y:S01]  /*0000*/  LDC R1, c[0x0][0x37c] ;  /* 0x0000df00ff017b82 */ /* 0x000fe20000000800 */
[----:B------:R-:W-:Y:S05]  /*0010*/  EXIT ;  /* 0x000000000000794d */ /* 0x000fea0003800000 */
.L_x_15:
        /* <DEDUP_REMOVED lines=14> */
.L_x_51:


//--------------------- .text._ZN7cutlass13device_kernelIN5flash19enable_sm80_to_sm89INS1_16FlashAttnFwdSm80INS1_25CollectiveMainloopFwdSm80ILi8ELi1ELb0EN4cute5tupleIJNS5_1CILi128EEENS7_ILi64EEENS7_ILi256EEEEEELi256ENS_10bfloat16_tEfNS_4arch4Sm80ELb1ELb0ELb1ELb1ELb1ELb0ELb1ELb1EEENS1_21CollectiveEpilogueFwdINS6_IJS8_SA_S9_EEENS6_IJNS7_ILi1EEESI_SI_EEESC_SE_Li256ELb1ELb1ELb1ELb0EEENS1_36VarlenDynamicPersistentTileSchedulerILi128ELi64ELi256ELi256ELb1ELb1ELb0ELb1ELb1ELb1EEEEEEEEEvNT_6ParamsE --------------------------
	.section	.text._ZN7cutlass13device_kernelIN5flash19enable_sm80_to_sm89INS1_16FlashAttnFwdSm80INS1_25CollectiveMainloopFwdSm80ILi8ELi1ELb0EN4cute5tupleIJNS5_1CILi128EEENS7_ILi64EEENS7_ILi256EEEEEELi256ENS_10bfloat16_tEfNS_4arch4Sm80ELb1ELb0ELb1ELb1ELb1ELb0ELb1ELb1EEENS1_21CollectiveEpilogueFwdINS6_IJS8_SA_S9_EEENS6_IJNS7_ILi1EEESI_SI_EEESC_SE_Li256ELb1ELb1ELb1ELb0EEENS1_36VarlenDynamicPersistentTileSchedulerILi128ELi64ELi256ELi256ELb1ELb1ELb0ELb1ELb1ELb1EEEEEEEEEvNT_6ParamsE,"ax",@progbits
	.align	128
.text._ZN7cutlass13device_kernelIN5flash19enable_sm80_to_sm89INS1_16FlashAttnFwdSm80INS1_25CollectiveMainloopFwdSm80ILi8ELi1ELb0EN4cute5tupleIJNS5_1CILi128EEENS7_ILi64EEENS7_ILi256EEEEEELi256ENS_10bfloat16_tEfNS_4arch4Sm80ELb1ELb0ELb1ELb1ELb1ELb0ELb1ELb1EEENS1_21CollectiveEpilogueFwdINS6_IJS8_SA_S9_EEENS6_IJNS7_ILi1EEESI_SI_EEESC_SE_Li256ELb1ELb1ELb1ELb0EEENS1_36VarlenDynamicPersistentTileSchedulerILi128ELi64ELi256ELi256ELb1ELb1ELb0ELb1ELb1ELb1EEEEEEEEEvNT_6ParamsE:
        .type           _ZN7cutlass13device_kernelIN5flash19enable_sm80_to_sm89INS1_16FlashAttnFwdSm80INS1_25CollectiveMainloopFwdSm80ILi8ELi1ELb0EN4cute5tupleIJNS5_1CILi128EEENS7_ILi64EEENS7_ILi256EEEEEELi256ENS_10bfloat16_tEfNS_4arch4Sm80ELb1ELb0ELb1ELb1ELb1ELb0ELb1ELb1EEENS1_21CollectiveEpilogueFwdINS6_IJS8_SA_S9_EEENS6_IJNS7_ILi1EEESI_SI_EEESC_SE_Li256ELb1ELb1ELb1ELb0EEENS1_36VarlenDynamicPersistentTileSchedulerILi128ELi64ELi256ELi256ELb1ELb1ELb0ELb1ELb1ELb1EEEEEEEEEvNT_6ParamsE,@function
        .size           _ZN7cutlass13device_kernelIN5flash19enable_sm80_to_sm89INS1_16FlashAttnFwdSm80INS1_25CollectiveMainloopFwdSm80ILi8ELi1ELb0EN4cute5tupleIJNS5_1CILi128EEENS7_ILi64EEENS7_ILi256EEEEEELi256ENS_10bfloat16_tEfNS_4arch4Sm80ELb1ELb0ELb1ELb1ELb1ELb0ELb1ELb1EEENS1_21CollectiveEpilogueFwdINS6_IJS8_SA_S9_EEENS6_IJNS7_ILi1EEESI_SI_EEESC_SE_Li256ELb1ELb1ELb1ELb0EEENS1_36VarlenDynamicPersistentTileSchedulerILi128ELi64ELi256ELi256ELb1ELb1ELb0ELb1ELb1ELb1EEEEEEEEEvNT_6ParamsE,(.L_x_52 - _ZN7cutlass13device_kernelIN5flash19enable_sm80_to_sm89INS1_16FlashAttnFwdSm80INS1_25CollectiveMainloopFwdSm80ILi8ELi1ELb0EN4cute5tupleIJNS5_1CILi128EEENS7_ILi64EEENS7_ILi256EEEEEELi256ENS_10bfloat16_tEfNS_4arch4Sm80ELb1ELb0ELb1ELb1ELb1ELb0ELb1ELb1EEENS1_21CollectiveEpilogueFwdINS6_IJS8_SA_S9_EEENS6_IJNS7_ILi1EEESI_SI_EEESC_SE_Li256ELb1ELb1ELb1ELb0EEENS1_36VarlenDynamicPersistentTileSchedulerILi128ELi64ELi256ELi256ELb1ELb1ELb0ELb1ELb1ELb1EEEEEEEEEvNT_6ParamsE)
        .other          _ZN7cutlass13device_kernelIN5flash19enable_sm80_to_sm89INS1_16FlashAttnFwdSm80INS1_25CollectiveMainloopFwdSm80ILi8ELi1ELb0EN4cute5tupleIJNS5_1CILi128EEENS7_ILi64EEENS7_ILi256EEEEEELi256ENS_10bfloat16_tEfNS_4arch4Sm80ELb1ELb0ELb1ELb1ELb1ELb0ELb1ELb1EEENS1_21CollectiveEpilogueFwdINS6_IJS8_SA_S9_EEENS6_IJNS7_ILi1EEESI_SI_EEESC_SE_Li256ELb1ELb1ELb1ELb0EEENS1_36VarlenDynamicPersistentTileSchedulerILi128ELi64ELi256ELi256ELb1ELb1ELb0ELb1ELb1ELb1EEEEEEEEEvNT_6ParamsE,@"STO_CUDA_ENTRY STV_DEFAULT"
_ZN7cutlass13device_kernelIN5flash19enable_sm80_to_sm89INS1_16FlashAttnFwdSm80INS1_25CollectiveMainloopFwdSm80ILi8ELi1ELb0EN4cute5tupleIJNS5_1CILi128EEENS7_ILi64EEENS7_ILi256EEEEEELi256ENS_10bfloat16_tEfNS_4arch4Sm80ELb1ELb0ELb1ELb1ELb1ELb0ELb1ELb1EEENS1_21CollectiveEpilogueFwdINS6_IJS8_SA_S9_EEENS6_IJNS7_ILi1EEESI_SI_EEESC_SE_Li256ELb1ELb1ELb1ELb0EEENS1_36VarlenDynamicPersistentTileSchedulerILi128ELi64ELi256ELi256ELb1ELb1ELb0ELb1ELb1ELb1EEEEEEEEEvNT_6ParamsE:
[----:B------:R-:W-:Y:S01]  /*0000*/  LDC R1, c[0x0][0x37c] ;  /* 0x0000df00ff017b82 */ /* 0x000fe20000000800 */
[----:B------:R-:W-:Y:S05]  /*0010*/  EXIT ;  /* 0x000000000000794d */ /* 0x000fea0003800000 */
.L_x_16:
        /* <DEDUP_REMOVED lines=14> */
.L_x_52:


//--------------------- .text._ZN7cutlass13device_kernelIN5flash19enable_sm80_to_sm89INS1_16FlashAttnFwdSm80INS1_25CollectiveMainloopFwdSm80ILi8ELi1ELb0EN4cute5tupleIJNS5_1CILi128EEENS7_ILi48EEENS7_ILi256EEEEEELi256ENS_10bfloat16_tEfNS_4arch4Sm80ELb1ELb0ELb1ELb1ELb1ELb1ELb1ELb1EEENS1_21CollectiveEpilogueFwdINS6_IJS8_SA_S9_EEENS6_IJNS7_ILi1EEESI_SI_EEESC_SE_Li256ELb1ELb1ELb1ELb0EEENS1_36VarlenDynamicPersistentTileSchedulerILi128ELi48ELi256ELi256ELb1ELb1ELb0ELb1ELb1ELb1EEEEEEEEEvNT_6ParamsE --------------------------
	.section	.text._ZN7cutlass13device_kernelIN5flash19enable_sm80_to_sm89INS1_16FlashAttnFwdSm80INS1_25CollectiveMainloopFwdSm80ILi8ELi1ELb0EN4cute5tupleIJNS5_1CILi128EEENS7_ILi48EEENS7_ILi256EEEEEELi256ENS_10bfloat16_tEfNS_4arch4Sm80ELb1ELb0ELb1ELb1ELb1ELb1ELb1ELb1EEENS1_21CollectiveEpilogueFwdINS6_IJS8_SA_S9_EEENS6_IJNS7_ILi1EEESI_SI_EEESC_SE_Li256ELb1ELb1ELb1ELb0EEENS1_36VarlenDynamicPersistentTileSchedulerILi128ELi48ELi256ELi256ELb1ELb1ELb0ELb1ELb1ELb1EEEEEEEEEvNT_6ParamsE,"ax",@progbits
	.align	128
.text._ZN7cutlass13device_kernelIN5flash19enable_sm80_to_sm89INS1_16FlashAttnFwdSm80INS1_25CollectiveMainloopFwdSm80ILi8ELi1ELb0EN4cute5tupleIJNS5_1CILi128EEENS7_ILi48EEENS7_ILi256EEEEEELi256ENS_10bfloat16_tEfNS_4arch4Sm80ELb1ELb0ELb1ELb1ELb1ELb1ELb1ELb1EEENS1_21CollectiveEpilogueFwdINS6_IJS8_SA_S9_EEENS6_IJNS7_ILi1EEESI_SI_EEESC_SE_Li256ELb1ELb1ELb1ELb0EEENS1_36VarlenDynamicPersistentTileSchedulerILi128ELi48ELi256ELi256ELb1ELb1ELb0ELb1ELb1ELb1EEEEEEEEEvNT_6ParamsE:
        .type           _ZN7cutlass13device_kernelIN5flash19enable_sm80_to_sm89INS1_16FlashAttnFwdSm80INS1_25CollectiveMainloopFwdSm80ILi8ELi1ELb0EN4cute5tupleIJNS5_1CILi128EEENS7_ILi48EEENS7_ILi256EEEEEELi256ENS_10bfloat16_tEfNS_4arch4Sm80ELb1ELb0ELb1ELb1ELb1ELb1ELb1ELb1EEENS1_21CollectiveEpilogueFwdINS6_IJS8_SA_S9_EEENS6_IJNS7_ILi1EEESI_SI_EEESC_SE_Li256ELb1ELb1ELb1ELb0EEENS1_36VarlenDynamicPersistentTileSchedulerILi128ELi48ELi256ELi256ELb1ELb1ELb0ELb1ELb1ELb1EEEEEEEEEvNT_6ParamsE,@function
        .size           _ZN7cutlass13device_kernelIN5flash19enable_sm80_to_sm89INS1_16FlashAttnFwdSm80INS1_25CollectiveMainloopFwdSm80ILi8ELi1ELb0EN4cute5tupleIJNS5_1CILi128EEENS7_ILi48EEENS7_ILi256EEEEEELi256ENS_10bfloat16_tEfNS_4arch4Sm80ELb1ELb0ELb1ELb1ELb1ELb1ELb1ELb1EEENS1_21CollectiveEpilogueFwdINS6_IJS8_SA_S9_EEENS6_IJNS7_ILi1EEESI_SI_EEESC_SE_Li256ELb1ELb1ELb1ELb0EEENS1_36VarlenDynamicPersistentTileSchedulerILi128ELi48ELi256ELi256ELb1ELb1ELb0ELb1ELb1ELb1EEEEEEEEEvNT_6ParamsE,(.L_x_53 - _ZN7cutlass13device_kernelIN5flash19enable_sm80_to_sm89INS1_16FlashAttnFwdSm80INS1_25CollectiveMainloopFwdSm80ILi8ELi1ELb0EN4cute5tupleIJNS5_1CILi128EEENS7_ILi48EEENS7_ILi256EEEEEELi256ENS_10bfloat16_tEfNS_4arch4Sm80ELb1ELb0ELb1ELb1ELb1ELb1ELb1ELb1EEENS1_21CollectiveEpilogueFwdINS6_IJS8_SA_S9_EEENS6_IJNS7_ILi1EEESI_SI_EEESC_SE_Li256ELb1ELb1ELb1ELb0EEENS1_36VarlenDynamicPersistentTileSchedulerILi128ELi48ELi256ELi256ELb1ELb1ELb0ELb1ELb1ELb1EEEEEEEEEvNT_6ParamsE)
        .other          _ZN7cutlass13device_kernelIN5flash19enable_sm80_to_sm89INS1_16FlashAttnFwdSm80INS1_25CollectiveMainloopFwdSm80ILi8ELi1ELb0EN4cute5tupleIJNS5_1CILi128EEENS7_ILi48EEENS7_ILi256EEEEEELi256ENS_10bfloat16_tEfNS_4arch4Sm80ELb1ELb0ELb1ELb1ELb1ELb1ELb1ELb1EEENS1_21CollectiveEpilogueFwdINS6_IJS8_SA_S9_EEENS6_IJNS7_ILi1EEESI_SI_EEESC_SE_Li256ELb1ELb1ELb1ELb0EEENS1_36VarlenDynamicPersistentTileSchedulerILi128ELi48ELi256ELi256ELb1ELb1ELb0ELb1ELb1ELb1EEEEEEEEEvNT_6ParamsE,@"STO_CUDA_ENTRY STV_DEFAULT"
_ZN7cutlass13device_kernelIN5flash19enable_sm80_to_sm89INS1_16FlashAttnFwdSm80INS1_25CollectiveMainloopFwdSm80ILi8ELi1ELb0EN4cute5tupleIJNS5_1CILi128EEENS7_ILi48EEENS7_ILi256EEEEEELi256ENS_10bfloat16_tEfNS_4arch4Sm80ELb1ELb0ELb1ELb1ELb1ELb1ELb1ELb1EEENS1_21CollectiveEpilogueFwdINS6_IJS8_SA_S9_EEENS6_IJNS7_ILi1EEESI_SI_EEESC_SE_Li256ELb1ELb1ELb1ELb0EEENS1_36VarlenDynamicPersistentTileSchedulerILi128ELi48ELi256ELi256ELb1ELb1ELb0ELb1ELb1ELb1EEEEEEEEEvNT_6ParamsE:
[----:B------:R-:W-:Y:S01]  /*0000*/  LDC R1, c[0x0][0x37c] ;  /* 0x0000df00ff017b82 */ /* 0x000fe20000000800 */
[----:B------:R-:W-:Y:S05]  /*0010*/  EXIT ;  /* 0x000000000000794d */ /* 0x000fea0003800000 */
.L_x_17:
        /* <DEDUP_REMOVED lines=14> */
.L_x_53:


//--------------------- .text._ZN7cutlass13device_kernelIN5flash19enable_sm80_to_sm89INS1_16FlashAttnFwdSm80INS1_25CollectiveMainloopFwdSm80ILi8ELi1ELb1EN4cute5tupleIJNS5_1CILi128EEENS7_ILi64EEENS7_ILi256EEEEEELi256ENS_10bfloat16_tEfNS_4arch4Sm80ELb0ELb0ELb0ELb0ELb1ELb0ELb1ELb1EEENS1_21CollectiveEpilogueFwdINS6_IJS8_SA_S9_EEENS6_IJNS7_ILi1EEESI_SI_EEESC_SE_Li256ELb0ELb1ELb1ELb0EEENS1_19SingleTileSchedulerILb0ELb1ELb1ELi128EEEEEEEEEvNT_6ParamsE --------------------------
	.section	.text._ZN7cutlass13device_kernelIN5flash19enable_sm80_to_sm89INS1_16FlashAttnFwdSm80INS1_25CollectiveMainloopFwdSm80ILi8ELi1ELb1EN4cute5tupleIJNS5_1CILi128EEENS7_ILi64EEENS7_ILi256EEEEEELi256ENS_10bfloat16_tEfNS_4arch4Sm80ELb0ELb0ELb0ELb0ELb1ELb0ELb1ELb1EEENS1_21CollectiveEpilogueFwdINS6_IJS8_SA_S9_EEENS6_IJNS7_ILi1EEESI_SI_EEESC_SE_Li256ELb0ELb1ELb1ELb0EEENS1_19SingleTileSchedulerILb0ELb1ELb1ELi128EEEEEEEEEvNT_6ParamsE,"ax",@progbits
	.align	128
.text._ZN7cutlass13device_kernelIN5flash19enable_sm80_to_sm89INS1_16FlashAttnFwdSm80INS1_25CollectiveMainloopFwdSm80ILi8ELi1ELb1EN4cute5tupleIJNS5_1CILi128EEENS7_ILi64EEENS7_ILi256EEEEEELi256ENS_10bfloat16_tEfNS_4arch4Sm80ELb0ELb0ELb0ELb0ELb1ELb0ELb1ELb1EEENS1_21CollectiveEpilogueFwdINS6_IJS8_SA_S9_EEENS6_IJNS7_ILi1EEESI_SI_EEESC_SE_Li256ELb0ELb1ELb1ELb0EEENS1_19SingleTileSchedulerILb0ELb1ELb1ELi128EEEEEEEEEvNT_6ParamsE:
        .type           _ZN7cutlass13device_kernelIN5flash19enable_sm80_to_sm89INS1_16FlashAttnFwdSm80INS1_25CollectiveMainloopFwdSm80ILi8ELi1ELb1EN4cute5tupleIJNS5_1CILi128EEENS7_ILi64EEENS7_ILi256EEEEEELi256ENS_10bfloat16_tEfNS_4arch4Sm80ELb0ELb0ELb0ELb0ELb1ELb0ELb1ELb1EEENS1_21CollectiveEpilogueFwdINS6_IJS8_SA_S9_EEENS6_IJNS7_ILi1EEESI_SI_EEESC_SE_Li256ELb0ELb1ELb1ELb0EEENS1_19SingleTileSchedulerILb0ELb1ELb1ELi128EEEEEEEEEvNT_6ParamsE,@function
        .size           _ZN7cutlass13device_kernelIN5flash19enable_sm80_to_sm89INS1_16FlashAttnFwdSm80INS1_25CollectiveMainloopFwdSm80ILi8ELi1ELb1EN4cute5tupleIJNS5_1CILi128EEENS7_ILi64EEENS7_ILi256EEEEEELi256ENS_10bfloat16_tEfNS_4arch4Sm80ELb0ELb0ELb0ELb0ELb1ELb0ELb1ELb1EEENS1_21CollectiveEpilogueFwdINS6_IJS8_SA_S9_EEENS6_IJNS7_ILi1EEESI_SI_EEESC_SE_Li256ELb0ELb1ELb1ELb0EEENS1_19SingleTileSchedulerILb0ELb1ELb1ELi128EEEEEEEEEvNT_6ParamsE,(.L_x_54 - _ZN7cutlass13device_kernelIN5flash19enable_sm80_to_sm89INS1_16FlashAttnFwdSm80INS1_25CollectiveMainloopFwdSm80ILi8ELi1ELb1EN4cute5tupleIJNS5_1CILi128EEENS7_ILi64EEENS7_ILi256EEEEEELi256ENS_10bfloat16_tEfNS_4arch4Sm80ELb0ELb0ELb0ELb0ELb1ELb0ELb1ELb1EEENS1_21CollectiveEpilogueFwdINS6_IJS8_SA_S9_EEENS6_IJNS7_ILi1EEESI_SI_EEESC_SE_Li256ELb0ELb1ELb1ELb0EEENS1_19SingleTileSchedulerILb0ELb1ELb1ELi128EEEEEEEEEvNT_6ParamsE)
        .other          _ZN7cutlass13device_kernelIN5flash19enable_sm80_to_sm89INS1_16FlashAttnFwdSm80INS1_25CollectiveMainloopFwdSm80ILi8ELi1ELb1EN4cute5tupleIJNS5_1CILi128EEENS7_ILi64EEENS7_ILi256EEEEEELi256ENS_10bfloat16_tEfNS_4arch4Sm80ELb0ELb0ELb0ELb0ELb1ELb0ELb1ELb1EEENS1_21CollectiveEpilogueFwdINS6_IJS8_SA_S9_EEENS6_IJNS7_ILi1EEESI_SI_EEESC_SE_Li256ELb0ELb1ELb1ELb0EEENS1_19SingleTileSchedulerILb0ELb1ELb1ELi128EEEEEEEEEvNT_6ParamsE,@"STO_CUDA_ENTRY STV_DEFAULT"
_ZN7cutlass13device_kernelIN5flash19enable_sm80_to_sm89INS1_16FlashAttnFwdSm80INS1_25CollectiveMainloopFwdSm80ILi8ELi1ELb1EN4cute5tupleIJNS5_1CILi128EEENS7_ILi64EEENS7_ILi256EEEEEELi256ENS_10bfloat16_tEfNS_4arch4Sm80ELb0ELb0ELb0ELb0ELb1ELb0ELb1ELb1EEENS1_21CollectiveEpilogueFwdINS6_IJS8_SA_S9_EEENS6_IJNS7_ILi1EEESI_SI_EEESC_SE_Li256ELb0ELb1ELb1ELb0EEENS1_19SingleTileSchedulerILb0ELb1ELb1ELi128EEEEEEEEEvNT_6ParamsE:
[----:B------:R-:W-:Y:S01]  /*0000*/  LDC R1, c[0x0][0x37c] ;  /* 0x0000df00ff017b82 */ /* 0x000fe20000000800 */
[----:B------:R-:W-:Y:S05]  /*0010*/  EXIT ;  /* 0x000000000000794d */ /* 0x000fea0003800000 */
.L_x_18:
        /* <DEDUP_REMOVED lines=14> */
.L_x_54:


//--------------------- .text._ZN7cutlass13device_kernelIN5flash19enable_sm80_to_sm89INS1_16FlashAttnFwdSm80INS1_25CollectiveMainloopFwdSm80ILi8ELi1ELb1EN4cute5tupleIJNS5_1CILi128EEENS7_ILi48EEENS7_ILi256EEEEEELi256ENS_10bfloat16_tEfNS_4arch4Sm80ELb0ELb0ELb0ELb1ELb1ELb0ELb1ELb1EEENS1_21CollectiveEpilogueFwdINS6_IJS8_SA_S9_EEENS6_IJNS7_ILi1EEESI_SI_EEESC_SE_Li256ELb1ELb1ELb1ELb0EEENS1_36VarlenDynamicPersistentTileSchedulerILi128ELi48ELi256ELi256ELb1ELb1ELb0ELb0ELb1ELb1EEEEEEEEEvNT_6ParamsE --------------------------
	.section	.text._ZN7cutlass13device_kernelIN5flash19enable_sm80_to_sm89INS1_16FlashAttnFwdSm80INS1_25CollectiveMainloopFwdSm80ILi8ELi1ELb1EN4cute5tupleIJNS5_1CILi128EEENS7_ILi48EEENS7_ILi256EEEEEELi256ENS_10bfloat16_tEfNS_4arch4Sm80ELb0ELb0ELb0ELb1ELb1ELb0ELb1ELb1EEENS1_21CollectiveEpilogueFwdINS6_IJS8_SA_S9_EEENS6_IJNS7_ILi1EEESI_SI_EEESC_SE_Li256ELb1ELb1ELb1ELb0EEENS1_36VarlenDynamicPersistentTileSchedulerILi128ELi48ELi256ELi256ELb1ELb1ELb0ELb0ELb1ELb1EEEEEEEEEvNT_6ParamsE,"ax",@progbits
	.align	128
.text._ZN7cutlass13device_kernelIN5flash19enable_sm80_to_sm89INS1_16FlashAttnFwdSm80INS1_25CollectiveMainloopFwdSm80ILi8ELi1ELb1EN4cute5tupleIJNS5_1CILi128EEENS7_ILi48EEENS7_ILi256EEEEEELi256ENS_10bfloat16_tEfNS_4arch4Sm80ELb0ELb0ELb0ELb1ELb1ELb0ELb1ELb1EEENS1_21CollectiveEpilogueFwdINS6_IJS8_SA_S9_EEENS6_IJNS7_ILi1EEESI_SI_EEESC_SE_Li256ELb1ELb1ELb1ELb0EEENS1_36VarlenDynamicPersistentTileSchedulerILi128ELi48ELi256ELi256ELb1ELb1ELb0ELb0ELb1ELb1EEEEEEEEEvNT_6ParamsE:
        .type           _ZN7cutlass13device_kernelIN5flash19enable_sm80_to_sm89INS1_16FlashAttnFwdSm80INS1_25CollectiveMainloopFwdSm80ILi8ELi1ELb1EN4cute5tupleIJNS5_1CILi128EEENS7_ILi48EEENS7_ILi256EEEEEELi256ENS_10bfloat16_tEfNS_4arch4Sm80ELb0ELb0ELb0ELb1ELb1ELb0ELb1ELb1EEENS1_21CollectiveEpilogueFwdINS6_IJS8_SA_S9_EEENS6_IJNS7_ILi1EEESI_SI_EEESC_SE_Li256ELb1ELb1ELb1ELb0EEENS1_36VarlenDynamicPersistentTileSchedulerILi128ELi48ELi256ELi256ELb1ELb1ELb0ELb0ELb1ELb1EEEEEEEEEvNT_6ParamsE,@function
        .size           _ZN7cutlass13device_kernelIN5flash19enable_sm80_to_sm89INS1_16FlashAttnFwdSm80INS1_25CollectiveMainloopFwdSm80ILi8ELi1ELb1EN4cute5tupleIJNS5_1CILi128EEENS7_ILi48EEENS7_ILi256EEEEEELi256ENS_10bfloat16_tEfNS_4arch4Sm80ELb0ELb0ELb0ELb1ELb1ELb0ELb1ELb1EEENS1_21CollectiveEpilogueFwdINS6_IJS8_SA_S9_EEENS6_IJNS7_ILi1EEESI_SI_EEESC_SE_Li256ELb1ELb1ELb1ELb0EEENS1_36VarlenDynamicPersistentTileSchedulerILi128ELi48ELi256ELi256ELb1ELb1ELb0ELb0ELb1ELb1EEEEEEEEEvNT_6ParamsE,(.L_x_55 - _ZN7cutlass13device_kernelIN5flash19enable_sm80_to_sm89INS1_16FlashAttnFwdSm80INS1_25CollectiveMainloopFwdSm80ILi8ELi1ELb1EN4cute5tupleIJNS5_1CILi128EEENS7_ILi48EEENS7_ILi256EEEEEELi256ENS_10bfloat16_tEfNS_4arch4Sm80ELb0ELb0ELb0ELb1ELb1ELb0ELb1ELb1EEENS1_21CollectiveEpilogueFwdINS6_IJS8_SA_S9_EEENS6_IJNS7_ILi1EEESI_SI_EEESC_SE_Li256ELb1ELb1ELb1ELb0EEENS1_36VarlenDynamicPersistentTileSchedulerILi128ELi48ELi256ELi256ELb1ELb1ELb0ELb0ELb1ELb1EEEEEEEEEvNT_6ParamsE)
        .other          _ZN7cutlass13device_kernelIN5flash19enable_sm80_to_sm89INS1_16FlashAttnFwdSm80INS1_25CollectiveMainloopFwdSm80ILi8ELi1ELb1EN4cute5tupleIJNS5_1CILi128EEENS7_ILi48EEENS7_ILi256EEEEEELi256ENS_10bfloat16_tEfNS_4arch4Sm80ELb0ELb0ELb0ELb1ELb1ELb0ELb1ELb1EEENS1_21CollectiveEpilogueFwdINS6_IJS8_SA_S9_EEENS6_IJNS7_ILi1EEESI_SI_EEESC_SE_Li256ELb1ELb1ELb1ELb0EEENS1_36VarlenDynamicPersistentTileSchedulerILi128ELi48ELi256ELi256ELb1ELb1ELb0ELb0ELb1ELb1EEEEEEEEEvNT_6ParamsE,@"STO_CUDA_ENTRY STV_DEFAULT"
_ZN7cutlass13device_kernelIN5flash19enable_sm80_to_sm89INS1_16FlashAttnFwdSm80INS1_25CollectiveMainloopFwdSm80ILi8ELi1ELb1EN4cute5tupleIJNS5_1CILi128EEENS7_ILi48EEENS7_ILi256EEEEEELi256ENS_10bfloat16_tEfNS_4arch4Sm80ELb0ELb0ELb0ELb1ELb1ELb0ELb1ELb1EEENS1_21CollectiveEpilogueFwdINS6_IJS8_SA_S9_EEENS6_IJNS7_ILi1EEESI_SI_EEESC_SE_Li256ELb1ELb1ELb1ELb0EEENS1_36VarlenDynamicPersistentTileSchedulerILi128ELi48ELi256ELi256ELb1ELb1ELb0ELb0ELb1ELb1EEEEEEEEEvNT_6ParamsE:
[----:B------:R-:W-:Y:S01]  /*0000*/  LDC R1, c[0x0][0x37c] ;  /* 0x0000df00ff017b82 */ /* 0x000fe20000000800 */
[----:B------:R-:W-:Y:S05]  /*0010*/  EXIT ;  /* 0x000000000000794d */ /* 0x000fea0003800000 */
.L_x_19:
        /* <DEDUP_REMOVED lines=14> */
.L_x_55:


//--------------------- .text._ZN7cutlass13device_kernelIN5flash19enable_sm80_to_sm89INS1_16FlashAttnFwdSm80INS1_25CollectiveMainloopFwdSm80ILi8ELi1ELb0EN4cute5tupleIJNS5_1CILi128EEENS7_ILi32EEENS7_ILi256EEEEEELi256ENS_10bfloat16_tEfNS_4arch4Sm80ELb0ELb0ELb0ELb1ELb1ELb1ELb1ELb1EEENS1_21CollectiveEpilogueFwdINS6_IJS8_SA_S9_EEENS6_IJNS7_ILi1EEESI_SI_EEESC_SE_Li256ELb1ELb1ELb1ELb0EEENS1_36VarlenDynamicPersistentTileSchedulerILi128ELi32ELi256ELi256ELb1ELb1ELb0ELb0ELb1ELb1EEEEEEEEEvNT_6ParamsE --------------------------
	.section	.text._ZN7cutlass13device_kernelIN5flash19enable_sm80_to_sm89INS1_16FlashAttnFwdSm80INS1_25CollectiveMainloopFwdSm80ILi8ELi1ELb0EN4cute5tupleIJNS5_1CILi128EEENS7_ILi32EEENS7_ILi256EEEEEELi256ENS_10bfloat16_tEfNS_4arch4Sm80ELb0ELb0ELb0ELb1ELb1ELb1ELb1ELb1EEENS1_21CollectiveEpilogueFwdINS6_IJS8_SA_S9_EEENS6_IJNS7_ILi1EEESI_SI_EEESC_SE_Li256ELb1ELb1ELb1ELb0EEENS1_36VarlenDynamicPersistentTileSchedulerILi128ELi32ELi256ELi256ELb1ELb1ELb0ELb0ELb1ELb1EEEEEEEEEvNT_6ParamsE,"ax",@progbits
	.align	128
.text._ZN7cutlass13device_kernelIN5flash19enable_sm80_to_sm89INS1_16FlashAttnFwdSm80INS1_25CollectiveMainloopFwdSm80ILi8ELi1ELb0EN4cute5tupleIJNS5_1CILi128EEENS7_ILi32EEENS7_ILi256EEEEEELi256ENS_10bfloat16_tEfNS_4arch4Sm80ELb0ELb0ELb0ELb1ELb1ELb1ELb1ELb1EEENS1_21CollectiveEpilogueFwdINS6_IJS8_SA_S9_EEENS6_IJNS7_ILi1EEESI_SI_EEESC_SE_Li256ELb1ELb1ELb1ELb0EEENS1_36VarlenDynamicPersistentTileSchedulerILi128ELi32ELi256ELi256ELb1ELb1ELb0ELb0ELb1ELb1EEEEEEEEEvNT_6ParamsE:
        .type           _ZN7cutlass13device_kernelIN5flash19enable_sm80_to_sm89INS1_16FlashAttnFwdSm80INS1_25CollectiveMainloopFwdSm80ILi8ELi1ELb0EN4cute5tupleIJNS5_1CILi128EEENS7_ILi32EEENS7_ILi256EEEEEELi256ENS_10bfloat16_tEfNS_4arch4Sm80ELb0ELb0ELb0ELb1ELb1ELb1ELb1ELb1EEENS1_21CollectiveEpilogueFwdINS6_IJS8_SA_S9_EEENS6_IJNS7_ILi1EEESI_SI_EEESC_SE_Li256ELb1ELb1ELb1ELb0EEENS1_36VarlenDynamicPersistentTileSchedulerILi128ELi32ELi256ELi256ELb1ELb1ELb0ELb0ELb1ELb1EEEEEEEEEvNT_6ParamsE,@function
        .size           _ZN7cutlass13device_kernelIN5flash19enable_sm80_to_sm89INS1_16FlashAttnFwdSm80INS1_25CollectiveMainloopFwdSm80ILi8ELi1ELb0EN4cute5tupleIJNS5_1CILi128EEENS7_ILi32EEENS7_ILi256EEEEEELi256ENS_10bfloat16_tEfNS_4arch4Sm80ELb0ELb0ELb0ELb1ELb1ELb1ELb1ELb1EEENS1_21CollectiveEpilogueFwdINS6_IJS8_SA_S9_EEENS6_IJNS7_ILi1EEESI_SI_EEESC_SE_Li256ELb1ELb1ELb1ELb0EEENS1_36VarlenDynamicPersistentTileSchedulerILi128ELi32ELi256ELi256ELb1ELb1ELb0ELb0ELb1ELb1EEEEEEEEEvNT_6ParamsE,(.L_x_56 - _ZN7cutlass13device_kernelIN5flash19enable_sm80_to_sm89INS1_16FlashAttnFwdSm80INS1_25CollectiveMainloopFwdSm80ILi8ELi1ELb0EN4cute5tupleIJNS5_1CILi128EEENS7_ILi32EEENS7_ILi256EEEEEELi256ENS_10bfloat16_tEfNS_4arch4Sm80ELb0ELb0ELb0ELb1ELb1ELb1ELb1ELb1EEENS1_21CollectiveEpilogueFwdINS6_IJS8_SA_S9_EEENS6_IJNS7_ILi1EEESI_SI_EEESC_SE_Li256ELb1ELb1ELb1ELb0EEENS1_36VarlenDynamicPersistentTileSchedulerILi128ELi32ELi256ELi256ELb1ELb1ELb0ELb0ELb1ELb1EEEEEEEEEvNT_6ParamsE)
        .other          _ZN7cutlass13device_kernelIN5flash19enable_sm80_to_sm89INS1_16FlashAttnFwdSm80INS1_25CollectiveMainloopFwdSm80ILi8ELi1ELb0EN4cute5tupleIJNS5_1CILi128EEENS7_ILi32EEENS7_ILi256EEEEEELi256ENS_10bfloat16_tEfNS_4arch4Sm80ELb0ELb0ELb0ELb1ELb1ELb1ELb1ELb1EEENS1_21CollectiveEpilogueFwdINS6_IJS8_SA_S9_EEENS6_IJNS7_ILi1EEESI_SI_EEESC_SE_Li256ELb1ELb1ELb1ELb0EEENS1_36VarlenDynamicPersistentTileSchedulerILi128ELi32ELi256ELi256ELb1ELb1ELb0ELb0ELb1ELb1EEEEEEEEEvNT_6ParamsE,@"STO_CUDA_ENTRY STV_DEFAULT"
_ZN7cutlass13device_kernelIN5flash19enable_sm80_to_sm89INS1_16FlashAttnFwdSm80INS1_25CollectiveMainloopFwdSm80ILi8ELi1ELb0EN4cute5tupleIJNS5_1CILi128EEENS7_ILi32EEENS7_ILi256EEEEEELi256ENS_10bfloat16_tEfNS_4arch4Sm80ELb0ELb0ELb0ELb1ELb1ELb1ELb1ELb1EEENS1_21CollectiveEpilogueFwdINS6_IJS8_SA_S9_EEENS6_IJNS7_ILi1EEESI_SI_EEESC_SE_Li256ELb1ELb1ELb1ELb0EEENS1_36VarlenDynamicPersistentTileSchedulerILi128ELi32ELi256ELi256ELb1ELb1ELb0ELb0ELb1ELb1EEEEEEEEEvNT_6ParamsE:
[----:B------:R-:W-:Y:S01]  /*0000*/  LDC R1, c[0x0][0x37c] ;  /* 0x0000df00ff017b82 */ /* 0x000fe20000000800 */
[----:B------:R-:W-:Y:S05]  /*0010*/  EXIT ;  /* 0x000000000000794d */ /* 0x000fea0003800000 */
.L_x_20:
        /* <DEDUP_REMOVED lines=14> */
.L_x_56:


//--------------------- .text._ZN7cutlass13device_kernelIN5flash19enable_sm80_to_sm89INS1_16FlashAttnFwdSm80INS1_25CollectiveMainloopFwdSm80ILi8ELi1ELb1EN4cute5tupleIJNS5_1CILi128EEENS7_ILi48EEENS7_ILi256EEEEEELi256ENS_10bfloat16_tEfNS_4arch4Sm80ELb0ELb1ELb0ELb0ELb1ELb0ELb1ELb1EEENS1_21CollectiveEpilogueFwdINS6_IJS8_SA_S9_EEENS6_IJNS7_ILi1EEESI_SI_EEESC_SE_Li256ELb0ELb1ELb1ELb0EEENS1_19SingleTileSchedulerILb0ELb1ELb1ELi128EEEEEEEEEvNT_6ParamsE --------------------------
	.section	.text._ZN7cutlass13device_kernelIN5flash19enable_sm80_to_sm89INS1_16FlashAttnFwdSm80INS1_25CollectiveMainloopFwdSm80ILi8ELi1ELb1EN4cute5tupleIJNS5_1CILi128EEENS7_ILi48EEENS7_ILi256EEEEEELi256ENS_10bfloat16_tEfNS_4arch4Sm80ELb0ELb1ELb0ELb0ELb1ELb0ELb1ELb1EEENS1_21CollectiveEpilogueFwdINS6_IJS8_SA_S9_EEENS6_IJNS7_ILi1EEESI_SI_EEESC_SE_Li256ELb0ELb1ELb1ELb0EEENS1_19SingleTileSchedulerILb0ELb1ELb1ELi128EEEEEEEEEvNT_6ParamsE,"ax",@progbits
	.align	128
.text._ZN7cutlass13device_kernelIN5flash19enable_sm80_to_sm89INS1_16FlashAttnFwdSm80INS1_25CollectiveMainloopFwdSm80ILi8ELi1ELb1EN4cute5tupleIJNS5_1CILi128EEENS7_ILi48EEENS7_ILi256EEEEEELi256ENS_10bfloat16_tEfNS_4arch4Sm80ELb0ELb1ELb0ELb0ELb1ELb0ELb1ELb1EEENS1_21CollectiveEpilogueFwdINS6_IJS8_SA_S9_EEENS6_IJNS7_ILi1EEESI_SI_EEESC_SE_Li256ELb0ELb1ELb1ELb0EEENS1_19SingleTileSchedulerILb0ELb1ELb1ELi128EEEEEEEEEvNT_6ParamsE:
        .type           _ZN7cutlass13device_kernelIN5flash19enable_sm80_to_sm89INS1_16FlashAttnFwdSm80INS1_25CollectiveMainloopFwdSm80ILi8ELi1ELb1EN4cute5tupleIJNS5_1CILi128EEENS7_ILi48EEENS7_ILi256EEEEEELi256ENS_10bfloat16_tEfNS_4arch4Sm80ELb0ELb1ELb0ELb0ELb1ELb0ELb1ELb1EEENS1_21CollectiveEpilogueFwdINS6_IJS8_SA_S9_EEENS6_IJNS7_ILi1EEESI_SI_EEESC_SE_Li256ELb0ELb1ELb1ELb0EEENS1_19SingleTileSchedulerILb0ELb1ELb1ELi128EEEEEEEEEvNT_6ParamsE,@function
        .size           _ZN7cutlass13device_kernelIN5flash19enable_sm80_to_sm89INS1_16FlashAttnFwdSm80INS1_25CollectiveMainloopFwdSm80ILi8ELi1ELb1EN4cute5tupleIJNS5_1CILi128EEENS7_ILi48EEENS7_ILi256EEEEEELi256ENS_10bfloat16_tEfNS_4arch4Sm80ELb0ELb1ELb0ELb0ELb1ELb0ELb1ELb1EEENS1_21CollectiveEpilogueFwdINS6_IJS8_SA_S9_EEENS6_IJNS7_ILi1EEESI_SI_EEESC_SE_Li256ELb0ELb1ELb1ELb0EEENS1_19SingleTileSchedulerILb0ELb1ELb1ELi128EEEEEEEEEvNT_6ParamsE,(.L_x_57 - _ZN7cutlass13device_kernelIN5flash19enable_sm80_to_sm89INS1_16FlashAttnFwdSm80INS1_25CollectiveMainloopFwdSm80ILi8ELi1ELb1EN4cute5tupleIJNS5_1CILi128EEENS7_ILi48EEENS7_ILi256EEEEEELi256ENS_10bfloat16_tEfNS_4arch4Sm80ELb0ELb1ELb0ELb0ELb1ELb0ELb1ELb1EEENS1_21CollectiveEpilogueFwdINS6_IJS8_SA_S9_EEENS6_IJNS7_ILi1EEESI_SI_EEESC_SE_Li256ELb0ELb1ELb1ELb0EEENS1_19SingleTileSchedulerILb0ELb1ELb1ELi128EEEEEEEEEvNT_6ParamsE)
        .other          _ZN7cutlass13device_kernelIN5flash19enable_sm80_to_sm89INS1_16FlashAttnFwdSm80INS1_25CollectiveMainloopFwdSm80ILi8ELi1ELb1EN4cute5tupleIJNS5_1CILi128EEENS7_ILi48EEENS7_ILi256EEEEEELi256ENS_10bfloat16_tEfNS_4arch4Sm80ELb0ELb1ELb0ELb0ELb1ELb0ELb1ELb1EEENS1_21CollectiveEpilogueFwdINS6_IJS8_SA_S9_EEENS6_IJNS7_ILi1EEESI_SI_EEESC_SE_Li256ELb0ELb1ELb1ELb0EEENS1_19SingleTileSchedulerILb0ELb1ELb1ELi128EEEEEEEEEvNT_6ParamsE,@"STO_CUDA_ENTRY STV_DEFAULT"
_ZN7cutlass13device_kernelIN5flash19enable_sm80_to_sm89INS1_16FlashAttnFwdSm80INS1_25CollectiveMainloopFwdSm80ILi8ELi1ELb1EN4cute5tupleIJNS5_1CILi128EEENS7_ILi48EEENS7_ILi256EEEEEELi256ENS_10bfloat16_tEfNS_4arch4Sm80ELb0ELb1ELb0ELb0ELb1ELb0ELb1ELb1EEENS1_21CollectiveEpilogueFwdINS6_IJS8_SA_S9_EEENS6_IJNS7_ILi1EEESI_SI_EEESC_SE_Li256ELb0ELb1ELb1ELb0EEENS1_19SingleTileSchedulerILb0ELb1ELb1ELi128EEEEEEEEEvNT_6ParamsE:
[----:B------:R-:W-:Y:S01]  /*0000*/  LDC R1, c[0x0][0x37c] ;  /* 0x0000df00ff017b82 */ /* 0x000fe20000000800 */
[----:B------:R-:W-:Y:S05]  /*0010*/  EXIT ;  /* 0x000000000000794d */ /* 0x000fea0003800000 */
.L_x_21:
        /* <DEDUP_REMOVED lines=14> */
.L_x_57:


//--------------------- .text._ZN7cutlass13device_kernelIN5flash19enable_sm80_to_sm89INS1_16FlashAttnFwdSm80INS1_25CollectiveMainloopFwdSm80ILi8ELi1ELb1EN4cute5tupleIJNS5_1CILi128EEENS7_ILi48EEENS7_ILi256EEEEEELi256ENS_10bfloat16_tEfNS_4arch4Sm80ELb0ELb1ELb0ELb1ELb1ELb0ELb1ELb1EEENS1_21CollectiveEpilogueFwdINS6_IJS8_SA_S9_EEENS6_IJNS7_ILi1EEESI_SI_EEESC_SE_Li256ELb1ELb1ELb1ELb0EEENS1_36VarlenDynamicPersistentTileSchedulerILi128ELi48ELi256ELi256ELb1ELb1ELb0ELb1ELb0ELb1EEEEEEEEEvNT_6ParamsE --------------------------
	.section	.text._ZN7cutlass13device_kernelIN5flash19enable_sm80_to_sm89INS1_16FlashAttnFwdSm80INS1_25CollectiveMainloopFwdSm80ILi8ELi1ELb1EN4cute5tupleIJNS5_1CILi128EEENS7_ILi48EEENS7_ILi256EEEEEELi256ENS_10bfloat16_tEfNS_4arch4Sm80ELb0ELb1ELb0ELb1ELb1ELb0ELb1ELb1EEENS1_21CollectiveEpilogueFwdINS6_IJS8_SA_S9_EEENS6_IJNS7_ILi1EEESI_SI_EEESC_SE_Li256ELb1ELb1ELb1ELb0EEENS1_36VarlenDynamicPersistentTileSchedulerILi128ELi48ELi256ELi256ELb1ELb1ELb0ELb1ELb0ELb1EEEEEEEEEvNT_6ParamsE,"ax",@progbits
	.align	128
.text._ZN7cutlass13device_kernelIN5flash19enable_sm80_to_sm89INS1_16FlashAttnFwdSm80INS1_25CollectiveMainloopFwdSm80ILi8ELi1ELb1EN4cute5tupleIJNS5_1CILi128EEENS7_ILi48EEENS7_ILi256EEEEEELi256ENS_10bfloat16_tEfNS_4arch4Sm80ELb0ELb1ELb0ELb1ELb1ELb0ELb1ELb1EEENS1_21CollectiveEpilogueFwdINS6_IJS8_SA_S9_EEENS6_IJNS7_ILi1EEESI_SI_EEESC_SE_Li256ELb1ELb1ELb1ELb0EEENS1_36VarlenDynamicPersistentTileSchedulerILi128ELi48ELi256ELi256ELb1ELb1ELb0ELb1ELb0ELb1EEEEEEEEEvNT_6ParamsE:
        .type           _ZN7cutlass13device_kernelIN5flash19enable_sm80_to_sm89INS1_16FlashAttnFwdSm80INS1_25CollectiveMainloopFwdSm80ILi8ELi1ELb1EN4cute5tupleIJNS5_1CILi128EEENS7_ILi48EEENS7_ILi256EEEEEELi256ENS_10bfloat16_tEfNS_4arch4Sm80ELb0ELb1ELb0ELb1ELb1ELb0ELb1ELb1EEENS1_21CollectiveEpilogueFwdINS6_IJS8_SA_S9_EEENS6_IJNS7_ILi1EEESI_SI_EEESC_SE_Li256ELb1ELb1ELb1ELb0EEENS1_36VarlenDynamicPersistentTileSchedulerILi128ELi48ELi256ELi256ELb1ELb1ELb0ELb1ELb0ELb1EEEEEEEEEvNT_6ParamsE,@function
        .size           _ZN7cutlass13device_kernelIN5flash19enable_sm80_to_sm89INS1_16FlashAttnFwdSm80INS1_25CollectiveMainloopFwdSm80ILi8ELi1ELb1EN4cute5tupleIJNS5_1CILi128EEENS7_ILi48EEENS7_ILi256EEEEEELi256ENS_10bfloat16_tEfNS_4arch4Sm80ELb0ELb1ELb0ELb1ELb1ELb0ELb1ELb1EEENS1_21CollectiveEpilogueFwdINS6_IJS8_SA_S9_EEENS6_IJNS7_ILi1EEESI_SI_EEESC_SE_Li256ELb1ELb1ELb1ELb0EEENS1_36VarlenDynamicPersistentTileSchedulerILi128ELi48ELi256ELi256ELb1ELb1ELb0ELb1ELb0ELb1EEEEEEEEEvNT_6ParamsE,(.L_x_58 - _ZN7cutlass13device_kernelIN5flash19enable_sm80_to_sm89INS1_16FlashAttnFwdSm80INS1_25CollectiveMainloopFwdSm80ILi8ELi1ELb1EN4cute5tupleIJNS5_1CILi128EEENS7_ILi48EEENS7_ILi256EEEEEELi256ENS_10bfloat16_tEfNS_4arch4Sm80ELb0ELb1ELb0ELb1ELb1ELb0ELb1ELb1EEENS1_21CollectiveEpilogueFwdINS6_IJS8_SA_S9_EEENS6_IJNS7_ILi1EEESI_SI_EEESC_SE_Li256ELb1ELb1ELb1ELb0EEENS1_36VarlenDynamicPersistentTileSchedulerILi128ELi48ELi256ELi256ELb1ELb1ELb0ELb1ELb0ELb1EEEEEEEEEvNT_6ParamsE)
        .other          _ZN7cutlass13device_kernelIN5flash19enable_sm80_to_sm89INS1_16FlashAttnFwdSm80INS1_25CollectiveMainloopFwdSm80ILi8ELi1ELb1EN4cute5tupleIJNS5_1CILi128EEENS7_ILi48EEENS7_ILi256EEEEEELi256ENS_10bfloat16_tEfNS_4arch4Sm80ELb0ELb1ELb0ELb1ELb1ELb0ELb1ELb1EEENS1_21CollectiveEpilogueFwdINS6_IJS8_SA_S9_EEENS6_IJNS7_ILi1EEESI_SI_EEESC_SE_Li256ELb1ELb1ELb1ELb0EEENS1_36VarlenDynamicPersistentTileSchedulerILi128ELi48ELi256ELi256ELb1ELb1ELb0ELb1ELb0ELb1EEEEEEEEEvNT_6ParamsE,@"STO_CUDA_ENTRY STV_DEFAULT"
_ZN7cutlass13device_kernelIN5flash19enable_sm80_to_sm89INS1_16FlashAttnFwdSm80INS1_25CollectiveMainloopFwdSm80ILi8ELi1ELb1EN4cute5tupleIJNS5_1CILi128EEENS7_ILi48EEENS7_ILi256EEEEEELi256ENS_10bfloat16_tEfNS_4arch4Sm80ELb0ELb1ELb0ELb1ELb1ELb0ELb1ELb1EEENS1_21CollectiveEpilogueFwdINS6_IJS8_SA_S9_EEENS6_IJNS7_ILi1EEESI_SI_EEESC_SE_Li256ELb1ELb1ELb1ELb0EEENS1_36VarlenDynamicPersistentTileSchedulerILi128ELi48ELi256ELi256ELb1ELb1ELb0ELb1ELb0ELb1EEEEEEEEEvNT_6ParamsE:
[----:B------:R-:W-:Y:S01]  /*0000*/  LDC R1, c[0x0][0x37c] ;  /* 0x0000df00ff017b82 */ /* 0x000fe20000000800 */
[----:B------:R-:W-:Y:S05]  /*0010*/  EXIT ;  /* 0x000000000000794d */ /* 0x000fea0003800000 */
.L_x_22:
        /* <DEDUP_REMOVED lines=14> */
.L_x_58:


//--------------------- .text._ZN7cutlass13device_kernelIN5flash19enable_sm80_to_sm89INS1_16FlashAttnFwdSm80INS1_25CollectiveMainloopFwdSm80ILi8ELi1ELb0EN4cute5tupleIJNS5_1CILi128EEENS7_ILi32EEENS7_ILi256EEEEEELi256ENS_10bfloat16_tEfNS_4arch4Sm80ELb0ELb1ELb0ELb1ELb1ELb1ELb1ELb1EEENS1_21CollectiveEpilogueFwdINS6_IJS8_SA_S9_EEENS6_IJNS7_ILi1EEESI_SI_EEESC_SE_Li256ELb1ELb1ELb1ELb0EEENS1_36VarlenDynamicPersistentTileSchedulerILi128ELi32ELi256ELi256ELb1ELb1ELb0ELb1ELb0ELb1EEEEEEEEEvNT_6ParamsE --------------------------
	.section	.text._ZN7cutlass13device_kernelIN5flash19enable_sm80_to_sm89INS1_16FlashAttnFwdSm80INS1_25CollectiveMainloopFwdSm80ILi8ELi1ELb0EN4cute5tupleIJNS5_1CILi128EEENS7_ILi32EEENS7_ILi256EEEEEELi256ENS_10bfloat16_tEfNS_4arch4Sm80ELb0ELb1ELb0ELb1ELb1ELb1ELb1ELb1EEENS1_21CollectiveEpilogueFwdINS6_IJS8_SA_S9_EEENS6_IJNS7_ILi1EEESI_SI_EEESC_SE_Li256ELb1ELb1ELb1ELb0EEENS1_36VarlenDynamicPersistentTileSchedulerILi128ELi32ELi256ELi256ELb1ELb1ELb0ELb1ELb0ELb1EEEEEEEEEvNT_6ParamsE,"ax",@progbits
	.align	128
.text._ZN7cutlass13device_kernelIN5flash19enable_sm80_to_sm89INS1_16FlashAttnFwdSm80INS1_25CollectiveMainloopFwdSm80ILi8ELi1ELb0EN4cute5tupleIJNS5_1CILi128EEENS7_ILi32EEENS7_ILi256EEEEEELi256ENS_10bfloat16_tEfNS_4arch4Sm80ELb0ELb1ELb0ELb1ELb1ELb1ELb1ELb1EEENS1_21CollectiveEpilogueFwdINS6_IJS8_SA_S9_EEENS6_IJNS7_ILi1EEESI_SI_EEESC_SE_Li256ELb1ELb1ELb1ELb0EEENS1_36VarlenDynamicPersistentTileSchedulerILi128ELi32ELi256ELi256ELb1ELb1ELb0ELb1ELb0ELb1EEEEEEEEEvNT_6ParamsE:
        .type           _ZN7cutlass13device_kernelIN5flash19enable_sm80_to_sm89INS1_16FlashAttnFwdSm80INS1_25CollectiveMainloopFwdSm80ILi8ELi1ELb0EN4cute5tupleIJNS5_1CILi128EEENS7_ILi32EEENS7_ILi256EEEEEELi256ENS_10bfloat16_tEfNS_4arch4Sm80ELb0ELb1ELb0ELb1ELb1ELb1ELb1ELb1EEENS1_21CollectiveEpilogueFwdINS6_IJS8_SA_S9_EEENS6_IJNS7_ILi1EEESI_SI_EEESC_SE_Li256ELb1ELb1ELb1ELb0EEENS1_36VarlenDynamicPersistentTileSchedulerILi128ELi32ELi256ELi256ELb1ELb1ELb0ELb1ELb0ELb1EEEEEEEEEvNT_6ParamsE,@function
        .size           _ZN7cutlass13device_kernelIN5flash19enable_sm80_to_sm89INS1_16FlashAttnFwdSm80INS1_25CollectiveMainloopFwdSm80ILi8ELi1ELb0EN4cute5tupleIJNS5_1CILi128EEENS7_ILi32EEENS7_ILi256EEEEEELi256ENS_10bfloat16_tEfNS_4arch4Sm80ELb0ELb1ELb0ELb1ELb1ELb1ELb1ELb1EEENS1_21CollectiveEpilogueFwdINS6_IJS8_SA_S9_EEENS6_IJNS7_ILi1EEESI_SI_EEESC_SE_Li256ELb1ELb1ELb1ELb0EEENS1_36VarlenDynamicPersistentTileSchedulerILi128ELi32ELi256ELi256ELb1ELb1ELb0ELb1ELb0ELb1EEEEEEEEEvNT_6ParamsE,(.L_x_59 - _ZN7cutlass13device_kernelIN5flash19enable_sm80_to_sm89INS1_16FlashAttnFwdSm80INS1_25CollectiveMainloopFwdSm80ILi8ELi1ELb0EN4cute5tupleIJNS5_1CILi128EEENS7_ILi32EEENS7_ILi256EEEEEELi256ENS_10bfloat16_tEfNS_4arch4Sm80ELb0ELb1ELb0ELb1ELb1ELb1ELb1ELb1EEENS1_21CollectiveEpilogueFwdINS6_IJS8_SA_S9_EEENS6_IJNS7_ILi1EEESI_SI_EEESC_SE_Li256ELb1ELb1ELb1ELb0EEENS1_36VarlenDynamicPersistentTileSchedulerILi128ELi32ELi256ELi256ELb1ELb1ELb0ELb1ELb0ELb1EEEEEEEEEvNT_6ParamsE)
        .other          _ZN7cutlass13device_kernelIN5flash19enable_sm80_to_sm89INS1_16FlashAttnFwdSm80INS1_25CollectiveMainloopFwdSm80ILi8ELi1ELb0EN4cute5tupleIJNS5_1CILi128EEENS7_ILi32EEENS7_ILi256EEEEEELi256ENS_10bfloat16_tEfNS_4arch4Sm80ELb0ELb1ELb0ELb1ELb1ELb1ELb1ELb1EEENS1_21CollectiveEpilogueFwdINS6_IJS8_SA_S9_EEENS6_IJNS7_ILi1EEESI_SI_EEESC_SE_Li256ELb1ELb1ELb1ELb0EEENS1_36VarlenDynamicPersistentTileSchedulerILi128ELi32ELi256ELi256ELb1ELb1ELb0ELb1ELb0ELb1EEEEEEEEEvNT_6ParamsE,@"STO_CUDA_ENTRY STV_DEFAULT"
_ZN7cutlass13device_kernelIN5flash19enable_sm80_to_sm89INS1_16FlashAttnFwdSm80INS1_25CollectiveMainloopFwdSm80ILi8ELi1ELb0EN4cute5tupleIJNS5_1CILi128EEENS7_ILi32EEENS7_ILi256EEEEEELi256ENS_10bfloat16_tEfNS_4arch4Sm80ELb0ELb1ELb0ELb1ELb1ELb1ELb1ELb1EEENS1_21CollectiveEpilogueFwdINS6_IJS8_SA_S9_EEENS6_IJNS7_ILi1EEESI_SI_EEESC_SE_Li256ELb1ELb1ELb1ELb0EEENS1_36VarlenDynamicPersistentTileSchedulerILi128ELi32ELi256ELi256ELb1ELb1ELb0ELb1ELb0ELb1EEEEEEEEEvNT_6ParamsE:
[----:B------:R-:W-:Y:S01]  /*0000*/  LDC R1, c[0x0][0x37c] ;  /* 0x0000df00ff017b82 */ /* 0x000fe20000000800 */
[----:B------:R-:W-:Y:S05]  /*0010*/  EXIT ;  /* 0x000000000000794d */ /* 0x000fea0003800000 */
.L_x_23:
        /* <DEDUP_REMOVED lines=14> */
.L_x_59:


//--------------------- .text._ZN7cutlass13device_kernelIN5flash19enable_sm80_to_sm89INS1_16FlashAttnFwdSm80INS1_25CollectiveMainloopFwdSm80ILi8ELi1ELb1EN4cute5tupleIJNS5_1CILi128EEENS7_ILi64EEENS7_ILi256EEEEEELi256ENS_10bfloat16_tEfNS_4arch4Sm80ELb1ELb0ELb0ELb0ELb1ELb0ELb1ELb1EEENS1_21CollectiveEpilogueFwdINS6_IJS8_SA_S9_EEENS6_IJNS7_ILi1EEESI_SI_EEESC_SE_Li256ELb0ELb1ELb1ELb0EEENS1_30DynamicPersistentTileSchedulerILi256ELi256ELb1ELb1ELb0EEEEEEEEEvNT_6ParamsE --------------------------
	.section	.text._ZN7cutlass13device_kernelIN5flash19enable_sm80_to_sm89INS1_16FlashAttnFwdSm80INS1_25CollectiveMainloopFwdSm80ILi8ELi1ELb1EN4cute5tupleIJNS5_1CILi128EEENS7_ILi64EEENS7_ILi256EEEEEELi256ENS_10bfloat16_tEfNS_4arch4Sm80ELb1ELb0ELb0ELb0ELb1ELb0ELb1ELb1EEENS1_21CollectiveEpilogueFwdINS6_IJS8_SA_S9_EEENS6_IJNS7_ILi1EEESI_SI_EEESC_SE_Li256ELb0ELb1ELb1ELb0EEENS1_30DynamicPersistentTileSchedulerILi256ELi256ELb1ELb1ELb0EEEEEEEEEvNT_6ParamsE,"ax",@progbits
	.align	128
.text._ZN7cutlass13device_kernelIN5flash19enable_sm80_to_sm89INS1_16FlashAttnFwdSm80INS1_25CollectiveMainloopFwdSm80ILi8ELi1ELb1EN4cute5tupleIJNS5_1CILi128EEENS7_ILi64EEENS7_ILi256EEEEEELi256ENS_10bfloat16_tEfNS_4arch4Sm80ELb1ELb0ELb0ELb0ELb1ELb0ELb1ELb1EEENS1_21CollectiveEpilogueFwdINS6_IJS8_SA_S9_EEENS6_IJNS7_ILi1EEESI_SI_EEESC_SE_Li256ELb0ELb1ELb1ELb0EEENS1_30DynamicPersistentTileSchedulerILi256ELi256ELb1ELb1ELb0EEEEEEEEEvNT_6ParamsE:
        .type           _ZN7cutlass13device_kernelIN5flash19enable_sm80_to_sm89INS1_16FlashAttnFwdSm80INS1_25CollectiveMainloopFwdSm80ILi8ELi1ELb1EN4cute5tupleIJNS5_1CILi128EEENS7_ILi64EEENS7_ILi256EEEEEELi256ENS_10bfloat16_tEfNS_4arch4Sm80ELb1ELb0ELb0ELb0ELb1ELb0ELb1ELb1EEENS1_21CollectiveEpilogueFwdINS6_IJS8_SA_S9_EEENS6_IJNS7_ILi1EEESI_SI_EEESC_SE_Li256ELb0ELb1ELb1ELb0EEENS1_30DynamicPersistentTileSchedulerILi256ELi256ELb1ELb1ELb0EEEEEEEEEvNT_6ParamsE,@function
        .size           _ZN7cutlass13device_kernelIN5flash19enable_sm80_to_sm89INS1_16FlashAttnFwdSm80INS1_25CollectiveMainloopFwdSm80ILi8ELi1ELb1EN4cute5tupleIJNS5_1CILi128EEENS7_ILi64EEENS7_ILi256EEEEEELi256ENS_10bfloat16_tEfNS_4arch4Sm80ELb1ELb0ELb0ELb0ELb1ELb0ELb1ELb1EEENS1_21CollectiveEpilogueFwdINS6_IJS8_SA_S9_EEENS6_IJNS7_ILi1EEESI_SI_EEESC_SE_Li256ELb0ELb1ELb1ELb0EEENS1_30DynamicPersistentTileSchedulerILi256ELi256ELb1ELb1ELb0EEEEEEEEEvNT_6ParamsE,(.L_x_60 - _ZN7cutlass13device_kernelIN5flash19enable_sm80_to_sm89INS1_16FlashAttnFwdSm80INS1_25CollectiveMainloopFwdSm80ILi8ELi1ELb1EN4cute5tupleIJNS5_1CILi128EEENS7_ILi64EEENS7_ILi256EEEEEELi256ENS_10bfloat16_tEfNS_4arch4Sm80ELb1ELb0ELb0ELb0ELb1ELb0ELb1ELb1EEENS1_21CollectiveEpilogueFwdINS6_IJS8_SA_S9_EEENS6_IJNS7_ILi1EEESI_SI_EEESC_SE_Li256ELb0ELb1ELb1ELb0EEENS1_30DynamicPersistentTileSchedulerILi256ELi256ELb1ELb1ELb0EEEEEEEEEvNT_6ParamsE)
        .other          _ZN7cutlass13device_kernelIN5flash19enable_sm80_to_sm89INS1_16FlashAttnFwdSm80INS1_25CollectiveMainloopFwdSm80ILi8ELi1ELb1EN4cute5tupleIJNS5_1CILi128EEENS7_ILi64EEENS7_ILi256EEEEEELi256ENS_10bfloat16_tEfNS_4arch4Sm80ELb1ELb0ELb0ELb0ELb1ELb0ELb1ELb1EEENS1_21CollectiveEpilogueFwdINS6_IJS8_SA_S9_EEENS6_IJNS7_ILi1EEESI_SI_EEESC_SE_Li256ELb0ELb1ELb1ELb0EEENS1_30DynamicPersistentTileSchedulerILi256ELi256ELb1ELb1ELb0EEEEEEEEEvNT_6ParamsE,@"STO_CUDA_ENTRY STV_DEFAULT"
_ZN7cutlass13device_kernelIN5flash19enable_sm80_to_sm89INS1_16FlashAttnFwdSm80INS1_25CollectiveMainloopFwdSm80ILi8ELi1ELb1EN4cute5tupleIJNS5_1CILi128EEENS7_ILi64EEENS7_ILi256EEEEEELi256ENS_10bfloat16_tEfNS_4arch4Sm80ELb1ELb0ELb0ELb0ELb1ELb0ELb1ELb1EEENS1_21CollectiveEpilogueFwdINS6_IJS8_SA_S9_EEENS6_IJNS7_ILi1EEESI_SI_EEESC_SE_Li256ELb0ELb1ELb1ELb0EEENS1_30DynamicPersistentTileSchedulerILi256ELi256ELb1ELb1ELb0EEEEEEEEEvNT_6ParamsE:
[----:B------:R-:W-:Y:S01]  /*0000*/  LDC R1, c[0x0][0x37c] ;  /* 0x0000df00ff017b82 */ /* 0x000fe20000000800 */
[----:B------:R-:W-:Y:S05]  /*0010*/  EXIT ;  /* 0x000000000000794d */ /* 0x000fea0003800000 */
.L_x_24:
        /* <DEDUP_REMOVED lines=14> */
.L_x_60:


//--------------------- .text._ZN7cutlass13device_kernelIN5flash19enable_sm80_to_sm89INS1_16FlashAttnFwdSm80INS1_25CollectiveMainloopFwdSm80ILi8ELi1ELb1EN4cute5tupleIJNS5_1CILi128EEENS7_ILi48EEENS7_ILi256EEEEEELi256ENS_10bfloat16_tEfNS_4arch4Sm80ELb1ELb0ELb0ELb1ELb1ELb0ELb1ELb1EEENS1_21CollectiveEpilogueFwdINS6_IJS8_SA_S9_EEENS6_IJNS7_ILi1EEESI_SI_EEESC_SE_Li256ELb1ELb1ELb1ELb0EEENS1_36VarlenDynamicPersistentTileSchedulerILi128ELi48ELi256ELi256ELb1ELb1ELb0ELb1ELb1ELb1EEEEEEEEEvNT_6ParamsE --------------------------
	.section	.text._ZN7cutlass13device_kernelIN5flash19enable_sm80_to_sm89INS1_16FlashAttnFwdSm80INS1_25CollectiveMainloopFwdSm80ILi8ELi1ELb1EN4cute5tupleIJNS5_1CILi128EEENS7_ILi48EEENS7_ILi256EEEEEELi256ENS_10bfloat16_tEfNS_4arch4Sm80ELb1ELb0ELb0ELb1ELb1ELb0ELb1ELb1EEENS1_21CollectiveEpilogueFwdINS6_IJS8_SA_S9_EEENS6_IJNS7_ILi1EEESI_SI_EEESC_SE_Li256ELb1ELb1ELb1ELb0EEENS1_36VarlenDynamicPersistentTileSchedulerILi128ELi48ELi256ELi256ELb1ELb1ELb0ELb1ELb1ELb1EEEEEEEEEvNT_6ParamsE,"ax",@progbits
	.align	128
.text._ZN7cutlass13device_kernelIN5flash19enable_sm80_to_sm89INS1_16FlashAttnFwdSm80INS1_25CollectiveMainloopFwdSm80ILi8ELi1ELb1EN4cute5tupleIJNS5_1CILi128EEENS7_ILi48EEENS7_ILi256EEEEEELi256ENS_10bfloat16_tEfNS_4arch4Sm80ELb1ELb0ELb0ELb1ELb1ELb0ELb1ELb1EEENS1_21CollectiveEpilogueFwdINS6_IJS8_SA_S9_EEENS6_IJNS7_ILi1EEESI_SI_EEESC_SE_Li256ELb1ELb1ELb1ELb0EEENS1_36VarlenDynamicPersistentTileSchedulerILi128ELi48ELi256ELi256ELb1ELb1ELb0ELb1ELb1ELb1EEEEEEEEEvNT_6ParamsE:
        .type           _ZN7cutlass13device_kernelIN5flash19enable_sm80_to_sm89INS1_16FlashAttnFwdSm80INS1_25CollectiveMainloopFwdSm80ILi8ELi1ELb1EN4cute5tupleIJNS5_1CILi128EEENS7_ILi48EEENS7_ILi256EEEEEELi256ENS_10bfloat16_tEfNS_4arch4Sm80ELb1ELb0ELb0ELb1ELb1ELb0ELb1ELb1EEENS1_21CollectiveEpilogueFwdINS6_IJS8_SA_S9_EEENS6_IJNS7_ILi1EEESI_SI_EEESC_SE_Li256ELb1ELb1ELb1ELb0EEENS1_36VarlenDynamicPersistentTileSchedulerILi128ELi48ELi256ELi256ELb1ELb1ELb0ELb1ELb1ELb1EEEEEEEEEvNT_6ParamsE,@function
        .size           _ZN7cutlass13device_kernelIN5flash19enable_sm80_to_sm89INS1_16FlashAttnFwdSm80INS1_25CollectiveMainloopFwdSm80ILi8ELi1ELb1EN4cute5tupleIJNS5_1CILi128EEENS7_ILi48EEENS7_ILi256EEEEEELi256ENS_10bfloat16_tEfNS_4arch4Sm80ELb1ELb0ELb0ELb1ELb1ELb0ELb1ELb1EEENS1_21CollectiveEpilogueFwdINS6_IJS8_SA_S9_EEENS6_IJNS7_ILi1EEESI_SI_EEESC_SE_Li256ELb1ELb1ELb1ELb0EEENS1_36VarlenDynamicPersistentTileSchedulerILi128ELi48ELi256ELi256ELb1ELb1ELb0ELb1ELb1ELb1EEEEEEEEEvNT_6ParamsE,(.L_x_61 - _ZN7cutlass13device_kernelIN5flash19enable_sm80_to_sm89INS1_16FlashAttnFwdSm80INS1_25CollectiveMainloopFwdSm80ILi8ELi1ELb1EN4cute5tupleIJNS5_1CILi128EEENS7_ILi48EEENS7_ILi256EEEEEELi256ENS_10bfloat16_tEfNS_4arch4Sm80ELb1ELb0ELb0ELb1ELb1ELb0ELb1ELb1EEENS1_21CollectiveEpilogueFwdINS6_IJS8_SA_S9_EEENS6_IJNS7_ILi1EEESI_SI_EEESC_SE_Li256ELb1ELb1ELb1ELb0EEENS1_36VarlenDynamicPersistentTileSchedulerILi128ELi48ELi256ELi256ELb1ELb1ELb0ELb1ELb1ELb1EEEEEEEEEvNT_6ParamsE)
        .other          _ZN7cutlass13device_kernelIN5flash19enable_sm80_to_sm89INS1_16FlashAttnFwdSm80INS1_25CollectiveMainloopFwdSm80ILi8ELi1ELb1EN4cute5tupleIJNS5_1CILi128EEENS7_ILi48EEENS7_ILi256EEEEEELi256ENS_10bfloat16_tEfNS_4arch4Sm80ELb1ELb0ELb0ELb1ELb1ELb0ELb1ELb1EEENS1_21CollectiveEpilogueFwdINS6_IJS8_SA_S9_EEENS6_IJNS7_ILi1EEESI_SI_EEESC_SE_Li256ELb1ELb1ELb1ELb0EEENS1_36VarlenDynamicPersistentTileSchedulerILi128ELi48ELi256ELi256ELb1ELb1ELb0ELb1ELb1ELb1EEEEEEEEEvNT_6ParamsE,@"STO_CUDA_ENTRY STV_DEFAULT"
_ZN7cutlass13device_kernelIN5flash19enable_sm80_to_sm89INS1_16FlashAttnFwdSm80INS1_25CollectiveMainloopFwdSm80ILi8ELi1ELb1EN4cute5tupleIJNS5_1CILi128EEENS7_ILi48EEENS7_ILi256EEEEEELi256ENS_10bfloat16_tEfNS_4arch4Sm80ELb1ELb0ELb0ELb1ELb1ELb0ELb1ELb1EEENS1_21CollectiveEpilogueFwdINS6_IJS8_SA_S9_EEENS6_IJNS7_ILi1EEESI_SI_EEESC_SE_Li256ELb1ELb1ELb1ELb0EEENS1_36VarlenDynamicPersistentTileSchedulerILi128ELi48ELi256ELi256ELb1ELb1ELb0ELb1ELb1ELb1EEEEEEEEEvNT_6ParamsE:
[----:B------:R-:W-:Y:S01]  /*0000*/  LDC R1, c[0x0][0x37c] ;  /* 0x0000df00ff017b82 */ /* 0x000fe20000000800 */
[----:B------:R-:W-:Y:S05]  /*0010*/  EXIT ;  /* 0x000000000000794d */ /* 0x000fea0003800000 */
.L_x_25:
        /* <DEDUP_REMOVED lines=14> */
.L_x_61:


//--------------------- .text._ZN7cutlass13device_kernelIN5flash19enable_sm80_to_sm89INS1_16FlashAttnFwdSm80INS1_25CollectiveMainloopFwdSm80ILi8ELi1ELb0EN4cute5tupleIJNS5_1CILi128EEENS7_ILi32EEENS7_ILi256EEEEEELi256ENS_10bfloat16_tEfNS_4arch4Sm80ELb1ELb0ELb0ELb1ELb1ELb1ELb1ELb1EEENS1_21CollectiveEpilogueFwdINS6_IJS8_SA_S9_EEENS6_IJNS7_ILi1EEESI_SI_EEESC_SE_Li256ELb1ELb1ELb1ELb0EEENS1_36VarlenDynamicPersistentTileSchedulerILi128ELi32ELi256ELi256ELb1ELb1ELb0ELb1ELb1ELb1EEEEEEEEEvNT_6ParamsE --------------------------
	.section	.text._ZN7cutlass13device_kernelIN5flash19enable_sm80_to_sm89INS1_16FlashAttnFwdSm80INS1_25CollectiveMainloopFwdSm80ILi8ELi1ELb0EN4cute5tupleIJNS5_1CILi128EEENS7_ILi32EEENS7_ILi256EEEEEELi256ENS_10bfloat16_tEfNS_4arch4Sm80ELb1ELb0ELb0ELb1ELb1ELb1ELb1ELb1EEENS1_21CollectiveEpilogueFwdINS6_IJS8_SA_S9_EEENS6_IJNS7_ILi1EEESI_SI_EEESC_SE_Li256ELb1ELb1ELb1ELb0EEENS1_36VarlenDynamicPersistentTileSchedulerILi128ELi32ELi256ELi256ELb1ELb1ELb0ELb1ELb1ELb1EEEEEEEEEvNT_6ParamsE,"ax",@progbits
	.align	128
.text._ZN7cutlass13device_kernelIN5flash19enable_sm80_to_sm89INS1_16FlashAttnFwdSm80INS1_25CollectiveMainloopFwdSm80ILi8ELi1ELb0EN4cute5tupleIJNS5_1CILi128EEENS7_ILi32EEENS7_ILi256EEEEEELi256ENS_10bfloat16_tEfNS_4arch4Sm80ELb1ELb0ELb0ELb1ELb1ELb1ELb1ELb1EEENS1_21CollectiveEpilogueFwdINS6_IJS8_SA_S9_EEENS6_IJNS7_ILi1EEESI_SI_EEESC_SE_Li256ELb1ELb1ELb1ELb0EEENS1_36VarlenDynamicPersistentTileSchedulerILi128ELi32ELi256ELi256ELb1ELb1ELb0ELb1ELb1ELb1EEEEEEEEEvNT_6ParamsE:
        .type           _ZN7cutlass13device_kernelIN5flash19enable_sm80_to_sm89INS1_16FlashAttnFwdSm80INS1_25CollectiveMainloopFwdSm80ILi8ELi1ELb0EN4cute5tupleIJNS5_1CILi128EEENS7_ILi32EEENS7_ILi256EEEEEELi256ENS_10bfloat16_tEfNS_4arch4Sm80ELb1ELb0ELb0ELb1ELb1ELb1ELb1ELb1EEENS1_21CollectiveEpilogueFwdINS6_IJS8_SA_S9_EEENS6_IJNS7_ILi1EEESI_SI_EEESC_SE_Li256ELb1ELb1ELb1ELb0EEENS1_36VarlenDynamicPersistentTileSchedulerILi128ELi32ELi256ELi256ELb1ELb1ELb0ELb1ELb1ELb1EEEEEEEEEvNT_6ParamsE,@function
        .size           _ZN7cutlass13device_kernelIN5flash19enable_sm80_to_sm89INS1_16FlashAttnFwdSm80INS1_25CollectiveMainloopFwdSm80ILi8ELi1ELb0EN4cute5tupleIJNS5_1CILi128EEENS7_ILi32EEENS7_ILi256EEEEEELi256ENS_10bfloat16_tEfNS_4arch4Sm80ELb1ELb0ELb0ELb1ELb1ELb1ELb1ELb1EEENS1_21CollectiveEpilogueFwdINS6_IJS8_SA_S9_EEENS6_IJNS7_ILi1EEESI_SI_EEESC_SE_Li256ELb1ELb1ELb1ELb0EEENS1_36VarlenDynamicPersistentTileSchedulerILi128ELi32ELi256ELi256ELb1ELb1ELb0ELb1ELb1ELb1EEEEEEEEEvNT_6ParamsE,(.L_x_62 - _ZN7cutlass13device_kernelIN5flash19enable_sm80_to_sm89INS1_16FlashAttnFwdSm80INS1_25CollectiveMainloopFwdSm80ILi8ELi1ELb0EN4cute5tupleIJNS5_1CILi128EEENS7_ILi32EEENS7_ILi256EEEEEELi256ENS_10bfloat16_tEfNS_4arch4Sm80ELb1ELb0ELb0ELb1ELb1ELb1ELb1ELb1EEENS1_21CollectiveEpilogueFwdINS6_IJS8_SA_S9_EEENS6_IJNS7_ILi1EEESI_SI_EEESC_SE_Li256ELb1ELb1ELb1ELb0EEENS1_36VarlenDynamicPersistentTileSchedulerILi128ELi32ELi256ELi256ELb1ELb1ELb0ELb1ELb1ELb1EEEEEEEEEvNT_6ParamsE)
        .other          _ZN7cutlass13device_kernelIN5flash19enable_sm80_to_sm89INS1_16FlashAttnFwdSm80INS1_25CollectiveMainloopFwdSm80ILi8ELi1ELb0EN4cute5tupleIJNS5_1CILi128EEENS7_ILi32EEENS7_ILi256EEEEEELi256ENS_10bfloat16_tEfNS_4arch4Sm80ELb1ELb0ELb0ELb1ELb1ELb1ELb1ELb1EEENS1_21CollectiveEpilogueFwdINS6_IJS8_SA_S9_EEENS6_IJNS7_ILi1EEESI_SI_EEESC_SE_Li256ELb1ELb1ELb1ELb0EEENS1_36VarlenDynamicPersistentTileSchedulerILi128ELi32ELi256ELi256ELb1ELb1ELb0ELb1ELb1ELb1EEEEEEEEEvNT_6ParamsE,@"STO_CUDA_ENTRY STV_DEFAULT"
_ZN7cutlass13device_kernelIN5flash19enable_sm80_to_sm89INS1_16FlashAttnFwdSm80INS1_25CollectiveMainloopFwdSm80ILi8ELi1ELb0EN4cute5tupleIJNS5_1CILi128EEENS7_ILi32EEENS7_ILi256EEEEEELi256ENS_10bfloat16_tEfNS_4arch4Sm80ELb1ELb0ELb0ELb1ELb1ELb1ELb1ELb1EEENS1_21CollectiveEpilogueFwdINS6_IJS8_SA_S9_EEENS6_IJNS7_ILi1EEESI_SI_EEESC_SE_Li256ELb1ELb1ELb1ELb0EEENS1_36VarlenDynamicPersistentTileSchedulerILi128ELi32ELi256ELi256ELb1ELb1ELb0ELb1ELb1ELb1EEEEEEEEEvNT_6ParamsE:
[----:B------:R-:W-:Y:S01]  /*0000*/  LDC R1, c[0x0][0x37c] ;  /* 0x0000df00ff017b82 */ /* 0x000fe20000000800 */
[----:B------:R-:W-:Y:S05]  /*0010*/  EXIT ;  /* 0x000000000000794d */ /* 0x000fea0003800000 */
.L_x_26:
        /* <DEDUP_REMOVED lines=14> */
.L_x_62:


//--------------------- .text._ZN7cutlass13device_kernelIN5flash19enable_sm80_to_sm89INS1_16FlashAttnFwdSm80INS1_25CollectiveMainloopFwdSm80ILi8ELi1ELb0EN4cute5tupleIJNS5_1CILi128EEENS7_ILi96EEENS7_ILi256EEEEEELi256ENS_10bfloat16_tEfNS_4arch4Sm80ELb0ELb0ELb0ELb0ELb1ELb0ELb1ELb1EEENS1_21CollectiveEpilogueFwdINS6_IJS8_SA_S9_EEENS6_IJNS7_ILi1EEESI_SI_EEESC_SE_Li256ELb0ELb1ELb1ELb0EEENS1_19SingleTileSchedulerILb0ELb1ELb1ELi128EEEEEEEEEvNT_6ParamsE --------------------------
	.section	.text._ZN7cutlass13device_kernelIN5flash19enable_sm80_to_sm89INS1_16FlashAttnFwdSm80INS1_25CollectiveMainloopFwdSm80ILi8ELi1ELb0EN4cute5tupleIJNS5_1CILi128EEENS7_ILi96EEENS7_ILi256EEEEEELi256ENS_10bfloat16_tEfNS_4arch4Sm80ELb0ELb0ELb0ELb0ELb1ELb0ELb1ELb1EEENS1_21CollectiveEpilogueFwdINS6_IJS8_SA_S9_EEENS6_IJNS7_ILi1EEESI_SI_EEESC_SE_Li256ELb0ELb1ELb1ELb0EEENS1_19SingleTileSchedulerILb0ELb1ELb1ELi128EEEEEEEEEvNT_6ParamsE,"ax",@progbits
	.align	128
.text._ZN7cutlass13device_kernelIN5flash19enable_sm80_to_sm89INS1_16FlashAttnFwdSm80INS1_25CollectiveMainloopFwdSm80ILi8ELi1ELb0EN4cute5tupleIJNS5_1CILi128EEENS7_ILi96EEENS7_ILi256EEEEEELi256ENS_10bfloat16_tEfNS_4arch4Sm80ELb0ELb0ELb0ELb0ELb1ELb0ELb1ELb1EEENS1_21CollectiveEpilogueFwdINS6_IJS8_SA_S9_EEENS6_IJNS7_ILi1EEESI_SI_EEESC_SE_Li256ELb0ELb1ELb1ELb0EEENS1_19SingleTileSchedulerILb0ELb1ELb1ELi128EEEEEEEEEvNT_6ParamsE:
        .type           _ZN7cutlass13device_kernelIN5flash19enable_sm80_to_sm89INS1_16FlashAttnFwdSm80INS1_25CollectiveMainloopFwdSm80ILi8ELi1ELb0EN4cute5tupleIJNS5_1CILi128EEENS7_ILi96EEENS7_ILi256EEEEEELi256ENS_10bfloat16_tEfNS_4arch4Sm80ELb0ELb0ELb0ELb0ELb1ELb0ELb1ELb1EEENS1_21CollectiveEpilogueFwdINS6_IJS8_SA_S9_EEENS6_IJNS7_ILi1EEESI_SI_EEESC_SE_Li256ELb0ELb1ELb1ELb0EEENS1_19SingleTileSchedulerILb0ELb1ELb1ELi128EEEEEEEEEvNT_6ParamsE,@function
        .size           _ZN7cutlass13device_kernelIN5flash19enable_sm80_to_sm89INS1_16FlashAttnFwdSm80INS1_25CollectiveMainloopFwdSm80ILi8ELi1ELb0EN4cute5tupleIJNS5_1CILi128EEENS7_ILi96EEENS7_ILi256EEEEEELi256ENS_10bfloat16_tEfNS_4arch4Sm80ELb0ELb0ELb0ELb0ELb1ELb0ELb1ELb1EEENS1_21CollectiveEpilogueFwdINS6_IJS8_SA_S9_EEENS6_IJNS7_ILi1EEESI_SI_EEESC_SE_Li256ELb0ELb1ELb1ELb0EEENS1_19SingleTileSchedulerILb0ELb1ELb1ELi128EEEEEEEEEvNT_6ParamsE,(.L_x_63 - _ZN7cutlass13device_kernelIN5flash19enable_sm80_to_sm89INS1_16FlashAttnFwdSm80INS1_25CollectiveMainloopFwdSm80ILi8ELi1ELb0EN4cute5tupleIJNS5_1CILi128EEENS7_ILi96EEENS7_ILi256EEEEEELi256ENS_10bfloat16_tEfNS_4arch4Sm80ELb0ELb0ELb0ELb0ELb1ELb0ELb1ELb1EEENS1_21CollectiveEpilogueFwdINS6_IJS8_SA_S9_EEENS6_IJNS7_ILi1EEESI_SI_EEESC_SE_Li256ELb0ELb1ELb1ELb0EEENS1_19SingleTileSchedulerILb0ELb1ELb1ELi128EEEEEEEEEvNT_6ParamsE)
        .other          _ZN7cutlass13device_kernelIN5flash19enable_sm80_to_sm89INS1_16FlashAttnFwdSm80INS1_25CollectiveMainloopFwdSm80ILi8ELi1ELb0EN4cute5tupleIJNS5_1CILi128EEENS7_ILi96EEENS7_ILi256EEEEEELi256ENS_10bfloat16_tEfNS_4arch4Sm80ELb0ELb0ELb0ELb0ELb1ELb0ELb1ELb1EEENS1_21CollectiveEpilogueFwdINS6_IJS8_SA_S9_EEENS6_IJNS7_ILi1EEESI_SI_EEESC_SE_Li256ELb0ELb1ELb1ELb0EEENS1_19SingleTileSchedulerILb0ELb1ELb1ELi128EEEEEEEEEvNT_6ParamsE,@"STO_CUDA_ENTRY STV_DEFAULT"
_ZN7cutlass13device_kernelIN5flash19enable_sm80_to_sm89INS1_16FlashAttnFwdSm80INS1_25CollectiveMainloopFwdSm80ILi8ELi1ELb0EN4cute5tupleIJNS5_1CILi128EEENS7_ILi96EEENS7_ILi256EEEEEELi256ENS_10bfloat16_tEfNS_4arch4Sm80ELb0ELb0ELb0ELb0ELb1ELb0ELb1ELb1EEENS1_21CollectiveEpilogueFwdINS6_IJS8_SA_S9_EEENS6_IJNS7_ILi1EEESI_SI_EEESC_SE_Li256ELb0ELb1ELb1ELb0EEENS1_19SingleTileSchedulerILb0ELb1ELb1ELi128EEEEEEEEEvNT_6ParamsE:
[----:B------:R-:W-:Y:S01]  /*0000*/  LDC R1, c[0x0][0x37c] ;  /* 0x0000df00ff017b82 */ /* 0x000fe20000000800 */
[----:B------:R-:W-:Y:S05]  /*0010*/  EXIT ;  /* 0x000000000000794d */ /* 0x000fea0003800000 */
.L_x_27:
        /* <DEDUP_REMOVED lines=14> */
.L_x_63:


//--------------------- .text._ZN7cutlass13device_kernelIN5flash19enable_sm80_to_sm89INS1_16FlashAttnFwdSm80INS1_25CollectiveMainloopFwdSm80ILi8ELi1ELb0EN4cute5tupleIJNS5_1CILi128EEENS7_ILi64EEENS7_ILi256EEEEEELi256ENS_10bfloat16_tEfNS_4arch4Sm80ELb0ELb0ELb0ELb1ELb1ELb0ELb1ELb1EEENS1_21CollectiveEpilogueFwdINS6_IJS8_SA_S9_EEENS6_IJNS7_ILi1EEESI_SI_EEESC_SE_Li256ELb1ELb1ELb1ELb0EEENS1_36VarlenDynamicPersistentTileSchedulerILi128ELi64ELi256ELi256ELb1ELb1ELb0ELb0ELb1ELb1EEEEEEEEEvNT_6ParamsE --------------------------
	.section	.text._ZN7cutlass13device_kernelIN5flash19enable_sm80_to_sm89INS1_16FlashAttnFwdSm80INS1_25CollectiveMainloopFwdSm80ILi8ELi1ELb0EN4cute5tupleIJNS5_1CILi128EEENS7_ILi64EEENS7_ILi256EEEEEELi256ENS_10bfloat16_tEfNS_4arch4Sm80ELb0ELb0ELb0ELb1ELb1ELb0ELb1ELb1EEENS1_21CollectiveEpilogueFwdINS6_IJS8_SA_S9_EEENS6_IJNS7_ILi1EEESI_SI_EEESC_SE_Li256ELb1ELb1ELb1ELb0EEENS1_36VarlenDynamicPersistentTileSchedulerILi128ELi64ELi256ELi256ELb1ELb1ELb0ELb0ELb1ELb1EEEEEEEEEvNT_6ParamsE,"ax",@progbits
	.align	128
.text._ZN7cutlass13device_kernelIN5flash19enable_sm80_to_sm89INS1_16FlashAttnFwdSm80INS1_25CollectiveMainloopFwdSm80ILi8ELi1ELb0EN4cute5tupleIJNS5_1CILi128EEENS7_ILi64EEENS7_ILi256EEEEEELi256ENS_10bfloat16_tEfNS_4arch4Sm80ELb0ELb0ELb0ELb1ELb1ELb0ELb1ELb1EEENS1_21CollectiveEpilogueFwdINS6_IJS8_SA_S9_EEENS6_IJNS7_ILi1EEESI_SI_EEESC_SE_Li256ELb1ELb1ELb1ELb0EEENS1_36VarlenDynamicPersistentTileSchedulerILi128ELi64ELi256ELi256ELb1ELb1ELb0ELb0ELb1ELb1EEEEEEEEEvNT_6ParamsE:
        .type           _ZN7cutlass13device_kernelIN5flash19enable_sm80_to_sm89INS1_16FlashAttnFwdSm80INS1_25CollectiveMainloopFwdSm80ILi8ELi1ELb0EN4cute5tupleIJNS5_1CILi128EEENS7_ILi64EEENS7_ILi256EEEEEELi256ENS_10bfloat16_tEfNS_4arch4Sm80ELb0ELb0ELb0ELb1ELb1ELb0ELb1ELb1EEENS1_21CollectiveEpilogueFwdINS6_IJS8_SA_S9_EEENS6_IJNS7_ILi1EEESI_SI_EEESC_SE_Li256ELb1ELb1ELb1ELb0EEENS1_36VarlenDynamicPersistentTileSchedulerILi128ELi64ELi256ELi256ELb1ELb1ELb0ELb0ELb1ELb1EEEEEEEEEvNT_6ParamsE,@function
        .size           _ZN7cutlass13device_kernelIN5flash19enable_sm80_to_sm89INS1_16FlashAttnFwdSm80INS1_25CollectiveMainloopFwdSm80ILi8ELi1ELb0EN4cute5tupleIJNS5_1CILi128EEENS7_ILi64EEENS7_ILi256EEEEEELi256ENS_10bfloat16_tEfNS_4arch4Sm80ELb0ELb0ELb0ELb1ELb1ELb0ELb1ELb1EEENS1_21CollectiveEpilogueFwdINS6_IJS8_SA_S9_EEENS6_IJNS7_ILi1EEESI_SI_EEESC_SE_Li256ELb1ELb1ELb1ELb0EEENS1_36VarlenDynamicPersistentTileSchedulerILi128ELi64ELi256ELi256ELb1ELb1ELb0ELb0ELb1ELb1EEEEEEEEEvNT_6ParamsE,(.L_x_64 - _ZN7cutlass13device_kernelIN5flash19enable_sm80_to_sm89INS1_16FlashAttnFwdSm80INS1_25CollectiveMainloopFwdSm80ILi8ELi1ELb0EN4cute5tupleIJNS5_1CILi128EEENS7_ILi64EEENS7_ILi256EEEEEELi256ENS_10bfloat16_tEfNS_4arch4Sm80ELb0ELb0ELb0ELb1ELb1ELb0ELb1ELb1EEENS1_21CollectiveEpilogueFwdINS6_IJS8_SA_S9_EEENS6_IJNS7_ILi1EEESI_SI_EEESC_SE_Li256ELb1ELb1ELb1ELb0EEENS1_36VarlenDynamicPersistentTileSchedulerILi128ELi64ELi256ELi256ELb1ELb1ELb0ELb0ELb1ELb1EEEEEEEEEvNT_6ParamsE)
        .other          _ZN7cutlass13device_kernelIN5flash19enable_sm80_to_sm89INS1_16FlashAttnFwdSm80INS1_25CollectiveMainloopFwdSm80ILi8ELi1ELb0EN4cute5tupleIJNS5_1CILi128EEENS7_ILi64EEENS7_ILi256EEEEEELi256ENS_10bfloat16_tEfNS_4arch4Sm80ELb0ELb0ELb0ELb1ELb1ELb0ELb1ELb1EEENS1_21CollectiveEpilogueFwdINS6_IJS8_SA_S9_EEENS6_IJNS7_ILi1EEESI_SI_EEESC_SE_Li256ELb1ELb1ELb1ELb0EEENS1_36VarlenDynamicPersistentTileSchedulerILi128ELi64ELi256ELi256ELb1ELb1ELb0ELb0ELb1ELb1EEEEEEEEEvNT_6ParamsE,@"STO_CUDA_ENTRY STV_DEFAULT"
_ZN7cutlass13device_kernelIN5flash19enable_sm80_to_sm89INS1_16FlashAttnFwdSm80INS1_25CollectiveMainloopFwdSm80ILi8ELi1ELb0EN4cute5tupleIJNS5_1CILi128EEENS7_ILi64EEENS7_ILi256EEEEEELi256ENS_10bfloat16_tEfNS_4arch4Sm80ELb0ELb0ELb0ELb1ELb1ELb0ELb1ELb1EEENS1_21CollectiveEpilogueFwdINS6_IJS8_SA_S9_EEENS6_IJNS7_ILi1EEESI_SI_EEESC_SE_Li256ELb1ELb1ELb1ELb0EEENS1_36VarlenDynamicPersistentTileSchedulerILi128ELi64ELi256ELi256ELb1ELb1ELb0ELb0ELb1ELb1EEEEEEEEEvNT_6ParamsE:
[----:B------:R-:W-:Y:S01]  /*0000*/  LDC R1, c[0x0][0x37c] ;  /* 0x0000df00ff017b82 */ /* 0x000fe20000000800 */
[----:B------:R-:W-:Y:S05]  /*0010*/  EXIT ;  /* 0x000000000000794d */ /* 0x000fea0003800000 */
.L_x_28:
        /* <DEDUP_REMOVED lines=14> */
.L_x_64:


//--------------------- .text._ZN7cutlass13device_kernelIN5flash19enable_sm80_to_sm89INS1_16FlashAttnFwdSm80INS1_25CollectiveMainloopFwdSm80ILi8ELi1ELb0EN4cute5tupleIJNS5_1CILi128EEENS7_ILi48EEENS7_ILi256EEEEEELi256ENS_10bfloat16_tEfNS_4arch4Sm80ELb0ELb0ELb0ELb1ELb1ELb1ELb1ELb1EEENS1_21CollectiveEpilogueFwdINS6_IJS8_SA_S9_EEENS6_IJNS7_ILi1EEESI_SI_EEESC_SE_Li256ELb1ELb1ELb1ELb0EEENS1_36VarlenDynamicPersistentTileSchedulerILi128ELi48ELi256ELi256ELb1ELb1ELb0ELb0ELb1ELb1EEEEEEEEEvNT_6ParamsE --------------------------
	.section	.text._ZN7cutlass13device_kernelIN5flash19enable_sm80_to_sm89INS1_16FlashAttnFwdSm80INS1_25CollectiveMainloopFwdSm80ILi8ELi1ELb0EN4cute5tupleIJNS5_1CILi128EEENS7_ILi48EEENS7_ILi256EEEEEELi256ENS_10bfloat16_tEfNS_4arch4Sm80ELb0ELb0ELb0ELb1ELb1ELb1ELb1ELb1EEENS1_21CollectiveEpilogueFwdINS6_IJS8_SA_S9_EEENS6_IJNS7_ILi1EEESI_SI_EEESC_SE_Li256ELb1ELb1ELb1ELb0EEENS1_36VarlenDynamicPersistentTileSchedulerILi128ELi48ELi256ELi256ELb1ELb1ELb0ELb0ELb1ELb1EEEEEEEEEvNT_6ParamsE,"ax",@progbits
	.align	128
.text._ZN7cutlass13device_kernelIN5flash19enable_sm80_to_sm89INS1_16FlashAttnFwdSm80INS1_25CollectiveMainloopFwdSm80ILi8ELi1ELb0EN4cute5tupleIJNS5_1CILi128EEENS7_ILi48EEENS7_ILi256EEEEEELi256ENS_10bfloat16_tEfNS_4arch4Sm80ELb0ELb0ELb0ELb1ELb1ELb1ELb1ELb1EEENS1_21CollectiveEpilogueFwdINS6_IJS8_SA_S9_EEENS6_IJNS7_ILi1EEESI_SI_EEESC_SE_Li256ELb1ELb1ELb1ELb0EEENS1_36VarlenDynamicPersistentTileSchedulerILi128ELi48ELi256ELi256ELb1ELb1ELb0ELb0ELb1ELb1EEEEEEEEEvNT_6ParamsE:
        .type           _ZN7cutlass13device_kernelIN5flash19enable_sm80_to_sm89INS1_16FlashAttnFwdSm80INS1_25CollectiveMainloopFwdSm80ILi8ELi1ELb0EN4cute5tupleIJNS5_1CILi128EEENS7_ILi48EEENS7_ILi256EEEEEELi256ENS_10bfloat16_tEfNS_4arch4Sm80ELb0ELb0ELb0ELb1ELb1ELb1ELb1ELb1EEENS1_21CollectiveEpilogueFwdINS6_IJS8_SA_S9_EEENS6_IJNS7_ILi1EEESI_SI_EEESC_SE_Li256ELb1ELb1ELb1ELb0EEENS1_36VarlenDynamicPersistentTileSchedulerILi128ELi48ELi256ELi256ELb1ELb1ELb0ELb0ELb1ELb1EEEEEEEEEvNT_6ParamsE,@function
        .size           _ZN7cutlass13device_kernelIN5flash19enable_sm80_to_sm89INS1_16FlashAttnFwdSm80INS1_25CollectiveMainloopFwdSm80ILi8ELi1ELb0EN4cute5tupleIJNS5_1CILi128EEENS7_ILi48EEENS7_ILi256EEEEEELi256ENS_10bfloat16_tEfNS_4arch4Sm80ELb0ELb0ELb0ELb1ELb1ELb1ELb1ELb1EEENS1_21CollectiveEpilogueFwdINS6_IJS8_SA_S9_EEENS6_IJNS7_ILi1EEESI_SI_EEESC_SE_Li256ELb1ELb1ELb1ELb0EEENS1_36VarlenDynamicPersistentTileSchedulerILi128ELi48ELi256ELi256ELb1ELb1ELb0ELb0ELb1ELb1EEEEEEEEEvNT_6ParamsE,(.L_x_65 - _ZN7cutlass13device_kernelIN5flash19enable_sm80_to_sm89INS1_16FlashAttnFwdSm80INS1_25CollectiveMainloopFwdSm80ILi8ELi1ELb0EN4cute5tupleIJNS5_1CILi128EEENS7_ILi48EEENS7_ILi256EEEEEELi256ENS_10bfloat16_tEfNS_4arch4Sm80ELb0ELb0ELb0ELb1ELb1ELb1ELb1ELb1EEENS1_21CollectiveEpilogueFwdINS6_IJS8_SA_S9_EEENS6_IJNS7_ILi1EEESI_SI_EEESC_SE_Li256ELb1ELb1ELb1ELb0EEENS1_36VarlenDynamicPersistentTileSchedulerILi128ELi48ELi256ELi256ELb1ELb1ELb0ELb0ELb1ELb1EEEEEEEEEvNT_6ParamsE)
        .other          _ZN7cutlass13device_kernelIN5flash19enable_sm80_to_sm89INS1_16FlashAttnFwdSm80INS1_25CollectiveMainloopFwdSm80ILi8ELi1ELb0EN4cute5tupleIJNS5_1CILi128EEENS7_ILi48EEENS7_ILi256EEEEEELi256ENS_10bfloat16_tEfNS_4arch4Sm80ELb0ELb0ELb0ELb1ELb1ELb1ELb1ELb1EEENS1_21CollectiveEpilogueFwdINS6_IJS8_SA_S9_EEENS6_IJNS7_ILi1EEESI_SI_EEESC_SE_Li256ELb1ELb1ELb1ELb0EEENS1_36VarlenDynamicPersistentTileSchedulerILi128ELi48ELi256ELi256ELb1ELb1ELb0ELb0ELb1ELb1EEEEEEEEEvNT_6ParamsE,@"STO_CUDA_ENTRY STV_DEFAULT"
_ZN7cutlass13device_kernelIN5flash19enable_sm80_to_sm89INS1_16FlashAttnFwdSm80INS1_25CollectiveMainloopFwdSm80ILi8ELi1ELb0EN4cute5tupleIJNS5_1CILi128EEENS7_ILi48EEENS7_ILi256EEEEEELi256ENS_10bfloat16_tEfNS_4arch4Sm80ELb0ELb0ELb0ELb1ELb1ELb1ELb1ELb1EEENS1_21CollectiveEpilogueFwdINS6_IJS8_SA_S9_EEENS6_IJNS7_ILi1EEESI_SI_EEESC_SE_Li256ELb1ELb1ELb1ELb0EEENS1_36VarlenDynamicPersistentTileSchedulerILi128ELi48ELi256ELi256ELb1ELb1ELb0ELb0ELb1ELb1EEEEEEEEEvNT_6ParamsE:
[----:B------:R-:W-:Y:S01]  /*0000*/  LDC R1, c[0x0][0x37c] ;  /* 0x0000df00ff017b82 */ /* 0x000fe20000000800 */
[----:B------:R-:W-:Y:S05]  /*0010*/  EXIT ;  /* 0x000000000000794d */ /* 0x000fea0003800000 */
.L_x_29:
        /* <DEDUP_REMOVED lines=14> */
.L_x_65:


//--------------------- .text._ZN7cutlass13device_kernelIN5flash19enable_sm80_to_sm89INS1_16FlashAttnFwdSm80INS1_25CollectiveMainloopFwdSm80ILi8ELi1ELb0EN4cute5tupleIJNS5_1CILi128EEENS7_ILi64EEENS7_ILi256EEEEEELi256ENS_10bfloat16_tEfNS_4arch4Sm80ELb0ELb1ELb0ELb0ELb1ELb0ELb1ELb1EEENS1_21CollectiveEpilogueFwdINS6_IJS8_SA_S9_EEENS6_IJNS7_ILi1EEESI_SI_EEESC_SE_Li256ELb0ELb1ELb1ELb0EEENS1_19SingleTileSchedulerILb0ELb1ELb1ELi128EEEEEEEEEvNT_6ParamsE --------------------------
	.section	.text._ZN7cutlass13device_kernelIN5flash19enable_sm80_to_sm89INS1_16FlashAttnFwdSm80INS1_25CollectiveMainloopFwdSm80ILi8ELi1ELb0EN4cute5tupleIJNS5_1CILi128EEENS7_ILi64EEENS7_ILi256EEEEEELi256ENS_10bfloat16_tEfNS_4arch4Sm80ELb0ELb1ELb0ELb0ELb1ELb0ELb1ELb1EEENS1_21CollectiveEpilogueFwdINS6_IJS8_SA_S9_EEENS6_IJNS7_ILi1EEESI_SI_EEESC_SE_Li256ELb0ELb1ELb1ELb0EEENS1_19SingleTileSchedulerILb0ELb1ELb1ELi128EEEEEEEEEvNT_6ParamsE,"ax",@progbits
	.align	128
.text._ZN7cutlass13device_kernelIN5flash19enable_sm80_to_sm89INS1_16FlashAttnFwdSm80INS1_25CollectiveMainloopFwdSm80ILi8ELi1ELb0EN4cute5tupleIJNS5_1CILi128EEENS7_ILi64EEENS7_ILi256EEEEEELi256ENS_10bfloat16_tEfNS_4arch4Sm80ELb0ELb1ELb0ELb0ELb1ELb0ELb1ELb1EEENS1_21CollectiveEpilogueFwdINS6_IJS8_SA_S9_EEENS6_IJNS7_ILi1EEESI_SI_EEESC_SE_Li256ELb0ELb1ELb1ELb0EEENS1_19SingleTileSchedulerILb0ELb1ELb1ELi128EEEEEEEEEvNT_6ParamsE:
        .type           _ZN7cutlass13device_kernelIN5flash19enable_sm80_to_sm89INS1_16FlashAttnFwdSm80INS1_25CollectiveMainloopFwdSm80ILi8ELi1ELb0EN4cute5tupleIJNS5_1CILi128EEENS7_ILi64EEENS7_ILi256EEEEEELi256ENS_10bfloat16_tEfNS_4arch4Sm80ELb0ELb1ELb0ELb0ELb1ELb0ELb1ELb1EEENS1_21CollectiveEpilogueFwdINS6_IJS8_SA_S9_EEENS6_IJNS7_ILi1EEESI_SI_EEESC_SE_Li256ELb0ELb1ELb1ELb0EEENS1_19SingleTileSchedulerILb0ELb1ELb1ELi128EEEEEEEEEvNT_6ParamsE,@function
        .size           _ZN7cutlass13device_kernelIN5flash19enable_sm80_to_sm89INS1_16FlashAttnFwdSm80INS1_25CollectiveMainloopFwdSm80ILi8ELi1ELb0EN4cute5tupleIJNS5_1CILi128EEENS7_ILi64EEENS7_ILi256EEEEEELi256ENS_10bfloat16_tEfNS_4arch4Sm80ELb0ELb1ELb0ELb0ELb1ELb0ELb1ELb1EEENS1_21CollectiveEpilogueFwdINS6_IJS8_SA_S9_EEENS6_IJNS7_ILi1EEESI_SI_EEESC_SE_Li256ELb0ELb1ELb1ELb0EEENS1_19SingleTileSchedulerILb0ELb1ELb1ELi128EEEEEEEEEvNT_6ParamsE,(.L_x_66 - _ZN7cutlass13device_kernelIN5flash19enable_sm80_to_sm89INS1_16FlashAttnFwdSm80INS1_25CollectiveMainloopFwdSm80ILi8ELi1ELb0EN4cute5tupleIJNS5_1CILi128EEENS7_ILi64EEENS7_ILi256EEEEEELi256ENS_10bfloat16_tEfNS_4arch4Sm80ELb0ELb1ELb0ELb0ELb1ELb0ELb1ELb1EEENS1_21CollectiveEpilogueFwdINS6_IJS8_SA_S9_EEENS6_IJNS7_ILi1EEESI_SI_EEESC_SE_Li256ELb0ELb1ELb1ELb0EEENS1_19SingleTileSchedulerILb0ELb1ELb1ELi128EEEEEEEEEvNT_6ParamsE)
        .other          _ZN7cutlass13device_kernelIN5flash19enable_sm80_to_sm89INS1_16FlashAttnFwdSm80INS1_25CollectiveMainloopFwdSm80ILi8ELi1ELb0EN4cute5tupleIJNS5_1CILi128EEENS7_ILi64EEENS7_ILi256EEEEEELi256ENS_10bfloat16_tEfNS_4arch4Sm80ELb0ELb1ELb0ELb0ELb1ELb0ELb1ELb1EEENS1_21CollectiveEpilogueFwdINS6_IJS8_SA_S9_EEENS6_IJNS7_ILi1EEESI_SI_EEESC_SE_Li256ELb0ELb1ELb1ELb0EEENS1_19SingleTileSchedulerILb0ELb1ELb1ELi128EEEEEEEEEvNT_6ParamsE,@"STO_CUDA_ENTRY STV_DEFAULT"
_ZN7cutlass13device_kernelIN5flash19enable_sm80_to_sm89INS1_16FlashAttnFwdSm80INS1_25CollectiveMainloopFwdSm80ILi8ELi1ELb0EN4cute5tupleIJNS5_1CILi128EEENS7_ILi64EEENS7_ILi256EEEEEELi256ENS_10bfloat16_tEfNS_4arch4Sm80ELb0ELb1ELb0ELb0ELb1ELb0ELb1ELb1EEENS1_21CollectiveEpilogueFwdINS6_IJS8_SA_S9_EEENS6_IJNS7_ILi1EEESI_SI_EEESC_SE_Li256ELb0ELb1ELb1ELb0EEENS1_19SingleTileSchedulerILb0ELb1ELb1ELi128EEEEEEEEEvNT_6ParamsE:
[----:B------:R-:W-:Y:S01]  /*0000*/  LDC R1, c[0x0][0x37c] ;  /* 0x0000df00ff017b82 */ /* 0x000fe20000000800 */
[----:B------:R-:W-:Y:S05]  /*0010*/  EXIT ;  /* 0x000000000000794d */ /* 0x000fea0003800000 */
.L_x_30:
        /* <DEDUP_REMOVED lines=14> */
.L_x_66:


//--------------------- .text._ZN7cutlass13device_kernelIN5flash19enable_sm80_to_sm89INS1_16FlashAttnFwdSm80INS1_25CollectiveMainloopFwdSm80ILi8ELi1ELb0EN4cute5tupleIJNS5_1CILi128EEENS7_ILi64EEENS7_ILi256EEEEEELi256ENS_10bfloat16_tEfNS_4arch4Sm80ELb0ELb1ELb0ELb1ELb1ELb0ELb1ELb1EEENS1_21CollectiveEpilogueFwdINS6_IJS8_SA_S9_EEENS6_IJNS7_ILi1EEESI_SI_EEESC_SE_Li256ELb1ELb1ELb1ELb0EEENS1_36VarlenDynamicPersistentTileSchedulerILi128ELi64ELi256ELi256ELb1ELb1ELb0ELb1ELb0ELb1EEEEEEEEEvNT_6ParamsE --------------------------
	.section	.text._ZN7cutlass13device_kernelIN5flash19enable_sm80_to_sm89INS1_16FlashAttnFwdSm80INS1_25CollectiveMainloopFwdSm80ILi8ELi1ELb0EN4cute5tupleIJNS5_1CILi128EEENS7_ILi64EEENS7_ILi256EEEEEELi256ENS_10bfloat16_tEfNS_4arch4Sm80ELb0ELb1ELb0ELb1ELb1ELb0ELb1ELb1EEENS1_21CollectiveEpilogueFwdINS6_IJS8_SA_S9_EEENS6_IJNS7_ILi1EEESI_SI_EEESC_SE_Li256ELb1ELb1ELb1ELb0EEENS1_36VarlenDynamicPersistentTileSchedulerILi128ELi64ELi256ELi256ELb1ELb1ELb0ELb1ELb0ELb1EEEEEEEEEvNT_6ParamsE,"ax",@progbits
	.align	128
.text._ZN7cutlass13device_kernelIN5flash19enable_sm80_to_sm89INS1_16FlashAttnFwdSm80INS1_25CollectiveMainloopFwdSm80ILi8ELi1ELb0EN4cute5tupleIJNS5_1CILi128EEENS7_ILi64EEENS7_ILi256EEEEEELi256ENS_10bfloat16_tEfNS_4arch4Sm80ELb0ELb1ELb0ELb1ELb1ELb0ELb1ELb1EEENS1_21CollectiveEpilogueFwdINS6_IJS8_SA_S9_EEENS6_IJNS7_ILi1EEESI_SI_EEESC_SE_Li256ELb1ELb1ELb1ELb0EEENS1_36VarlenDynamicPersistentTileSchedulerILi128ELi64ELi256ELi256ELb1ELb1ELb0ELb1ELb0ELb1EEEEEEEEEvNT_6ParamsE:
        .type           _ZN7cutlass13device_kernelIN5flash19enable_sm80_to_sm89INS1_16FlashAttnFwdSm80INS1_25CollectiveMainloopFwdSm80ILi8ELi1ELb0EN4cute5tupleIJNS5_1CILi128EEENS7_ILi64EEENS7_ILi256EEEEEELi256ENS_10bfloat16_tEfNS_4arch4Sm80ELb0ELb1ELb0ELb1ELb1ELb0ELb1ELb1EEENS1_21CollectiveEpilogueFwdINS6_IJS8_SA_S9_EEENS6_IJNS7_ILi1EEESI_SI_EEESC_SE_Li256ELb1ELb1ELb1ELb0EEENS1_36VarlenDynamicPersistentTileSchedulerILi128ELi64ELi256ELi256ELb1ELb1ELb0ELb1ELb0ELb1EEEEEEEEEvNT_6ParamsE,@function
        .size           _ZN7cutlass13device_kernelIN5flash19enable_sm80_to_sm89INS1_16FlashAttnFwdSm80INS1_25CollectiveMainloopFwdSm80ILi8ELi1ELb0EN4cute5tupleIJNS5_1CILi128EEENS7_ILi64EEENS7_ILi256EEEEEELi256ENS_10bfloat16_tEfNS_4arch4Sm80ELb0ELb1ELb0ELb1ELb1ELb0ELb1ELb1EEENS1_21CollectiveEpilogueFwdINS6_IJS8_SA_S9_EEENS6_IJNS7_ILi1EEESI_SI_EEESC_SE_Li256ELb1ELb1ELb1ELb0EEENS1_36VarlenDynamicPersistentTileSchedulerILi128ELi64ELi256ELi256ELb1ELb1ELb0ELb1ELb0ELb1EEEEEEEEEvNT_6ParamsE,(.L_x_67 - _ZN7cutlass13device_kernelIN5flash19enable_sm80_to_sm89INS1_16FlashAttnFwdSm80INS1_25CollectiveMainloopFwdSm80ILi8ELi1ELb0EN4cute5tupleIJNS5_1CILi128EEENS7_ILi64EEENS7_ILi256EEEEEELi256ENS_10bfloat16_tEfNS_4arch4Sm80ELb0ELb1ELb0ELb1ELb1ELb0ELb1ELb1EEENS1_21CollectiveEpilogueFwdINS6_IJS8_SA_S9_EEENS6_IJNS7_ILi1EEESI_SI_EEESC_SE_Li256ELb1ELb1ELb1ELb0EEENS1_36VarlenDynamicPersistentTileSchedulerILi128ELi64ELi256ELi256ELb1ELb1ELb0ELb1ELb0ELb1EEEEEEEEEvNT_6ParamsE)
        .other          _ZN7cutlass13device_kernelIN5flash19enable_sm80_to_sm89INS1_16FlashAttnFwdSm80INS1_25CollectiveMainloopFwdSm80ILi8ELi1ELb0EN4cute5tupleIJNS5_1CILi128EEENS7_ILi64EEENS7_ILi256EEEEEELi256ENS_10bfloat16_tEfNS_4arch4Sm80ELb0ELb1ELb0ELb1ELb1ELb0ELb1ELb1EEENS1_21CollectiveEpilogueFwdINS6_IJS8_SA_S9_EEENS6_IJNS7_ILi1EEESI_SI_EEESC_SE_Li256ELb1ELb1ELb1ELb0EEENS1_36VarlenDynamicPersistentTileSchedulerILi128ELi64ELi256ELi256ELb1ELb1ELb0ELb1ELb0ELb1EEEEEEEEEvNT_6ParamsE,@"STO_CUDA_ENTRY STV_DEFAULT"
_ZN7cutlass13device_kernelIN5flash19enable_sm80_to_sm89INS1_16FlashAttnFwdSm80INS1_25CollectiveMainloopFwdSm80ILi8ELi1ELb0EN4cute5tupleIJNS5_1CILi128EEENS7_ILi64EEENS7_ILi256EEEEEELi256ENS_10bfloat16_tEfNS_4arch4Sm80ELb0ELb1ELb0ELb1ELb1ELb0ELb1ELb1EEENS1_21CollectiveEpilogueFwdINS6_IJS8_SA_S9_EEENS6_IJNS7_ILi1EEESI_SI_EEESC_SE_Li256ELb1ELb1ELb1ELb0EEENS1_36VarlenDynamicPersistentTileSchedulerILi128ELi64ELi256ELi256ELb1ELb1ELb0ELb1ELb0ELb1EEEEEEEEEvNT_6ParamsE:
[----:B------:R-:W-:Y:S01]  /*0000*/  LDC R1, c[0x0][0x37c] ;  /* 0x0000df00ff017b82 */ /* 0x000fe20000000800 */
[----:B------:R-:W-:Y:S05]  /*0010*/  EXIT ;  /* 0x000000000000794d */ /* 0x000fea0003800000 */
.L_x_31:
        /* <DEDUP_REMOVED lines=14> */
.L_x_67:


//--------------------- .text._ZN7cutlass13device_kernelIN5flash19enable_sm80_to_sm89INS1_16FlashAttnFwdSm80INS1_25CollectiveMainloopFwdSm80ILi8ELi1ELb0EN4cute5tupleIJNS5_1CILi128EEENS7_ILi48EEENS7_ILi256EEEEEELi256ENS_10bfloat16_tEfNS_4arch4Sm80ELb0ELb1ELb0ELb1ELb1ELb1ELb1ELb1EEENS1_21CollectiveEpilogueFwdINS6_IJS8_SA_S9_EEENS6_IJNS7_ILi1EEESI_SI_EEESC_SE_Li256ELb1ELb1ELb1ELb0EEENS1_36VarlenDynamicPersistentTileSchedulerILi128ELi48ELi256ELi256ELb1ELb1ELb0ELb1ELb0ELb1EEEEEEEEEvNT_6ParamsE --------------------------
	.section	.text._ZN7cutlass13device_kernelIN5flash19enable_sm80_to_sm89INS1_16FlashAttnFwdSm80INS1_25CollectiveMainloopFwdSm80ILi8ELi1ELb0EN4cute5tupleIJNS5_1CILi128EEENS7_ILi48EEENS7_ILi256EEEEEELi256ENS_10bfloat16_tEfNS_4arch4Sm80ELb0ELb1ELb0ELb1ELb1ELb1ELb1ELb1EEENS1_21CollectiveEpilogueFwdINS6_IJS8_SA_S9_EEENS6_IJNS7_ILi1EEESI_SI_EEESC_SE_Li256ELb1ELb1ELb1ELb0EEENS1_36VarlenDynamicPersistentTileSchedulerILi128ELi48ELi256ELi256ELb1ELb1ELb0ELb1ELb0ELb1EEEEEEEEEvNT_6ParamsE,"ax",@progbits
	.align	128
.text._ZN7cutlass13device_kernelIN5flash19enable_sm80_to_sm89INS1_16FlashAttnFwdSm80INS1_25CollectiveMainloopFwdSm80ILi8ELi1ELb0EN4cute5tupleIJNS5_1CILi128EEENS7_ILi48EEENS7_ILi256EEEEEELi256ENS_10bfloat16_tEfNS_4arch4Sm80ELb0ELb1ELb0ELb1ELb1ELb1ELb1ELb1EEENS1_21CollectiveEpilogueFwdINS6_IJS8_SA_S9_EEENS6_IJNS7_ILi1EEESI_SI_EEESC_SE_Li256ELb1ELb1ELb1ELb0EEENS1_36VarlenDynamicPersistentTileSchedulerILi128ELi48ELi256ELi256ELb1ELb1ELb0ELb1ELb0ELb1EEEEEEEEEvNT_6ParamsE:
        .type           _ZN7cutlass13device_kernelIN5flash19enable_sm80_to_sm89INS1_16FlashAttnFwdSm80INS1_25CollectiveMainloopFwdSm80ILi8ELi1ELb0EN4cute5tupleIJNS5_1CILi128EEENS7_ILi48EEENS7_ILi256EEEEEELi256ENS_10bfloat16_tEfNS_4arch4Sm80ELb0ELb1ELb0ELb1ELb1ELb1ELb1ELb1EEENS1_21CollectiveEpilogueFwdINS6_IJS8_SA_S9_EEENS6_IJNS7_ILi1EEESI_SI_EEESC_SE_Li256ELb1ELb1ELb1ELb0EEENS1_36VarlenDynamicPersistentTileSchedulerILi128ELi48ELi256ELi256ELb1ELb1ELb0ELb1ELb0ELb1EEEEEEEEEvNT_6ParamsE,@function
        .size           _ZN7cutlass13device_kernelIN5flash19enable_sm80_to_sm89INS1_16FlashAttnFwdSm80INS1_25CollectiveMainloopFwdSm80ILi8ELi1ELb0EN4cute5tupleIJNS5_1CILi128EEENS7_ILi48EEENS7_ILi256EEEEEELi256ENS_10bfloat16_tEfNS_4arch4Sm80ELb0ELb1ELb0ELb1ELb1ELb1ELb1ELb1EEENS1_21CollectiveEpilogueFwdINS6_IJS8_SA_S9_EEENS6_IJNS7_ILi1EEESI_SI_EEESC_SE_Li256ELb1ELb1ELb1ELb0EEENS1_36VarlenDynamicPersistentTileSchedulerILi128ELi48ELi256ELi256ELb1ELb1ELb0ELb1ELb0ELb1EEEEEEEEEvNT_6ParamsE,(.L_x_68 - _ZN7cutlass13device_kernelIN5flash19enable_sm80_to_sm89INS1_16FlashAttnFwdSm80INS1_25CollectiveMainloopFwdSm80ILi8ELi1ELb0EN4cute5tupleIJNS5_1CILi128EEENS7_ILi48EEENS7_ILi256EEEEEELi256ENS_10bfloat16_tEfNS_4arch4Sm80ELb0ELb1ELb0ELb1ELb1ELb1ELb1ELb1EEENS1_21CollectiveEpilogueFwdINS6_IJS8_SA_S9_EEENS6_IJNS7_ILi1EEESI_SI_EEESC_SE_Li256ELb1ELb1ELb1ELb0EEENS1_36VarlenDynamicPersistentTileSchedulerILi128ELi48ELi256ELi256ELb1ELb1ELb0ELb1ELb0ELb1EEEEEEEEEvNT_6ParamsE)
        .other          _ZN7cutlass13device_kernelIN5flash19enable_sm80_to_sm89INS1_16FlashAttnFwdSm80INS1_25CollectiveMainloopFwdSm80ILi8ELi1ELb0EN4cute5tupleIJNS5_1CILi128EEENS7_ILi48EEENS7_ILi256EEEEEELi256ENS_10bfloat16_tEfNS_4arch4Sm80ELb0ELb1ELb0ELb1ELb1ELb1ELb1ELb1EEENS1_21CollectiveEpilogueFwdINS6_IJS8_SA_S9_EEENS6_IJNS7_ILi1EEESI_SI_EEESC_SE_Li256ELb1ELb1ELb1ELb0EEENS1_36VarlenDynamicPersistentTileSchedulerILi128ELi48ELi256ELi256ELb1ELb1ELb0ELb1ELb0ELb1EEEEEEEEEvNT_6ParamsE,@"STO_CUDA_ENTRY STV_DEFAULT"
_ZN7cutlass13device_kernelIN5flash19enable_sm80_to_sm89INS1_16FlashAttnFwdSm80INS1_25CollectiveMainloopFwdSm80ILi8ELi1ELb0EN4cute5tupleIJNS5_1CILi128EEENS7_ILi48EEENS7_ILi256EEEEEELi256ENS_10bfloat16_tEfNS_4arch4Sm80ELb0ELb1ELb0ELb1ELb1ELb1ELb1ELb1EEENS1_21CollectiveEpilogueFwdINS6_IJS8_SA_S9_EEENS6_IJNS7_ILi1EEESI_SI_EEESC_SE_Li256ELb1ELb1ELb1ELb0EEENS1_36VarlenDynamicPersistentTileSchedulerILi128ELi48ELi256ELi256ELb1ELb1ELb0ELb1ELb0ELb1EEEEEEEEEvNT_6ParamsE:
[----:B------:R-:W-:Y:S01]  /*0000*/  LDC R1, c[0x0][0x37c] ;  /* 0x0000df00ff017b82 */ /* 0x000fe20000000800 */
[----:B------:R-:W-:Y:S05]  /*0010*/  EXIT ;  /* 0x000000000000794d */ /* 0x000fea0003800000 */
.L_x_32:
        /* <DEDUP_REMOVED lines=14> */
.L_x_68:


//--------------------- .text._ZN7cutlass13device_kernelIN5flash19enable_sm80_to_sm89INS1_16FlashAttnFwdSm80INS1_25CollectiveMainloopFwdSm80ILi8ELi1ELb0EN4cute5tupleIJNS5_1CILi128EEENS7_ILi96EEENS7_ILi256EEEEEELi256ENS_10bfloat16_tEfNS_4arch4Sm80ELb1ELb0ELb0ELb0ELb1ELb0ELb1ELb1EEENS1_21CollectiveEpilogueFwdINS6_IJS8_SA_S9_EEENS6_IJNS7_ILi1EEESI_SI_EEESC_SE_Li256ELb0ELb1ELb1ELb0EEENS1_30DynamicPersistentTileSchedulerILi256ELi256ELb1ELb1ELb0EEEEEEEEEvNT_6ParamsE --------------------------
	.section	.text._ZN7cutlass13device_kernelIN5flash19enable_sm80_to_sm89INS1_16FlashAttnFwdSm80INS1_25CollectiveMainloopFwdSm80ILi8ELi1ELb0EN4cute5tupleIJNS5_1CILi128EEENS7_ILi96EEENS7_ILi256EEEEEELi256ENS_10bfloat16_tEfNS_4arch4Sm80ELb1ELb0ELb0ELb0ELb1ELb0ELb1ELb1EEENS1_21CollectiveEpilogueFwdINS6_IJS8_SA_S9_EEENS6_IJNS7_ILi1EEESI_SI_EEESC_SE_Li256ELb0ELb1ELb1ELb0EEENS1_30DynamicPersistentTileSchedulerILi256ELi256ELb1ELb1ELb0EEEEEEEEEvNT_6ParamsE,"ax",@progbits
	.align	128
.text._ZN7cutlass13device_kernelIN5flash19enable_sm80_to_sm89INS1_16FlashAttnFwdSm80INS1_25CollectiveMainloopFwdSm80ILi8ELi1ELb0EN4cute5tupleIJNS5_1CILi128EEENS7_ILi96EEENS7_ILi256EEEEEELi256ENS_10bfloat16_tEfNS_4arch4Sm80ELb1ELb0ELb0ELb0ELb1ELb0ELb1ELb1EEENS1_21CollectiveEpilogueFwdINS6_IJS8_SA_S9_EEENS6_IJNS7_ILi1EEESI_SI_EEESC_SE_Li256ELb0ELb1ELb1ELb0EEENS1_30DynamicPersistentTileSchedulerILi256ELi256ELb1ELb1ELb0EEEEEEEEEvNT_6ParamsE:
        .type           _ZN7cutlass13device_kernelIN5flash19enable_sm80_to_sm89INS1_16FlashAttnFwdSm80INS1_25CollectiveMainloopFwdSm80ILi8ELi1ELb0EN4cute5tupleIJNS5_1CILi128EEENS7_ILi96EEENS7_ILi256EEEEEELi256ENS_10bfloat16_tEfNS_4arch4Sm80ELb1ELb0ELb0ELb0ELb1ELb0ELb1ELb1EEENS1_21CollectiveEpilogueFwdINS6_IJS8_SA_S9_EEENS6_IJNS7_ILi1EEESI_SI_EEESC_SE_Li256ELb0ELb1ELb1ELb0EEENS1_30DynamicPersistentTileSchedulerILi256ELi256ELb1ELb1ELb0EEEEEEEEEvNT_6ParamsE,@function
        .size           _ZN7cutlass13device_kernelIN5flash19enable_sm80_to_sm89INS1_16FlashAttnFwdSm80INS1_25CollectiveMainloopFwdSm80ILi8ELi1ELb0EN4cute5tupleIJNS5_1CILi128EEENS7_ILi96EEENS7_ILi256EEEEEELi256ENS_10bfloat16_tEfNS_4arch4Sm80ELb1ELb0ELb0ELb0ELb1ELb0ELb1ELb1EEENS1_21CollectiveEpilogueFwdINS6_IJS8_SA_S9_EEENS6_IJNS7_ILi1EEESI_SI_EEESC_SE_Li256ELb0ELb1ELb1ELb0EEENS1_30DynamicPersistentTileSchedulerILi256ELi256ELb1ELb1ELb0EEEEEEEEEvNT_6ParamsE,(.L_x_69 - _ZN7cutlass13device_kernelIN5flash19enable_sm80_to_sm89INS1_16FlashAttnFwdSm80INS1_25CollectiveMainloopFwdSm80ILi8ELi1ELb0EN4cute5tupleIJNS5_1CILi128EEENS7_ILi96EEENS7_ILi256EEEEEELi256ENS_10bfloat16_tEfNS_4arch4Sm80ELb1ELb0ELb0ELb0ELb1ELb0ELb1ELb1EEENS1_21CollectiveEpilogueFwdINS6_IJS8_SA_S9_EEENS6_IJNS7_ILi1EEESI_SI_EEESC_SE_Li256ELb0ELb1ELb1ELb0EEENS1_30DynamicPersistentTileSchedulerILi256ELi256ELb1ELb1ELb0EEEEEEEEEvNT_6ParamsE)
        .other          _ZN7cutlass13device_kernelIN5flash19enable_sm80_to_sm89INS1_16FlashAttnFwdSm80INS1_25CollectiveMainloopFwdSm80ILi8ELi1ELb0EN4cute5tupleIJNS5_1CILi128EEENS7_ILi96EEENS7_ILi256EEEEEELi256ENS_10bfloat16_tEfNS_4arch4Sm80ELb1ELb0ELb0ELb0ELb1ELb0ELb1ELb1EEENS1_21CollectiveEpilogueFwdINS6_IJS8_SA_S9_EEENS6_IJNS7_ILi1EEESI_SI_EEESC_SE_Li256ELb0ELb1ELb1ELb0EEENS1_30DynamicPersistentTileSchedulerILi256ELi256ELb1ELb1ELb0EEEEEEEEEvNT_6ParamsE,@"STO_CUDA_ENTRY STV_DEFAULT"
_ZN7cutlass13device_kernelIN5flash19enable_sm80_to_sm89INS1_16FlashAttnFwdSm80INS1_25CollectiveMainloopFwdSm80ILi8ELi1ELb0EN4cute5tupleIJNS5_1CILi128EEENS7_ILi96EEENS7_ILi256EEEEEELi256ENS_10bfloat16_tEfNS_4arch4Sm80ELb1ELb0ELb0ELb0ELb1ELb0ELb1ELb1EEENS1_21CollectiveEpilogueFwdINS6_IJS8_SA_S9_EEENS6_IJNS7_ILi1EEESI_SI_EEESC_SE_Li256ELb0ELb1ELb1ELb0EEENS1_30DynamicPersistentTileSchedulerILi256ELi256ELb1ELb1ELb0EEEEEEEEEvNT_6ParamsE:
[----:B------:R-:W-:Y:S01]  /*0000*/  LDC R1, c[0x0][0x37c] ;  /* 0x0000df00ff017b82 */ /* 0x000fe20000000800 */
[----:B------:R-:W-:Y:S05]  /*0010*/  EXIT ;  /* 0x000000000000794d */ /* 0x000fea0003800000 */
.L_x_33:
        /* <DEDUP_REMOVED lines=14> */
.L_x_69:


//--------------------- .text._ZN7cutlass13device_kernelIN5flash19enable_sm80_to_sm89INS1_16FlashAttnFwdSm80INS1_25CollectiveMainloopFwdSm80ILi8ELi1ELb0EN4cute5tupleIJNS5_1CILi128EEENS7_ILi64EEENS7_ILi256EEEEEELi256ENS_10bfloat16_tEfNS_4arch4Sm80ELb1ELb0ELb0ELb1ELb1ELb0ELb1ELb1EEENS1_21CollectiveEpilogueFwdINS6_IJS8_SA_S9_EEENS6_IJNS7_ILi1EEESI_SI_EEESC_SE_Li256ELb1ELb1ELb1ELb0EEENS1_36VarlenDynamicPersistentTileSchedulerILi128ELi64ELi256ELi256ELb1ELb1ELb0ELb1ELb1ELb1EEEEEEEEEvNT_6ParamsE --------------------------
	.section	.text._ZN7cutlass13device_kernelIN5flash19enable_sm80_to_sm89INS1_16FlashAttnFwdSm80INS1_25CollectiveMainloopFwdSm80ILi8ELi1ELb0EN4cute5tupleIJNS5_1CILi128EEENS7_ILi64EEENS7_ILi256EEEEEELi256ENS_10bfloat16_tEfNS_4arch4Sm80ELb1ELb0ELb0ELb1ELb1ELb0ELb1ELb1EEENS1_21CollectiveEpilogueFwdINS6_IJS8_SA_S9_EEENS6_IJNS7_ILi1EEESI_SI_EEESC_SE_Li256ELb1ELb1ELb1ELb0EEENS1_36VarlenDynamicPersistentTileSchedulerILi128ELi64ELi256ELi256ELb1ELb1ELb0ELb1ELb1ELb1EEEEEEEEEvNT_6ParamsE,"ax",@progbits
	.align	128
.text._ZN7cutlass13device_kernelIN5flash19enable_sm80_to_sm89INS1_16FlashAttnFwdSm80INS1_25CollectiveMainloopFwdSm80ILi8ELi1ELb0EN4cute5tupleIJNS5_1CILi128EEENS7_ILi64EEENS7_ILi256EEEEEELi256ENS_10bfloat16_tEfNS_4arch4Sm80ELb1ELb0ELb0ELb1ELb1ELb0ELb1ELb1EEENS1_21CollectiveEpilogueFwdINS6_IJS8_SA_S9_EEENS6_IJNS7_ILi1EEESI_SI_EEESC_SE_Li256ELb1ELb1ELb1ELb0EEENS1_36VarlenDynamicPersistentTileSchedulerILi128ELi64ELi256ELi256ELb1ELb1ELb0ELb1ELb1ELb1EEEEEEEEEvNT_6ParamsE:
        .type           _ZN7cutlass13device_kernelIN5flash19enable_sm80_to_sm89INS1_16FlashAttnFwdSm80INS1_25CollectiveMainloopFwdSm80ILi8ELi1ELb0EN4cute5tupleIJNS5_1CILi128EEENS7_ILi64EEENS7_ILi256EEEEEELi256ENS_10bfloat16_tEfNS_4arch4Sm80ELb1ELb0ELb0ELb1ELb1ELb0ELb1ELb1EEENS1_21CollectiveEpilogueFwdINS6_IJS8_SA_S9_EEENS6_IJNS7_ILi1EEESI_SI_EEESC_SE_Li256ELb1ELb1ELb1ELb0EEENS1_36VarlenDynamicPersistentTileSchedulerILi128ELi64ELi256ELi256ELb1ELb1ELb0ELb1ELb1ELb1EEEEEEEEEvNT_6ParamsE,@function
        .size           _ZN7cutlass13device_kernelIN5flash19enable_sm80_to_sm89INS1_16FlashAttnFwdSm80INS1_25CollectiveMainloopFwdSm80ILi8ELi1ELb0EN4cute5tupleIJNS5_1CILi128EEENS7_ILi64EEENS7_ILi256EEEEEELi256ENS_10bfloat16_tEfNS_4arch4Sm80ELb1ELb0ELb0ELb1ELb1ELb0ELb1ELb1EEENS1_21CollectiveEpilogueFwdINS6_IJS8_SA_S9_EEENS6_IJNS7_ILi1EEESI_SI_EEESC_SE_Li256ELb1ELb1ELb1ELb0EEENS1_36VarlenDynamicPersistentTileSchedulerILi128ELi64ELi256ELi256ELb1ELb1ELb0ELb1ELb1ELb1EEEEEEEEEvNT_6ParamsE,(.L_x_70 - _ZN7cutlass13device_kernelIN5flash19enable_sm80_to_sm89INS1_16FlashAttnFwdSm80INS1_25CollectiveMainloopFwdSm80ILi8ELi1ELb0EN4cute5tupleIJNS5_1CILi128EEENS7_ILi64EEENS7_ILi256EEEEEELi256ENS_10bfloat16_tEfNS_4arch4Sm80ELb1ELb0ELb0ELb1ELb1ELb0ELb1ELb1EEENS1_21CollectiveEpilogueFwdINS6_IJS8_SA_S9_EEENS6_IJNS7_ILi1EEESI_SI_EEESC_SE_Li256ELb1ELb1ELb1ELb0EEENS1_36VarlenDynamicPersistentTileSchedulerILi128ELi64ELi256ELi256ELb1ELb1ELb0ELb1ELb1ELb1EEEEEEEEEvNT_6ParamsE)
        .other          _ZN7cutlass13device_kernelIN5flash19enable_sm80_to_sm89INS1_16FlashAttnFwdSm80INS1_25CollectiveMainloopFwdSm80ILi8ELi1ELb0EN4cute5tupleIJNS5_1CILi128EEENS7_ILi64EEENS7_ILi256EEEEEELi256ENS_10bfloat16_tEfNS_4arch4Sm80ELb1ELb0ELb0ELb1ELb1ELb0ELb1ELb1EEENS1_21CollectiveEpilogueFwdINS6_IJS8_SA_S9_EEENS6_IJNS7_ILi1EEESI_SI_EEESC_SE_Li256ELb1ELb1ELb1ELb0EEENS1_36VarlenDynamicPersistentTileSchedulerILi128ELi64ELi256ELi256ELb1ELb1ELb0ELb1ELb1ELb1EEEEEEEEEvNT_6ParamsE,@"STO_CUDA_ENTRY STV_DEFAULT"
_ZN7cutlass13device_kernelIN5flash19enable_sm80_to_sm89INS1_16FlashAttnFwdSm80INS1_25CollectiveMainloopFwdSm80ILi8ELi1ELb0EN4cute5tupleIJNS5_1CILi128EEENS7_ILi64EEENS7_ILi256EEEEEELi256ENS_10bfloat16_tEfNS_4arch4Sm80ELb1ELb0ELb0ELb1ELb1ELb0ELb1ELb1EEENS1_21CollectiveEpilogueFwdINS6_IJS8_SA_S9_EEENS6_IJNS7_ILi1EEESI_SI_EEESC_SE_Li256ELb1ELb1ELb1ELb0EEENS1_36VarlenDynamicPersistentTileSchedulerILi128ELi64ELi256ELi256ELb1ELb1ELb0ELb1ELb1ELb1EEEEEEEEEvNT_6ParamsE:
[----:B------:R-:W-:Y:S01]  /*0000*/  LDC R1, c[0x0][0x37c] ;  /* 0x0000df00ff017b82 */ /* 0x000fe20000000800 */
[----:B------:R-:W-:Y:S05]  /*0010*/  EXIT ;  /* 0x000000000000794d */ /* 0x000fea0003800000 */
.L_x_34:
        /* <DEDUP_REMOVED lines=14> */
.L_x_70:


//--------------------- .text._ZN7cutlass13device_kernelIN5flash19enable_sm80_to_sm89INS1_16FlashAttnFwdSm80INS1_25CollectiveMainloopFwdSm80ILi8ELi1ELb0EN4cute5tupleIJNS5_1CILi128EEENS7_ILi48EEENS7_ILi256EEEEEELi256ENS_10bfloat16_tEfNS_4arch4Sm80ELb1ELb0ELb0ELb1ELb1ELb1ELb1ELb1EEENS1_21CollectiveEpilogueFwdINS6_IJS8_SA_S9_EEENS6_IJNS7_ILi1EEESI_SI_EEESC_SE_Li256ELb1ELb1ELb1ELb0EEENS1_36VarlenDynamicPersistentTileSchedulerILi128ELi48ELi256ELi256ELb1ELb1ELb0ELb1ELb1ELb1EEEEEEEEEvNT_6ParamsE --------------------------
	.section	.text._ZN7cutlass13device_kernelIN5flash19enable_sm80_to_sm89INS1_16FlashAttnFwdSm80INS1_25CollectiveMainloopFwdSm80ILi8ELi1ELb0EN4cute5tupleIJNS5_1CILi128EEENS7_ILi48EEENS7_ILi256EEEEEELi256ENS_10bfloat16_tEfNS_4arch4Sm80ELb1ELb0ELb0ELb1ELb1ELb1ELb1ELb1EEENS1_21CollectiveEpilogueFwdINS6_IJS8_SA_S9_EEENS6_IJNS7_ILi1EEESI_SI_EEESC_SE_Li256ELb1ELb1ELb1ELb0EEENS1_36VarlenDynamicPersistentTileSchedulerILi128ELi48ELi256ELi256ELb1ELb1ELb0ELb1ELb1ELb1EEEEEEEEEvNT_6ParamsE,"ax",@progbits
	.align	128
.text._ZN7cutlass13device_kernelIN5flash19enable_sm80_to_sm89INS1_16FlashAttnFwdSm80INS1_25CollectiveMainloopFwdSm80ILi8ELi1ELb0EN4cute5tupleIJNS5_1CILi128EEENS7_ILi48EEENS7_ILi256EEEEEELi256ENS_10bfloat16_tEfNS_4arch4Sm80ELb1ELb0ELb0ELb1ELb1ELb1ELb1ELb1EEENS1_21CollectiveEpilogueFwdINS6_IJS8_SA_S9_EEENS6_IJNS7_ILi1EEESI_SI_EEESC_SE_Li256ELb1ELb1ELb1ELb0EEENS1_36VarlenDynamicPersistentTileSchedulerILi128ELi48ELi256ELi256ELb1ELb1ELb0ELb1ELb1ELb1EEEEEEEEEvNT_6ParamsE:
        .type           _ZN7cutlass13device_kernelIN5flash19enable_sm80_to_sm89INS1_16FlashAttnFwdSm80INS1_25CollectiveMainloopFwdSm80ILi8ELi1ELb0EN4cute5tupleIJNS5_1CILi128EEENS7_ILi48EEENS7_ILi256EEEEEELi256ENS_10bfloat16_tEfNS_4arch4Sm80ELb1ELb0ELb0ELb1ELb1ELb1ELb1ELb1EEENS1_21CollectiveEpilogueFwdINS6_IJS8_SA_S9_EEENS6_IJNS7_ILi1EEESI_SI_EEESC_SE_Li256ELb1ELb1ELb1ELb0EEENS1_36VarlenDynamicPersistentTileSchedulerILi128ELi48ELi256ELi256ELb1ELb1ELb0ELb1ELb1ELb1EEEEEEEEEvNT_6ParamsE,@function
        .size           _ZN7cutlass13device_kernelIN5flash19enable_sm80_to_sm89INS1_16FlashAttnFwdSm80INS1_25CollectiveMainloopFwdSm80ILi8ELi1ELb0EN4cute5tupleIJNS5_1CILi128EEENS7_ILi48EEENS7_ILi256EEEEEELi256ENS_10bfloat16_tEfNS_4arch4Sm80ELb1ELb0ELb0ELb1ELb1ELb1ELb1ELb1EEENS1_21CollectiveEpilogueFwdINS6_IJS8_SA_S9_EEENS6_IJNS7_ILi1EEESI_SI_EEESC_SE_Li256ELb1ELb1ELb1ELb0EEENS1_36VarlenDynamicPersistentTileSchedulerILi128ELi48ELi256ELi256ELb1ELb1ELb0ELb1ELb1ELb1EEEEEEEEEvNT_6ParamsE,(.L_x_71 - _ZN7cutlass13device_kernelIN5flash19enable_sm80_to_sm89INS1_16FlashAttnFwdSm80INS1_25CollectiveMainloopFwdSm80ILi8ELi1ELb0EN4cute5tupleIJNS5_1CILi128EEENS7_ILi48EEENS7_ILi256EEEEEELi256ENS_10bfloat16_tEfNS_4arch4Sm80ELb1ELb0ELb0ELb1ELb1ELb1ELb1ELb1EEENS1_21CollectiveEpilogueFwdINS6_IJS8_SA_S9_EEENS6_IJNS7_ILi1EEESI_SI_EEESC_SE_Li256ELb1ELb1ELb1ELb0EEENS1_36VarlenDynamicPersistentTileSchedulerILi128ELi48ELi256ELi256ELb1ELb1ELb0ELb1ELb1ELb1EEEEEEEEEvNT_6ParamsE)
        .other          _ZN7cutlass13device_kernelIN5flash19enable_sm80_to_sm89INS1_16FlashAttnFwdSm80INS1_25CollectiveMainloopFwdSm80ILi8ELi1ELb0EN4cute5tupleIJNS5_1CILi128EEENS7_ILi48EEENS7_ILi256EEEEEELi256ENS_10bfloat16_tEfNS_4arch4Sm80ELb1ELb0ELb0ELb1ELb1ELb1ELb1ELb1EEENS1_21CollectiveEpilogueFwdINS6_IJS8_SA_S9_EEENS6_IJNS7_ILi1EEESI_SI_EEESC_SE_Li256ELb1ELb1ELb1ELb0EEENS1_36VarlenDynamicPersistentTileSchedulerILi128ELi48ELi256ELi256ELb1ELb1ELb0ELb1ELb1ELb1EEEEEEEEEvNT_6ParamsE,@"STO_CUDA_ENTRY STV_DEFAULT"
_ZN7cutlass13device_kernelIN5flash19enable_sm80_to_sm89INS1_16FlashAttnFwdSm80INS1_25CollectiveMainloopFwdSm80ILi8ELi1ELb0EN4cute5tupleIJNS5_1CILi128EEENS7_ILi48EEENS7_ILi256EEEEEELi256ENS_10bfloat16_tEfNS_4arch4Sm80ELb1ELb0ELb0ELb1ELb1ELb1ELb1ELb1EEENS1_21CollectiveEpilogueFwdINS6_IJS8_SA_S9_EEENS6_IJNS7_ILi1EEESI_SI_EEESC_SE_Li256ELb1ELb1ELb1ELb0EEENS1_36VarlenDynamicPersistentTileSchedulerILi128ELi48ELi256ELi256ELb1ELb1ELb0ELb1ELb1ELb1EEEEEEEEEvNT_6ParamsE:
[----:B------:R-:W-:Y:S01]  /*0000*/  LDC R1, c[0x0][0x37c] ;  /* 0x0000df00ff017b82 */ /* 0x000fe20000000800 */
[----:B------:R-:W-:Y:S05]  /*0010*/  EXIT ;  /* 0x000000000000794d */ /* 0x000fea0003800000 */
.L_x_35:
        /* <DEDUP_REMOVED lines=14> */
.L_x_71:


//--------------------- .nv.shared.reserved.0     --------------------------
	.section	.nv.shared.reserved.0,"aw",@nobits
	.weak		__nv_reservedSMEM_offset_0_alias
	.size		__nv_reservedSMEM_offset_0_alias, 0, 64
	.other		__nv_reservedSMEM_offset_0_alias,@"STO_CUDA_RESERVED_SHARED STV_DEFAULT"
__nv_reservedSMEM_offset_0_alias:
	.zero		0
	.zero		64


//--------------------- .nv.global                --------------------------
	.section	.nv.global,"aw",@nobits
.nv.global:
	.type		_ZN89_INTERNAL_0b48053f_53_flash_fwd_hdim256_bf16_paged_split_softcapall_sm80_cu_f3e6f9ee_33094cute1_E,@object
	.size		_ZN89_INTERNAL_0b48053f_53_flash_fwd_hdim256_bf16_paged_split_softcapall_sm80_cu_f3e6f9ee_33094cute1_E,(_ZN89_INTERNAL_0b48053f_53_flash_fwd_hdim256_bf16_paged_split_softcapall_sm80_cu_f3e6f9ee_33094cuda3std3__45__cpo6cbeginE - _ZN89_INTERNAL_0b48053f_53_flash_fwd_hdim256_bf16_paged_split_softcapall_sm80_cu_f3e6f9ee_33094cute1_E)
_ZN89_INTERNAL_0b48053f_53_flash_fwd_hdim256_bf16_paged_split_softcapall_sm80_cu_f3e6f9ee_33094cute1_E:
	.zero		1
	.type		_ZN89_INTERNAL_0b48053f_53_flash_fwd_hdim256_bf16_paged_split_softcapall_sm80_cu_f3e6f9ee_33094cuda3std3__45__cpo6cbeginE,@object
	.size		_ZN89_INTERNAL_0b48053f_53_flash_fwd_hdim256_bf16_paged_split_softcapall_sm80_cu_f3e6f9ee_33094cuda3std3__45__cpo6cbeginE,(_ZN89_INTERNAL_0b48053f_53_flash_fwd_hdim256_bf16_paged_split_softcapall_sm80_cu_f3e6f9ee_33094cuda3std3__48in_placeE - _ZN89_INTERNAL_0b48053f_53_flash_fwd_hdim256_bf16_paged_split_softcapall_sm80_cu_f3e6f9ee_33094cuda3std3__45__cpo6cbeginE)
_ZN89_INTERNAL_0b48053f_53_flash_fwd_hdim256_bf16_paged_split_softcapall_sm80_cu_f3e6f9ee_33094cuda3std3__45__cpo6cbeginE:
	.zero		1
	.type		_ZN89_INTERNAL_0b48053f_53_flash_fwd_hdim256_bf16_paged_split_softcapall_sm80_cu_f3e6f9ee_33094cuda3std3__48in_placeE,@object
	.size		_ZN89_INTERNAL_0b48053f_53_flash_fwd_hdim256_bf16_paged_split_softcapall_sm80_cu_f3e6f9ee_33094cuda3std3__48in_placeE,(_ZN89_INTERNAL_0b48053f_53_flash_fwd_hdim256_bf16_paged_split_softcapall_sm80_cu_f3e6f9ee_33094cuda3std6ranges3__45__cpo9iter_moveE - _ZN89_INTERNAL_0b48053f_53_flash_fwd_hdim256_bf16_paged_split_softcapall_sm80_cu_f3e6f9ee_33094cuda3std3__48in_placeE)
_ZN89_INTERNAL_0b48053f_53_flash_fwd_hdim256_bf16_paged_split_softcapall_sm80_cu_f3e6f9ee_33094cuda3std3__48in_placeE:
	.zero		1
	.type		_ZN89_INTERNAL_0b48053f_53_flash_fwd_hdim256_bf16_paged_split_softcapall_sm80_cu_f3e6f9ee_33094cuda3std6ranges3__45__cpo9iter_moveE,@object
	.size		_ZN89_INTERNAL_0b48053f_53_flash_fwd_hdim256_bf16_paged_split_softcapall_sm80_cu_f3e6f9ee_33094cuda3std6ranges3__45__cpo9iter_moveE,(_ZN89_INTERNAL_0b48053f_53_flash_fwd_hdim256_bf16_paged_split_softcapall_sm80_cu_f3e6f9ee_33094cuda3std3__45__cpo5beginE - _ZN89_INTERNAL_0b48053f_53_flash_fwd_hdim256_bf16_paged_split_softcapall_sm80_cu_f3e6f9ee_33094cuda3std6ranges3__45__cpo9iter_moveE)
_ZN89_INTERNAL_0b48053f_53_flash_fwd_hdim256_bf16_paged_split_softcapall_sm80_cu_f3e6f9ee_33094cuda3std6ranges3__45__cpo9iter_moveE:
	.zero		1
	.type		_ZN89_INTERNAL_0b48053f_53_flash_fwd_hdim256_bf16_paged_split_softcapall_sm80_cu_f3e6f9ee_33094cuda3std3__45__cpo5beginE,@object
	.size		_ZN89_INTERNAL_0b48053f_53_flash_fwd_hdim256_bf16_paged_split_softcapall_sm80_cu_f3e6f9ee_33094cuda3std3__45__cpo5beginE,(_ZN89_INTERNAL_0b48053f_53_flash_fwd_hdim256_bf16_paged_split_softcapall_sm80_cu_f3e6f9ee_33094cuda3std3__491_GLOBAL__N__0b48053f_53_flash_fwd_hdim256_bf16_paged_split_softcapall_sm80_cu_f3e6f9ee_33096ignoreE - _ZN89_INTERNAL_0b48053f_53_flash_fwd_hdim256_bf16_paged_split_softcapall_sm80_cu_f3e6f9ee_33094cuda3std3__45__cpo5beginE)
_ZN89_INTERNAL_0b48053f_53_flash_fwd_hdim256_bf16_paged_split_softcapall_sm80_cu_f3e6f9ee_33094cuda3std3__45__cpo5beginE:
	.zero		1
	.type		_ZN89_INTERNAL_0b48053f_53_flash_fwd_hdim256_bf16_paged_split_softcapall_sm80_cu_f3e6f9ee_33094cuda3std3__491_GLOBAL__N__0b48053f_53_flash_fwd_hdim256_bf16_paged_split_softcapall_sm80_cu_f3e6f9ee_33096ignoreE,@object
	.size		_ZN89_INTERNAL_0b48053f_53_flash_fwd_hdim256_bf16_paged_split_softcapall_sm80_cu_f3e6f9ee_33094cuda3std3__491_GLOBAL__N__0b48053f_53_flash_fwd_hdim256_bf16_paged_split_softcapall_sm80_cu_f3e6f9ee_33096ignoreE,(_ZN89_INTERNAL_0b48053f_53_flash_fwd_hdim256_bf16_paged_split_softcapall_sm80_cu_f3e6f9ee_33094cute7productE - _ZN89_INTERNAL_0b48053f_53_flash_fwd_hdim256_bf16_paged_split_softcapall_sm80_cu_f3e6f9ee_33094cuda3std3__491_GLOBAL__N__0b48053f_53_flash_fwd_hdim256_bf16_paged_split_softcapall_sm80_cu_f3e6f9ee_33096ignoreE)
_ZN89_INTERNAL_0b48053f_53_flash_fwd_hdim256_bf16_paged_split_softcapall_sm80_cu_f3e6f9ee_33094cuda3std3__491_GLOBAL__N__0b48053f_53_flash_fwd_hdim256_bf16_paged_split_softcapall_sm80_cu_f3e6f9ee_33096ignoreE:
	.zero		1
	.type		_ZN89_INTERNAL_0b48053f_53_flash_fwd_hdim256_bf16_paged_split_softcapall_sm80_cu_f3e6f9ee_33094cute7productE,@object
	.size		_ZN89_INTERNAL_0b48053f_53_flash_fwd_hdim256_bf16_paged_split_softcapall_sm80_cu_f3e6f9ee_33094cute7productE,(_ZN89_INTERNAL_0b48053f_53_flash_fwd_hdim256_bf16_paged_split_softcapall_sm80_cu_f3e6f9ee_33094cuda3std3__45__cpo3endE - _ZN89_INTERNAL_0b48053f_53_flash_fwd_hdim256_bf16_paged_split_softcapall_sm80_cu_f3e6f9ee_33094cute7productE)
_ZN89_INTERNAL_0b48053f_53_flash_fwd_hdim256_bf16_paged_split_softcapall_sm80_cu_f3e6f9ee_33094cute7productE:
	.zero		1
	.type		_ZN89_INTERNAL_0b48053f_53_flash_fwd_hdim256_bf16_paged_split_softcapall_sm80_cu_f3e6f9ee_33094cuda3std3__45__cpo3endE,@object
	.size		_ZN89_INTERNAL_0b48053f_53_flash_fwd_hdim256_bf16_paged_split_softcapall_sm80_cu_f3e6f9ee_33094cuda3std3__45__cpo3endE,(_ZN89_INTERNAL_0b48053f_53_flash_fwd_hdim256_bf16_paged_split_softcapall_sm80_cu_f3e6f9ee_33094cuda3std3__419piecewise_constructE - _ZN89_INTERNAL_0b48053f_53_flash_fwd_hdim256_bf16_paged_split_softcapall_sm80_cu_f3e6f9ee_33094cuda3std3__45__cpo3endE)
_ZN89_INTERNAL_0b48053f_53_flash_fwd_hdim256_bf16_paged_split_softcapall_sm80_cu_f3e6f9ee_33094cuda3std3__45__cpo3endE:
	.zero		1
	.type		_ZN89_INTERNAL_0b48053f_53_flash_fwd_hdim256_bf16_paged_split_softcapall_sm80_cu_f3e6f9ee_33094cuda3std3__419piecewise_constructE,@object
	.size		_ZN89_INTERNAL_0b48053f_53_flash_fwd_hdim256_bf16_paged_split_softcapall_sm80_cu_f3e6f9ee_33094cuda3std3__419piecewise_constructE,(_ZN89_INTERNAL_0b48053f_53_flash_fwd_hdim256_bf16_paged_split_softcapall_sm80_cu_f3e6f9ee_33094cuda3std3__45__cpo4cendE - _ZN89_INTERNAL_0b48053f_53_flash_fwd_hdim256_bf16_paged_split_softcapall_sm80_cu_f3e6f9ee_33094cuda3std3__419piecewise_constructE)
_ZN89_INTERNAL_0b48053f_53_flash_fwd_hdim256_bf16_paged_split_softcapall_sm80_cu_f3e6f9ee_33094cuda3std3__419piecewise_constructE:
	.zero		1
	.type		_ZN89_INTERNAL_0b48053f_53_flash_fwd_hdim256_bf16_paged_split_softcapall_sm80_cu_f3e6f9ee_33094cuda3std3__45__cpo4cendE,@object
	.size		_ZN89_INTERNAL_0b48053f_53_flash_fwd_hdim256_bf16_paged_split_softcapall_sm80_cu_f3e6f9ee_33094cuda3std3__45__cpo4cendE,(_ZN89_INTERNAL_0b48053f_53_flash_fwd_hdim256_bf16_paged_split_softcapall_sm80_cu_f3e6f9ee_33094cuda3std6ranges3__45__cpo4swapE - _ZN89_INTERNAL_0b48053f_53_flash_fwd_hdim256_bf16_paged_split_softcapall_sm80_cu_f3e6f9ee_33094cuda3std3__45__cpo4cendE)
_ZN89_INTERNAL_0b48053f_53_flash_fwd_hdim256_bf16_paged_split_softcapall_sm80_cu_f3e6f9ee_33094cuda3std3__45__cpo4cendE:
	.zero		1
	.type		_ZN89_INTERNAL_0b48053f_53_flash_fwd_hdim256_bf16_paged_split_softcapall_sm80_cu_f3e6f9ee_33094cuda3std6ranges3__45__cpo4swapE,@object
	.size		_ZN89_INTERNAL_0b48053f_53_flash_fwd_hdim256_bf16_paged_split_softcapall_sm80_cu_f3e6f9ee_33094cuda3std6ranges3__45__cpo4swapE,(.L_7 - _ZN89_INTERNAL_0b48053f_53_flash_fwd_hdim256_bf16_paged_split_softcapall_sm80_cu_f3e6f9ee_33094cuda3std6ranges3__45__cpo4swapE)
_ZN89_INTERNAL_0b48053f_53_flash_fwd_hdim256_bf16_paged_split_softcapall_sm80_cu_f3e6f9ee_33094cuda3std6ranges3__45__cpo4swapE:
	.zero		1
.L_7:


//--------------------- .nv.constant0._ZN7cutlass13device_kernelIN5flash19enable_sm80_to_sm89INS1_16FlashAttnFwdSm80INS1_25CollectiveMainloopFwdSm80ILi8ELi1ELb1EN4cute5tupleIJNS5_1CILi128EEENS7_ILi64EEENS7_ILi256EEEEEELi256ENS_10bfloat16_tEfNS_4arch4Sm80ELb0ELb0ELb1ELb0ELb1ELb0ELb1ELb1EEENS1_21CollectiveEpilogueFwdINS6_IJS8_SA_S9_EEENS6_IJNS7_ILi1EEESI_SI_EEESC_SE_Li256ELb0ELb1ELb1ELb0EEENS1_19SingleTileSchedulerILb0ELb1ELb1ELi128EEEEEEEEEvNT_6ParamsE --------------------------
	.section	.nv.constant0._ZN7cutlass13device_kernelIN5flash19enable_sm80_to_sm89INS1_16FlashAttnFwdSm80INS1_25CollectiveMainloopFwdSm80ILi8ELi1ELb1EN4cute5tupleIJNS5_1CILi128EEENS7_ILi64EEENS7_ILi256EEEEEELi256ENS_10bfloat16_tEfNS_4arch4Sm80ELb0ELb0ELb1ELb0ELb1ELb0ELb1ELb1EEENS1_21CollectiveEpilogueFwdINS6_IJS8_SA_S9_EEENS6_IJNS7_ILi1EEESI_SI_EEESC_SE_Li256ELb0ELb1ELb1ELb0EEENS1_19SingleTileSchedulerILb0ELb1ELb1ELi128EEEEEEEEEvNT_6ParamsE,"a",@progbits
	.sectionflags	@""
	.align	4
.nv.constant0._ZN7cutlass13device_kernelIN5flash19enable_sm80_to_sm89INS1_16FlashAttnFwdSm80INS1_25CollectiveMainloopFwdSm80ILi8ELi1ELb1EN4cute5tupleIJNS5_1CILi128EEENS7_ILi64EEENS7_ILi256EEEEEELi256ENS_10bfloat16_tEfNS_4arch4Sm80ELb0ELb0ELb1ELb0ELb1ELb0ELb1ELb1EEENS1_21CollectiveEpilogueFwdINS6_IJS8_SA_S9_EEENS6_IJNS7_ILi1EEESI_SI_EEESC_SE_Li256ELb0ELb1ELb1ELb0EEENS1_19SingleTileSchedulerILb0ELb1ELb1ELi128EEEEEEEEEvNT_6ParamsE:
	.zero		1944


//--------------------- .nv.constant0._ZN7cutlass13device_kernelIN5flash19enable_sm80_to_sm89INS1_16FlashAttnFwdSm80INS1_25CollectiveMainloopFwdSm80ILi8ELi1ELb1EN4cute5tupleIJNS5_1CILi128EEENS7_ILi48EEENS7_ILi256EEEEEELi256ENS_10bfloat16_tEfNS_4arch4Sm80ELb0ELb0ELb1ELb1ELb1ELb0ELb1ELb1EEENS1_21CollectiveEpilogueFwdINS6_IJS8_SA_S9_EEENS6_IJNS7_ILi1EEESI_SI_EEESC_SE_Li256ELb1ELb1ELb1ELb0EEENS1_36VarlenDynamicPersistentTileSchedulerILi128ELi48ELi256ELi256ELb1ELb1ELb0ELb0ELb1ELb1EEEEEEEEEvNT_6ParamsE --------------------------
	.section	.nv.constant0._ZN7cutlass13device_kernelIN5flash19enable_sm80_to_sm89INS1_16FlashAttnFwdSm80INS1_25CollectiveMainloopFwdSm80ILi8ELi1ELb1EN4cute5tupleIJNS5_1CILi128EEENS7_ILi48EEENS7_ILi256EEEEEELi256ENS_10bfloat16_tEfNS_4arch4Sm80ELb0ELb0ELb1ELb1ELb1ELb0ELb1ELb1EEENS1_21CollectiveEpilogueFwdINS6_IJS8_SA_S9_EEENS6_IJNS7_ILi1EEESI_SI_EEESC_SE_Li256ELb1ELb1ELb1ELb0EEENS1_36VarlenDynamicPersistentTileSchedulerILi128ELi48ELi256ELi256ELb1ELb1ELb0ELb0ELb1ELb1EEEEEEEEEvNT_6ParamsE,"a",@progbits
	.sectionflags	@""
	.align	4
.nv.constant0._ZN7cutlass13device_kernelIN5flash19enable_sm80_to_sm89INS1_16FlashAttnFwdSm80INS1_25CollectiveMainloopFwdSm80ILi8ELi1ELb1EN4cute5tupleIJNS5_1CILi128EEENS7_ILi48EEENS7_ILi256EEEEEELi256ENS_10bfloat16_tEfNS_4arch4Sm80ELb0ELb0ELb1ELb1ELb1ELb0ELb1ELb1EEENS1_21CollectiveEpilogueFwdINS6_IJS8_SA_S9_EEENS6_IJNS7_ILi1EEESI_SI_EEESC_SE_Li256ELb1ELb1ELb1ELb0EEENS1_36VarlenDynamicPersistentTileSchedulerILi128ELi48ELi256ELi256ELb1ELb1ELb0ELb0ELb1ELb1EEEEEEEEEvNT_6ParamsE:
	.zero		1976


//--------------------- .nv.constant0._ZN7cutlass13device_kernelIN5flash19enable_sm80_to_sm89INS1_16FlashAttnFwdSm80INS1_25CollectiveMainloopFwdSm80ILi8ELi1ELb0EN4cute5tupleIJNS5_1CILi128EEENS7_ILi32EEENS7_ILi256EEEEEELi256ENS_10bfloat16_tEfNS_4arch4Sm80ELb0ELb0ELb1ELb1ELb1ELb1ELb1ELb1EEENS1_21CollectiveEpilogueFwdINS6_IJS8_SA_S9_EEENS6_IJNS7_ILi1EEESI_SI_EEESC_SE_Li256ELb1ELb1ELb1ELb0EEENS1_36VarlenDynamicPersistentTileSchedulerILi128ELi32ELi256ELi256ELb1ELb1ELb0ELb0ELb1ELb1EEEEEEEEEvNT_6ParamsE --------------------------
	.section	.nv.constant0._ZN7cutlass13device_kernelIN5flash19enable_sm80_to_sm89INS1_16FlashAttnFwdSm80INS1_25CollectiveMainloopFwdSm80ILi8ELi1ELb0EN4cute5tupleIJNS5_1CILi128EEENS7_ILi32EEENS7_ILi256EEEEEELi256ENS_10bfloat16_tEfNS_4arch4Sm80ELb0ELb0ELb1ELb1ELb1ELb1ELb1ELb1EEENS1_21CollectiveEpilogueFwdINS6_IJS8_SA_S9_EEENS6_IJNS7_ILi1EEESI_SI_EEESC_SE_Li256ELb1ELb1ELb1ELb0EEENS1_36VarlenDynamicPersistentTileSchedulerILi128ELi32ELi256ELi256ELb1ELb1ELb0ELb0ELb1ELb1EEEEEEEEEvNT_6ParamsE,"a",@progbits
	.sectionflags	@""
	.align	4
.nv.constant0._ZN7cutlass13device_kernelIN5flash19enable_sm80_to_sm89INS1_16FlashAttnFwdSm80INS1_25CollectiveMainloopFwdSm80ILi8ELi1ELb0EN4cute5tupleIJNS5_1CILi128EEENS7_ILi32EEENS7_ILi256EEEEEELi256ENS_10bfloat16_tEfNS_4arch4Sm80ELb0ELb0ELb1ELb1ELb1ELb1ELb1ELb1EEENS1_21CollectiveEpilogueFwdINS6_IJS8_SA_S9_EEENS6_IJNS7_ILi1EEESI_SI_EEESC_SE_Li256ELb1ELb1ELb1ELb0EEENS1_36VarlenDynamicPersistentTileSchedulerILi128ELi32ELi256ELi256ELb1ELb1ELb0ELb0ELb1ELb1EEEEEEEEEvNT_6ParamsE:
	.zero		1976


//--------------------- .nv.constant0._ZN7cutlass13device_kernelIN5flash19enable_sm80_to_sm89INS1_16FlashAttnFwdSm80INS1_25CollectiveMainloopFwdSm80ILi8ELi1ELb1EN4cute5tupleIJNS5_1CILi128EEENS7_ILi48EEENS7_ILi256EEEEEELi256ENS_10bfloat16_tEfNS_4arch4Sm80ELb0ELb1ELb1ELb0ELb1ELb0ELb1ELb1EEENS1_21CollectiveEpilogueFwdINS6_IJS8_SA_S9_EEENS6_IJNS7_ILi1EEESI_SI_EEESC_SE_Li256ELb0ELb1ELb1ELb0EEENS1_19SingleTileSchedulerILb0ELb1ELb1ELi128EEEEEEEEEvNT_6ParamsE --------------------------
	.section	.nv.constant0._ZN7cutlass13device_kernelIN5flash19enable_sm80_to_sm89INS1_16FlashAttnFwdSm80INS1_25CollectiveMainloopFwdSm80ILi8ELi1ELb1EN4cute5tupleIJNS5_1CILi128EEENS7_ILi48EEENS7_ILi256EEEEEELi256ENS_10bfloat16_tEfNS_4arch4Sm80ELb0ELb1ELb1ELb0ELb1ELb0ELb1ELb1EEENS1_21CollectiveEpilogueFwdINS6_IJS8_SA_S9_EEENS6_IJNS7_ILi1EEESI_SI_EEESC_SE_Li256ELb0ELb1ELb1ELb0EEENS1_19SingleTileSchedulerILb0ELb1ELb1ELi128EEEEEEEEEvNT_6ParamsE,"a",@progbits
	.sectionflags	@""
	.align	4
.nv.constant0._ZN7cutlass13device_kernelIN5flash19enable_sm80_to_sm89INS1_16FlashAttnFwdSm80INS1_25CollectiveMainloopFwdSm80ILi8ELi1ELb1EN4cute5tupleIJNS5_1CILi128EEENS7_ILi48EEENS7_ILi256EEEEEELi256ENS_10bfloat16_tEfNS_4arch4Sm80ELb0ELb1ELb1ELb0ELb1ELb0ELb1ELb1EEENS1_21CollectiveEpilogueFwdINS6_IJS8_SA_S9_EEENS6_IJNS7_ILi1EEESI_SI_EEESC_SE_Li256ELb0ELb1ELb1ELb0EEENS1_19SingleTileSchedulerILb0ELb1ELb1ELi128EEEEEEEEEvNT_6ParamsE:
	.zero		1944


//--------------------- .nv.constant0._ZN7cutlass13device_kernelIN5flash19enable_sm80_to_sm89INS1_16FlashAttnFwdSm80INS1_25CollectiveMainloopFwdSm80ILi8ELi1ELb1EN4cute5tupleIJNS5_1CILi128EEENS7_ILi48EEENS7_ILi256EEEEEELi256ENS_10bfloat16_tEfNS_4arch4Sm80ELb0ELb1ELb1ELb1ELb1ELb0ELb1ELb1EEENS1_21CollectiveEpilogueFwdINS6_IJS8_SA_S9_EEENS6_IJNS7_ILi1EEESI_SI_EEESC_SE_Li256ELb1ELb1ELb1ELb0EEENS1_36VarlenDynamicPersistentTileSchedulerILi128ELi48ELi256ELi256ELb1ELb1ELb0ELb1ELb0ELb1EEEEEEEEEvNT_6ParamsE --------------------------
	.section	.nv.constant0._ZN7cutlass13device_kernelIN5flash19enable_sm80_to_sm89INS1_16FlashAttnFwdSm80INS1_25CollectiveMainloopFwdSm80ILi8ELi1ELb1EN4cute5tupleIJNS5_1CILi128EEENS7_ILi48EEENS7_ILi256EEEEEELi256ENS_10bfloat16_tEfNS_4arch4Sm80ELb0ELb1ELb1ELb1ELb1ELb0ELb1ELb1EEENS1_21CollectiveEpilogueFwdINS6_IJS8_SA_S9_EEENS6_IJNS7_ILi1EEESI_SI_EEESC_SE_Li256ELb1ELb1ELb1ELb0EEENS1_36VarlenDynamicPersistentTileSchedulerILi128ELi48ELi256ELi256ELb1ELb1ELb0ELb1ELb0ELb1EEEEEEEEEvNT_6ParamsE,"a",@progbits
	.sectionflags	@""
	.align	4
.nv.constant0._ZN7cutlass13device_kernelIN5flash19enable_sm80_to_sm89INS1_16FlashAttnFwdSm80INS1_25CollectiveMainloopFwdSm80ILi8ELi1ELb1EN4cute5tupleIJNS5_1CILi128EEENS7_ILi48EEENS7_ILi256EEEEEELi256ENS_10bfloat16_tEfNS_4arch4Sm80ELb0ELb1ELb1ELb1ELb1ELb0ELb1ELb1EEENS1_21CollectiveEpilogueFwdINS6_IJS8_SA_S9_EEENS6_IJNS7_ILi1EEESI_SI_EEESC_SE_Li256ELb1ELb1ELb1ELb0EEENS1_36VarlenDynamicPersistentTileSchedulerILi128ELi48ELi256ELi256ELb1ELb1ELb0ELb1ELb0ELb1EEEEEEEEEvNT_6ParamsE:
	.zero		1976


//--------------------- .nv.constant0._ZN7cutlass13device_kernelIN5flash19enable_sm80_to_sm89INS1_16FlashAttnFwdSm80INS1_25CollectiveMainloopFwdSm80ILi8ELi1ELb0EN4cute5tupleIJNS5_1CILi128EEENS7_ILi32EEENS7_ILi256EEEEEELi256ENS_10bfloat16_tEfNS_4arch4Sm80ELb0ELb1ELb1ELb1ELb1ELb1ELb1ELb1EEENS1_21CollectiveEpilogueFwdINS6_IJS8_SA_S9_EEENS6_IJNS7_ILi1EEESI_SI_EEESC_SE_Li256ELb1ELb1ELb1ELb0EEENS1_36VarlenDynamicPersistentTileSchedulerILi128ELi32ELi256ELi256ELb1ELb1ELb0ELb1ELb0ELb1EEEEEEEEEvNT_6ParamsE --------------------------
	.section	.nv.constant0._ZN7cutlass13device_kernelIN5flash19enable_sm80_to_sm89INS1_16FlashAttnFwdSm80INS1_25CollectiveMainloopFwdSm80ILi8ELi1ELb0EN4cute5tupleIJNS5_1CILi128EEENS7_ILi32EEENS7_ILi256EEEEEELi256ENS_10bfloat16_tEfNS_4arch4Sm80ELb0ELb1ELb1ELb1ELb1ELb1ELb1ELb1EEENS1_21CollectiveEpilogueFwdINS6_IJS8_SA_S9_EEENS6_IJNS7_ILi1EEESI_SI_EEESC_SE_Li256ELb1ELb1ELb1ELb0EEENS1_36VarlenDynamicPersistentTileSchedulerILi128ELi32ELi256ELi256ELb1ELb1ELb0ELb1ELb0ELb1EEEEEEEEEvNT_6ParamsE,"a",@progbits
	.sectionflags	@""
	.align	4
.nv.constant0._ZN7cutlass13device_kernelIN5flash19enable_sm80_to_sm89INS1_16FlashAttnFwdSm80INS1_25CollectiveMainloopFwdSm80ILi8ELi1ELb0EN4cute5tupleIJNS5_1CILi128EEENS7_ILi32EEENS7_ILi256EEEEEELi256ENS_10bfloat16_tEfNS_4arch4Sm80ELb0ELb1ELb1ELb1ELb1ELb1ELb1ELb1EEENS1_21CollectiveEpilogueFwdINS6_IJS8_SA_S9_EEENS6_IJNS7_ILi1EEESI_SI_EEESC_SE_Li256ELb1ELb1ELb1ELb0EEENS1_36VarlenDynamicPersistentTileSchedulerILi128ELi32ELi256ELi256ELb1ELb1ELb0ELb1ELb0ELb1EEEEEEEEEvNT_6ParamsE:
	.zero		1976


//--------------------- .nv.constant0._ZN7cutlass13device_kernelIN5flash19enable_sm80_to_sm89INS1_16FlashAttnFwdSm80INS1_25CollectiveMainloopFwdSm80ILi8ELi1ELb1EN4cute5tupleIJNS5_1CILi128EEENS7_ILi64EEENS7_ILi256EEEEEELi256ENS_10bfloat16_tEfNS_4arch4Sm80ELb1ELb0ELb1ELb0ELb1ELb0ELb1ELb1EEENS1_21CollectiveEpilogueFwdINS6_IJS8_SA_S9_EEENS6_IJNS7_ILi1EEESI_SI_EEESC_SE_Li256ELb0ELb1ELb1ELb0EEENS1_30DynamicPersistentTileSchedulerILi256ELi256ELb1ELb1ELb0EEEEEEEEEvNT_6ParamsE --------------------------
	.section	.nv.constant0._ZN7cutlass13device_kernelIN5flash19enable_sm80_to_sm89INS1_16FlashAttnFwdSm80INS1_25CollectiveMainloopFwdSm80ILi8ELi1ELb1EN4cute5tupleIJNS5_1CILi128EEENS7_ILi64EEENS7_ILi256EEEEEELi256ENS_10bfloat16_tEfNS_4arch4Sm80ELb1ELb0ELb1ELb0ELb1ELb0ELb1ELb1EEENS1_21CollectiveEpilogueFwdINS6_IJS8_SA_S9_EEENS6_IJNS7_ILi1EEESI_SI_EEESC_SE_Li256ELb0ELb1ELb1ELb0EEENS1_30DynamicPersistentTileSchedulerILi256ELi256ELb1ELb1ELb0EEEEEEEEEvNT_6ParamsE,"a",@progbits
	.sectionflags	@""
	.align	4
.nv.constant0._ZN7cutlass13device_kernelIN5flash19enable_sm80_to_sm89INS1_16FlashAttnFwdSm80INS1_25CollectiveMainloopFwdSm80ILi8ELi1ELb1EN4cute5tupleIJNS5_1CILi128EEENS7_ILi64EEENS7_ILi256EEEEEELi256ENS_10bfloat16_tEfNS_4arch4Sm80ELb1ELb0ELb1ELb0ELb1ELb0ELb1ELb1EEENS1_21CollectiveEpilogueFwdINS6_IJS8_SA_S9_EEENS6_IJNS7_ILi1EEESI_SI_EEESC_SE_Li256ELb0ELb1ELb1ELb0EEENS1_30DynamicPersistentTileSchedulerILi256ELi256ELb1ELb1ELb0EEEEEEEEEvNT_6ParamsE:
	.zero		1960


//--------------------- .nv.constant0._ZN7cutlass13device_kernelIN5flash19enable_sm80_to_sm89INS1_16FlashAttnFwdSm80INS1_25CollectiveMainloopFwdSm80ILi8ELi1ELb1EN4cute5tupleIJNS5_1CILi128EEENS7_ILi48EEENS7_ILi256EEEEEELi256ENS_10bfloat16_tEfNS_4arch4Sm80ELb1ELb0ELb1ELb1ELb1ELb0ELb1ELb1EEENS1_21CollectiveEpilogueFwdINS6_IJS8_SA_S9_EEENS6_IJNS7_ILi1EEESI_SI_EEESC_SE_Li256ELb1ELb1ELb1ELb0EEENS1_36VarlenDynamicPersistentTileSchedulerILi128ELi48ELi256ELi256ELb1ELb1ELb0ELb1ELb1ELb1EEEEEEEEEvNT_6ParamsE --------------------------
	.section	.nv.constant0._ZN7cutlass13device_kernelIN5flash19enable_sm80_to_sm89INS1_16FlashAttnFwdSm80INS1_25CollectiveMainloopFwdSm80ILi8ELi1ELb1EN4cute5tupleIJNS5_1CILi128EEENS7_ILi48EEENS7_ILi256EEEEEELi256ENS_10bfloat16_tEfNS_4arch4Sm80ELb1ELb0ELb1ELb1ELb1ELb0ELb1ELb1EEENS1_21CollectiveEpilogueFwdINS6_IJS8_SA_S9_EEENS6_IJNS7_ILi1EEESI_SI_EEESC_SE_Li256ELb1ELb1ELb1ELb0EEENS1_36VarlenDynamicPersistentTileSchedulerILi128ELi48ELi256ELi256ELb1ELb1ELb0ELb1ELb1ELb1EEEEEEEEEvNT_6ParamsE,"a",@progbits
	.sectionflags	@""
	.align	4
.nv.constant0._ZN7cutlass13device_kernelIN5flash19enable_sm80_to_sm89INS1_16FlashAttnFwdSm80INS1_25CollectiveMainloopFwdSm80ILi8ELi1ELb1EN4cute5tupleIJNS5_1CILi128EEENS7_ILi48EEENS7_ILi256EEEEEELi256ENS_10bfloat16_tEfNS_4arch4Sm80ELb1ELb0ELb1ELb1ELb1ELb0ELb1ELb1EEENS1_21CollectiveEpilogueFwdINS6_IJS8_SA_S9_EEENS6_IJNS7_ILi1EEESI_SI_EEESC_SE_Li256ELb1ELb1ELb1ELb0EEENS1_36VarlenDynamicPersistentTileSchedulerILi128ELi48ELi256ELi256ELb1ELb1ELb0ELb1ELb1ELb1EEEEEEEEEvNT_6ParamsE:
	.zero		1976


//--------------------- .nv.constant0._ZN7cutlass13device_kernelIN5flash19enable_sm80_to_sm89INS1_16FlashAttnFwdSm80INS1_25CollectiveMainloopFwdSm80ILi8ELi1ELb0EN4cute5tupleIJNS5_1CILi128EEENS7_ILi32EEENS7_ILi256EEEEEELi256ENS_10bfloat16_tEfNS_4arch4Sm80ELb1ELb0ELb1ELb1ELb1ELb1ELb1ELb1EEENS1_21CollectiveEpilogueFwdINS6_IJS8_SA_S9_EEENS6_IJNS7_ILi1EEESI_SI_EEESC_SE_Li256ELb1ELb1ELb1ELb0EEENS1_36VarlenDynamicPersistentTileSchedulerILi128ELi32ELi256ELi256ELb1ELb1ELb0ELb1ELb1ELb1EEEEEEEEEvNT_6ParamsE --------------------------
	.section	.nv.constant0._ZN7cutlass13device_kernelIN5flash19enable_sm80_to_sm89INS1_16FlashAttnFwdSm80INS1_25CollectiveMainloopFwdSm80ILi8ELi1ELb0EN4cute5tupleIJNS5_1CILi128EEENS7_ILi32EEENS7_ILi256EEEEEELi256ENS_10bfloat16_tEfNS_4arch4Sm80ELb1ELb0ELb1ELb1ELb1ELb1ELb1ELb1EEENS1_21CollectiveEpilogueFwdINS6_IJS8_SA_S9_EEENS6_IJNS7_ILi1EEESI_SI_EEESC_SE_Li256ELb1ELb1ELb1ELb0EEENS1_36VarlenDynamicPersistentTileSchedulerILi128ELi32ELi256ELi256ELb1ELb1ELb0ELb1ELb1ELb1EEEEEEEEEvNT_6ParamsE,"a",@progbits
	.sectionflags	@""
	.align	4
.nv.constant0._ZN7cutlass13device_kernelIN5flash19enable_sm80_to_sm89INS1_16FlashAttnFwdSm80INS1_25CollectiveMainloopFwdSm80ILi8ELi1ELb0EN4cute5tupleIJNS5_1CILi128EEENS7_ILi32EEENS7_ILi256EEEEEELi256ENS_10bfloat16_tEfNS_4arch4Sm80ELb1ELb0ELb1ELb1ELb1ELb1ELb1ELb1EEENS1_21CollectiveEpilogueFwdINS6_IJS8_SA_S9_EEENS6_IJNS7_ILi1EEESI_SI_EEESC_SE_Li256ELb1ELb1ELb1ELb0EEENS1_36VarlenDynamicPersistentTileSchedulerILi128ELi32ELi256ELi256ELb1ELb1ELb0ELb1ELb1ELb1EEEEEEEEEvNT_6ParamsE:
	.zero		1976


//--------------------- .nv.constant0._ZN7cutlass13device_kernelIN5flash19enable_sm80_to_sm89INS1_16FlashAttnFwdSm80INS1_25CollectiveMainloopFwdSm80ILi8ELi1ELb0EN4cute5tupleIJNS5_1CILi128EEENS7_ILi96EEENS7_ILi256EEEEEELi256ENS_10bfloat16_tEfNS_4arch4Sm80ELb0ELb0ELb1ELb0ELb1ELb0ELb1ELb1EEENS1_21CollectiveEpilogueFwdINS6_IJS8_SA_S9_EEENS6_IJNS7_ILi1EEESI_SI_EEESC_SE_Li256ELb0ELb1ELb1ELb0EEENS1_19SingleTileSchedulerILb0ELb1ELb1ELi128EEEEEEEEEvNT_6ParamsE --------------------------
	.section	.nv.constant0._ZN7cutlass13device_kernelIN5flash19enable_sm80_to_sm89INS1_16FlashAttnFwdSm80INS1_25CollectiveMainloopFwdSm80ILi8ELi1ELb0EN4cute5tupleIJNS5_1CILi128EEENS7_ILi96EEENS7_ILi256EEEEEELi256ENS_10bfloat16_tEfNS_4arch4Sm80ELb0ELb0ELb1ELb0ELb1ELb0ELb1ELb1EEENS1_21CollectiveEpilogueFwdINS6_IJS8_SA_S9_EEENS6_IJNS7_ILi1EEESI_SI_EEESC_SE_Li256ELb0ELb1ELb1ELb0EEENS1_19SingleTileSchedulerILb0ELb1ELb1ELi128EEEEEEEEEvNT_6ParamsE,"a",@progbits
	.sectionflags	@""
	.align	4
.nv.constant0._ZN7cutlass13device_kernelIN5flash19enable_sm80_to_sm89INS1_16FlashAttnFwdSm80INS1_25CollectiveMainloopFwdSm80ILi8ELi1ELb0EN4cute5tupleIJNS5_1CILi128EEENS7_ILi96EEENS7_ILi256EEEEEELi256ENS_10bfloat16_tEfNS_4arch4Sm80ELb0ELb0ELb1ELb0ELb1ELb0ELb1ELb1EEENS1_21CollectiveEpilogueFwdINS6_IJS8_SA_S9_EEENS6_IJNS7_ILi1EEESI_SI_EEESC_SE_Li256ELb0ELb1ELb1ELb0EEENS1_19SingleTileSchedulerILb0ELb1ELb1ELi128EEEEEEEEEvNT_6ParamsE:
	.zero		1944


//--------------------- .nv.constant0._ZN7cutlass13device_kernelIN5flash19enable_sm80_to_sm89INS1_16FlashAttnFwdSm80INS1_25CollectiveMainloopFwdSm80ILi8ELi1ELb0EN4cute5tupleIJNS5_1CILi128EEENS7_ILi64EEENS7_ILi256EEEEEELi256ENS_10bfloat16_tEfNS_4arch4Sm80ELb0ELb0ELb1ELb1ELb1ELb0ELb1ELb1EEENS1_21CollectiveEpilogueFwdINS6_IJS8_SA_S9_EEENS6_IJNS7_ILi1EEESI_SI_EEESC_SE_Li256ELb1ELb1ELb1ELb0EEENS1_36VarlenDynamicPersistentTileSchedulerILi128ELi64ELi256ELi256ELb1ELb1ELb0ELb0ELb1ELb1EEEEEEEEEvNT_6ParamsE --------------------------
	.section	.nv.constant0._ZN7cutlass13device_kernelIN5flash19enable_sm80_to_sm89INS1_16FlashAttnFwdSm80INS1_25CollectiveMainloopFwdSm80ILi8ELi1ELb0EN4cute5tupleIJNS5_1CILi128EEENS7_ILi64EEENS7_ILi256EEEEEELi256ENS_10bfloat16_tEfNS_4arch4Sm80ELb0ELb0ELb1ELb1ELb1ELb0ELb1ELb1EEENS1_21CollectiveEpilogueFwdINS6_IJS8_SA_S9_EEENS6_IJNS7_ILi1EEESI_SI_EEESC_SE_Li256ELb1ELb1ELb1ELb0EEENS1_36VarlenDynamicPersistentTileSchedulerILi128ELi64ELi256ELi256ELb1ELb1ELb0ELb0ELb1ELb1EEEEEEEEEvNT_6ParamsE,"a",@progbits
	.sectionflags	@""
	.align	4
.nv.constant0._ZN7cutlass13device_kernelIN5flash19enable_sm80_to_sm89INS1_16FlashAttnFwdSm80INS1_25CollectiveMainloopFwdSm80ILi8ELi1ELb0EN4cute5tupleIJNS5_1CILi128EEENS7_ILi64EEENS7_ILi256EEEEEELi256ENS_10bfloat16_tEfNS_4arch4Sm80ELb0ELb0ELb1ELb1ELb1ELb0ELb1ELb1EEENS1_21CollectiveEpilogueFwdINS6_IJS8_SA_S9_EEENS6_IJNS7_ILi1EEESI_SI_EEESC_SE_Li256ELb1ELb1ELb1ELb0EEENS1_36VarlenDynamicPersistentTileSchedulerILi128ELi64ELi256ELi256ELb1ELb1ELb0ELb0ELb1ELb1EEEEEEEEEvNT_6ParamsE:
	.zero		1976


//--------------------- .nv.constant0._ZN7cutlass13device_kernelIN5flash19enable_sm80_to_sm89INS1_16FlashAttnFwdSm80INS1_25CollectiveMainloopFwdSm80ILi8ELi1ELb0EN4cute5tupleIJNS5_1CILi128EEENS7_ILi48EEENS7_ILi256EEEEEELi256ENS_10bfloat16_tEfNS_4arch4Sm80ELb0ELb0ELb1ELb1ELb1ELb1ELb1ELb1EEENS1_21CollectiveEpilogueFwdINS6_IJS8_SA_S9_EEENS6_IJNS7_ILi1EEESI_SI_EEESC_SE_Li256ELb1ELb1ELb1ELb0EEENS1_36VarlenDynamicPersistentTileSchedulerILi128ELi48ELi256ELi256ELb1ELb1ELb0ELb0ELb1ELb1EEEEEEEEEvNT_6ParamsE --------------------------
	.section	.nv.constant0._ZN7cutlass13device_kernelIN5flash19enable_sm80_to_sm89INS1_16FlashAttnFwdSm80INS1_25CollectiveMainloopFwdSm80ILi8ELi1ELb0EN4cute5tupleIJNS5_1CILi128EEENS7_ILi48EEENS7_ILi256EEEEEELi256ENS_10bfloat16_tEfNS_4arch4Sm80ELb0ELb0ELb1ELb1ELb1ELb1ELb1ELb1EEENS1_21CollectiveEpilogueFwdINS6_IJS8_SA_S9_EEENS6_IJNS7_ILi1EEESI_SI_EEESC_SE_Li256ELb1ELb1ELb1ELb0EEENS1_36VarlenDynamicPersistentTileSchedulerILi128ELi48ELi256ELi256ELb1ELb1ELb0ELb0ELb1ELb1EEEEEEEEEvNT_6ParamsE,"a",@progbits
	.sectionflags	@""
	.align	4
.nv.constant0._ZN7cutlass13device_kernelIN5flash19enable_sm80_to_sm89INS1_16FlashAttnFwdSm80INS1_25CollectiveMainloopFwdSm80ILi8ELi1ELb0EN4cute5tupleIJNS5_1CILi128EEENS7_ILi48EEENS7_ILi256EEEEEELi256ENS_10bfloat16_tEfNS_4arch4Sm80ELb0ELb0ELb1ELb1ELb1ELb1ELb1ELb1EEENS1_21CollectiveEpilogueFwdINS6_IJS8_SA_S9_EEENS6_IJNS7_ILi1EEESI_SI_EEESC_SE_Li256ELb1ELb1ELb1ELb0EEENS1_36VarlenDynamicPersistentTileSchedulerILi128ELi48ELi256ELi256ELb1ELb1ELb0ELb0ELb1ELb1EEEEEEEEEvNT_6ParamsE:
	.zero		1976


//--------------------- .nv.constant0._ZN7cutlass13device_kernelIN5flash19enable_sm80_to_sm89INS1_16FlashAttnFwdSm80INS1_25CollectiveMainloopFwdSm80ILi8ELi1ELb0EN4cute5tupleIJNS5_1CILi128EEENS7_ILi64EEENS7_ILi256EEEEEELi256ENS_10bfloat16_tEfNS_4arch4Sm80ELb0ELb1ELb1ELb0ELb1ELb0ELb1ELb1EEENS1_21CollectiveEpilogueFwdINS6_IJS8_SA_S9_EEENS6_IJNS7_ILi1EEESI_SI_EEESC_SE_Li256ELb0ELb1ELb1ELb0EEENS1_19SingleTileSchedulerILb0ELb1ELb1ELi128EEEEEEEEEvNT_6ParamsE --------------------------
	.section	.nv.constant0._ZN7cutlass13device_kernelIN5flash19enable_sm80_to_sm89INS1_16FlashAttnFwdSm80INS1_25CollectiveMainloopFwdSm80ILi8ELi1ELb0EN4cute5tupleIJNS5_1CILi128EEENS7_ILi64EEENS7_ILi256EEEEEELi256ENS_10bfloat16_tEfNS_4arch4Sm80ELb0ELb1ELb1ELb0ELb1ELb0ELb1ELb1EEENS1_21CollectiveEpilogueFwdINS6_IJS8_SA_S9_EEENS6_IJNS7_ILi1EEESI_SI_EEESC_SE_Li256ELb0ELb1ELb1ELb0EEENS1_19SingleTileSchedulerILb0ELb1ELb1ELi128EEEEEEEEEvNT_6ParamsE,"a",@progbits
	.sectionflags	@""
	.align	4
.nv.constant0._ZN7cutlass13device_kernelIN5flash19enable_sm80_to_sm89INS1_16FlashAttnFwdSm80INS1_25CollectiveMainloopFwdSm80ILi8ELi1ELb0EN4cute5tupleIJNS5_1CILi128EEENS7_ILi64EEENS7_ILi256EEEEEELi256ENS_10bfloat16_tEfNS_4arch4Sm80ELb0ELb1ELb1ELb0ELb1ELb0ELb1ELb1EEENS1_21CollectiveEpilogueFwdINS6_IJS8_SA_S9_EEENS6_IJNS7_ILi1EEESI_SI_EEESC_SE_Li256ELb0ELb1ELb1ELb0EEENS1_19SingleTileSchedulerILb0ELb1ELb1ELi128EEEEEEEEEvNT_6ParamsE:
	.zero		1944


//--------------------- .nv.constant0._ZN7cutlass13device_kernelIN5flash19enable_sm80_to_sm89INS1_16FlashAttnFwdSm80INS1_25CollectiveMainloopFwdSm80ILi8ELi1ELb0EN4cute5tupleIJNS5_1CILi128EEENS7_ILi64EEENS7_ILi256EEEEEELi256ENS_10bfloat16_tEfNS_4arch4Sm80ELb0ELb1ELb1ELb1ELb1ELb0ELb1ELb1EEENS1_21CollectiveEpilogueFwdINS6_IJS8_SA_S9_EEENS6_IJNS7_ILi1EEESI_SI_EEESC_SE_Li256ELb1ELb1ELb1ELb0EEENS1_36VarlenDynamicPersistentTileSchedulerILi128ELi64ELi256ELi256ELb1ELb1ELb0ELb1ELb0ELb1EEEEEEEEEvNT_6ParamsE --------------------------
	.section	.nv.constant0._ZN7cutlass13device_kernelIN5flash19enable_sm80_to_sm89INS1_16FlashAttnFwdSm80INS1_25CollectiveMainloopFwdSm80ILi8ELi1ELb0EN4cute5tupleIJNS5_1CILi128EEENS7_ILi64EEENS7_ILi256EEEEEELi256ENS_10bfloat16_tEfNS_4arch4Sm80ELb0ELb1ELb1ELb1ELb1ELb0ELb1ELb1EEENS1_21CollectiveEpilogueFwdINS6_IJS8_SA_S9_EEENS6_IJNS7_ILi1EEESI_SI_EEESC_SE_Li256ELb1ELb1ELb1ELb0EEENS1_36VarlenDynamicPersistentTileSchedulerILi128ELi64ELi256ELi256ELb1ELb1ELb0ELb1ELb0ELb1EEEEEEEEEvNT_6ParamsE,"a",@progbits
	.sectionflags	@""
	.align	4
.nv.constant0._ZN7cutlass13device_kernelIN5flash19enable_sm80_to_sm89INS1_16FlashAttnFwdSm80INS1_25CollectiveMainloopFwdSm80ILi8ELi1ELb0EN4cute5tupleIJNS5_1CILi128EEENS7_ILi64EEENS7_ILi256EEEEEELi256ENS_10bfloat16_tEfNS_4arch4Sm80ELb0ELb1ELb1ELb1ELb1ELb0ELb1ELb1EEENS1_21CollectiveEpilogueFwdINS6_IJS8_SA_S9_EEENS6_IJNS7_ILi1EEESI_SI_EEESC_SE_Li256ELb1ELb1ELb1ELb0EEENS1_36VarlenDynamicPersistentTileSchedulerILi128ELi64ELi256ELi256ELb1ELb1ELb0ELb1ELb0ELb1EEEEEEEEEvNT_6ParamsE:
	.zero		1976


//--------------------- .nv.constant0._ZN7cutlass13device_kernelIN5flash19enable_sm80_to_sm89INS1_16FlashAttnFwdSm80INS1_25CollectiveMainloopFwdSm80ILi8ELi1ELb0EN4cute5tupleIJNS5_1CILi128EEENS7_ILi48EEENS7_ILi256EEEEEELi256ENS_10bfloat16_tEfNS_4arch4Sm80ELb0ELb1ELb1ELb1ELb1ELb1ELb1ELb1EEENS1_21CollectiveEpilogueFwdINS6_IJS8_SA_S9_EEENS6_IJNS7_ILi1EEESI_SI_EEESC_SE_Li256ELb1ELb1ELb1ELb0EEENS1_36VarlenDynamicPersistentTileSchedulerILi128ELi48ELi256ELi256ELb1ELb1ELb0ELb1ELb0ELb1EEEEEEEEEvNT_6ParamsE --------------------------
	.section	.nv.constant0._ZN7cutlass13device_kernelIN5flash19enable_sm80_to_sm89INS1_16FlashAttnFwdSm80INS1_25CollectiveMainloopFwdSm80ILi8ELi1ELb0EN4cute5tupleIJNS5_1CILi128EEENS7_ILi48EEENS7_ILi256EEEEEELi256ENS_10bfloat16_tEfNS_4arch4Sm80ELb0ELb1ELb1ELb1ELb1ELb1ELb1ELb1EEENS1_21CollectiveEpilogueFwdINS6_IJS8_SA_S9_EEENS6_IJNS7_ILi1EEESI_SI_EEESC_SE_Li256ELb1ELb1ELb1ELb0EEENS1_36VarlenDynamicPersistentTileSchedulerILi128ELi48ELi256ELi256ELb1ELb1ELb0ELb1ELb0ELb1EEEEEEEEEvNT_6ParamsE,"a",@progbits
	.sectionflags	@""
	.align	4
.nv.constant0._ZN7cutlass13device_kernelIN5flash19enable_sm80_to_sm89INS1_16FlashAttnFwdSm80INS1_25CollectiveMainloopFwdSm80ILi8ELi1ELb0EN4cute5tupleIJNS5_1CILi128EEENS7_ILi48EEENS7_ILi256EEEEEELi256ENS_10bfloat16_tEfNS_4arch4Sm80ELb0ELb1ELb1ELb1ELb1ELb1ELb1ELb1EEENS1_21CollectiveEpilogueFwdINS6_IJS8_SA_S9_EEENS6_IJNS7_ILi1EEESI_SI_EEESC_SE_Li256ELb1ELb1ELb1ELb0EEENS1_36VarlenDynamicPersistentTileSchedulerILi128ELi48ELi256ELi256ELb1ELb1ELb0ELb1ELb0ELb1EEEEEEEEEvNT_6ParamsE:
	.zero		1976


//--------------------- .nv.constant0._ZN7cutlass13device_kernelIN5flash19enable_sm80_to_sm89INS1_16FlashAttnFwdSm80INS1_25CollectiveMainloopFwdSm80ILi8ELi1ELb0EN4cute5tupleIJNS5_1CILi128EEENS7_ILi96EEENS7_ILi256EEEEEELi256ENS_10bfloat16_tEfNS_4arch4Sm80ELb1ELb0ELb1ELb0ELb1ELb0ELb1ELb1EEENS1_21CollectiveEpilogueFwdINS6_IJS8_SA_S9_EEENS6_IJNS7_ILi1EEESI_SI_EEESC_SE_Li256ELb0ELb1ELb1ELb0EEENS1_30DynamicPersistentTileSchedulerILi256ELi256ELb1ELb1ELb0EEEEEEEEEvNT_6ParamsE --------------------------
	.section	.nv.constant0._ZN7cutlass13device_kernelIN5flash19enable_sm80_to_sm89INS1_16FlashAttnFwdSm80INS1_25CollectiveMainloopFwdSm80ILi8ELi1ELb0EN4cute5tupleIJNS5_1CILi128EEENS7_ILi96EEENS7_ILi256EEEEEELi256ENS_10bfloat16_tEfNS_4arch4Sm80ELb1ELb0ELb1ELb0ELb1ELb0ELb1ELb1EEENS1_21CollectiveEpilogueFwdINS6_IJS8_SA_S9_EEENS6_IJNS7_ILi1EEESI_SI_EEESC_SE_Li256ELb0ELb1ELb1ELb0EEENS1_30DynamicPersistentTileSchedulerILi256ELi256ELb1ELb1ELb0EEEEEEEEEvNT_6ParamsE,"a",@progbits
	.sectionflags	@""
	.align	4
.nv.constant0._ZN7cutlass13device_kernelIN5flash19enable_sm80_to_sm89INS1_16FlashAttnFwdSm80INS1_25CollectiveMainloopFwdSm80ILi8ELi1ELb0EN4cute5tupleIJNS5_1CILi128EEENS7_ILi96EEENS7_ILi256EEEEEELi256ENS_10bfloat16_tEfNS_4arch4Sm80ELb1ELb0ELb1ELb0ELb1ELb0ELb1ELb1EEENS1_21CollectiveEpilogueFwdINS6_IJS8_SA_S9_EEENS6_IJNS7_ILi1EEESI_SI_EEESC_SE_Li256ELb0ELb1ELb1ELb0EEENS1_30DynamicPersistentTileSchedulerILi256ELi256ELb1ELb1ELb0EEEEEEEEEvNT_6ParamsE:
	.zero		1960


//--------------------- .nv.constant0._ZN7cutlass13device_kernelIN5flash19enable_sm80_to_sm89INS1_16FlashAttnFwdSm80INS1_25CollectiveMainloopFwdSm80ILi8ELi1ELb0EN4cute5tupleIJNS5_1CILi128EEENS7_ILi64EEENS7_ILi256EEEEEELi256ENS_10bfloat16_tEfNS_4arch4Sm80ELb1ELb0ELb1ELb1ELb1ELb0ELb1ELb1EEENS1_21CollectiveEpilogueFwdINS6_IJS8_SA_S9_EEENS6_IJNS7_ILi1EEESI_SI_EEESC_SE_Li256ELb1ELb1ELb1ELb0EEENS1_36VarlenDynamicPersistentTileSchedulerILi128ELi64ELi256ELi256ELb1ELb1ELb0ELb1ELb1ELb1EEEEEEEEEvNT_6ParamsE --------------------------
	.section	.nv.constant0._ZN7cutlass13device_kernelIN5flash19enable_sm80_to_sm89INS1_16FlashAttnFwdSm80INS1_25CollectiveMainloopFwdSm80ILi8ELi1ELb0EN4cute5tupleIJNS5_1CILi128EEENS7_ILi64EEENS7_ILi256EEEEEELi256ENS_10bfloat16_tEfNS_4arch4Sm80ELb1ELb0ELb1ELb1ELb1ELb0ELb1ELb1EEENS1_21CollectiveEpilogueFwdINS6_IJS8_SA_S9_EEENS6_IJNS7_ILi1EEESI_SI_EEESC_SE_Li256ELb1ELb1ELb1ELb0EEENS1_36VarlenDynamicPersistentTileSchedulerILi128ELi64ELi256ELi256ELb1ELb1ELb0ELb1ELb1ELb1EEEEEEEEEvNT_6ParamsE,"a",@progbits
	.sectionflags	@""
	.align	4
.nv.constant0._ZN7cutlass13device_kernelIN5flash19enable_sm80_to_sm89INS1_16FlashAttnFwdSm80INS1_25CollectiveMainloopFwdSm80ILi8ELi1ELb0EN4cute5tupleIJNS5_1CILi128EEENS7_ILi64EEENS7_ILi256EEEEEELi256ENS_10bfloat16_tEfNS_4arch4Sm80ELb1ELb0ELb1ELb1ELb1ELb0ELb1ELb1EEENS1_21CollectiveEpilogueFwdINS6_IJS8_SA_S9_EEENS6_IJNS7_ILi1EEESI_SI_EEESC_SE_Li256ELb1ELb1ELb1ELb0EEENS1_36VarlenDynamicPersistentTileSchedulerILi128ELi64ELi256ELi256ELb1ELb1ELb0ELb1ELb1ELb1EEEEEEEEEvNT_6ParamsE:
	.zero		1976


//--------------------- .nv.constant0._ZN7cutlass13device_kernelIN5flash19enable_sm80_to_sm89INS1_16FlashAttnFwdSm80INS1_25CollectiveMainloopFwdSm80ILi8ELi1ELb0EN4cute5tupleIJNS5_1CILi128EEENS7_ILi48EEENS7_ILi256EEEEEELi256ENS_10bfloat16_tEfNS_4arch4Sm80ELb1ELb0ELb1ELb1ELb1ELb1ELb1ELb1EEENS1_21CollectiveEpilogueFwdINS6_IJS8_SA_S9_EEENS6_IJNS7_ILi1EEESI_SI_EEESC_SE_Li256ELb1ELb1ELb1ELb0EEENS1_36VarlenDynamicPersistentTileSchedulerILi128ELi48ELi256ELi256ELb1ELb1ELb0ELb1ELb1ELb1EEEEEEEEEvNT_6ParamsE --------------------------
	.section	.nv.constant0._ZN7cutlass13device_kernelIN5flash19enable_sm80_to_sm89INS1_16FlashAttnFwdSm80INS1_25CollectiveMainloopFwdSm80ILi8ELi1ELb0EN4cute5tupleIJNS5_1CILi128EEENS7_ILi48EEENS7_ILi256EEEEEELi256ENS_10bfloat16_tEfNS_4arch4Sm80ELb1ELb0ELb1ELb1ELb1ELb1ELb1ELb1EEENS1_21CollectiveEpilogueFwdINS6_IJS8_SA_S9_EEENS6_IJNS7_ILi1EEESI_SI_EEESC_SE_Li256ELb1ELb1ELb1ELb0EEENS1_36VarlenDynamicPersistentTileSchedulerILi128ELi48ELi256ELi256ELb1ELb1ELb0ELb1ELb1ELb1EEEEEEEEEvNT_6ParamsE,"a",@progbits
	.sectionflags	@""
	.align	4
.nv.constant0._ZN7cutlass13device_kernelIN5flash19enable_sm80_to_sm89INS1_16FlashAttnFwdSm80INS1_25CollectiveMainloopFwdSm80ILi8ELi1ELb0EN4cute5tupleIJNS5_1CILi128EEENS7_ILi48EEENS7_ILi256EEEEEELi256ENS_10bfloat16_tEfNS_4arch4Sm80ELb1ELb0ELb1ELb1ELb1ELb1ELb1ELb1EEENS1_21CollectiveEpilogueFwdINS6_IJS8_SA_S9_EEENS6_IJNS7_ILi1EEESI_SI_EEESC_SE_Li256ELb1ELb1ELb1ELb0EEENS1_36VarlenDynamicPersistentTileSchedulerILi128ELi48ELi256ELi256ELb1ELb1ELb0ELb1ELb1ELb1EEEEEEEEEvNT_6ParamsE:
	.zero		1976


//--------------------- .nv.constant0._ZN7cutlass13device_kernelIN5flash19enable_sm80_to_sm89INS1_16FlashAttnFwdSm80INS1_25CollectiveMainloopFwdSm80ILi8ELi1ELb1EN4cute5tupleIJNS5_1CILi128EEENS7_ILi64EEENS7_ILi256EEEEEELi256ENS_10bfloat16_tEfNS_4arch4Sm80ELb0ELb0ELb0ELb0ELb1ELb0ELb1ELb1EEENS1_21CollectiveEpilogueFwdINS6_IJS8_SA_S9_EEENS6_IJNS7_ILi1EEESI_SI_EEESC_SE_Li256ELb0ELb1ELb1ELb0EEENS1_19SingleTileSchedulerILb0ELb1ELb1ELi128EEEEEEEEEvNT_6ParamsE --------------------------
	.section	.nv.constant0._ZN7cutlass13device_kernelIN5flash19enable_sm80_to_sm89INS1_16FlashAttnFwdSm80INS1_25CollectiveMainloopFwdSm80ILi8ELi1ELb1EN4cute5tupleIJNS5_1CILi128EEENS7_ILi64EEENS7_ILi256EEEEEELi256ENS_10bfloat16_tEfNS_4arch4Sm80ELb0ELb0ELb0ELb0ELb1ELb0ELb1ELb1EEENS1_21CollectiveEpilogueFwdINS6_IJS8_SA_S9_EEENS6_IJNS7_ILi1EEESI_SI_EEESC_SE_Li256ELb0ELb1ELb1ELb0EEENS1_19SingleTileSchedulerILb0ELb1ELb1ELi128EEEEEEEEEvNT_6ParamsE,"a",@progbits
	.sectionflags	@""
	.align	4
.nv.constant0._ZN7cutlass13device_kernelIN5flash19enable_sm80_to_sm89INS1_16FlashAttnFwdSm80INS1_25CollectiveMainloopFwdSm80ILi8ELi1ELb1EN4cute5tupleIJNS5_1CILi128EEENS7_ILi64EEENS7_ILi256EEEEEELi256ENS_10bfloat16_tEfNS_4arch4Sm80ELb0ELb0ELb0ELb0ELb1ELb0ELb1ELb1EEENS1_21CollectiveEpilogueFwdINS6_IJS8_SA_S9_EEENS6_IJNS7_ILi1EEESI_SI_EEESC_SE_Li256ELb0ELb1ELb1ELb0EEENS1_19SingleTileSchedulerILb0ELb1ELb1ELi128EEEEEEEEEvNT_6ParamsE:
	.zero		1944


//--------------------- .nv.constant0._ZN7cutlass13device_kernelIN5flash19enable_sm80_to_sm89INS1_16FlashAttnFwdSm80INS1_25CollectiveMainloopFwdSm80ILi8ELi1ELb1EN4cute5tupleIJNS5_1CILi128EEENS7_ILi48EEENS7_ILi256EEEEEELi256ENS_10bfloat16_tEfNS_4arch4Sm80ELb0ELb0ELb0ELb1ELb1ELb0ELb1ELb1EEENS1_21CollectiveEpilogueFwdINS6_IJS8_SA_S9_EEENS6_IJNS7_ILi1EEESI_SI_EEESC_SE_Li256ELb1ELb1ELb1ELb0EEENS1_36VarlenDynamicPersistentTileSchedulerILi128ELi48ELi256ELi256ELb1ELb1ELb0ELb0ELb1ELb1EEEEEEEEEvNT_6ParamsE --------------------------
	.section	.nv.constant0._ZN7cutlass13device_kernelIN5flash19enable_sm80_to_sm89INS1_16FlashAttnFwdSm80INS1_25CollectiveMainloopFwdSm80ILi8ELi1ELb1EN4cute5tupleIJNS5_1CILi128EEENS7_ILi48EEENS7_ILi256EEEEEELi256ENS_10bfloat16_tEfNS_4arch4Sm80ELb0ELb0ELb0ELb1ELb1ELb0ELb1ELb1EEENS1_21CollectiveEpilogueFwdINS6_IJS8_SA_S9_EEENS6_IJNS7_ILi1EEESI_SI_EEESC_SE_Li256ELb1ELb1ELb1ELb0EEENS1_36VarlenDynamicPersistentTileSchedulerILi128ELi48ELi256ELi256ELb1ELb1ELb0ELb0ELb1ELb1EEEEEEEEEvNT_6ParamsE,"a",@progbits
	.sectionflags	@""
	.align	4
.nv.constant0._ZN7cutlass13device_kernelIN5flash19enable_sm80_to_sm89INS1_16FlashAttnFwdSm80INS1_25CollectiveMainloopFwdSm80ILi8ELi1ELb1EN4cute5tupleIJNS5_1CILi128EEENS7_ILi48EEENS7_ILi256EEEEEELi256ENS_10bfloat16_tEfNS_4arch4Sm80ELb0ELb0ELb0ELb1ELb1ELb0ELb1ELb1EEENS1_21CollectiveEpilogueFwdINS6_IJS8_SA_S9_EEENS6_IJNS7_ILi1EEESI_SI_EEESC_SE_Li256ELb1ELb1ELb1ELb0EEENS1_36VarlenDynamicPersistentTileSchedulerILi128ELi48ELi256ELi256ELb1ELb1ELb0ELb0ELb1ELb1EEEEEEEEEvNT_6ParamsE:
	.zero		1976


//--------------------- .nv.constant0._ZN7cutlass13device_kernelIN5flash19enable_sm80_to_sm89INS1_16FlashAttnFwdSm80INS1_25CollectiveMainloopFwdSm80ILi8ELi1ELb0EN4cute5tupleIJNS5_1CILi128EEENS7_ILi32EEENS7_ILi256EEEEEELi256ENS_10bfloat16_tEfNS_4arch4Sm80ELb0ELb0ELb0ELb1ELb1ELb1ELb1ELb1EEENS1_21CollectiveEpilogueFwdINS6_IJS8_SA_S9_EEENS6_IJNS7_ILi1EEESI_SI_EEESC_SE_Li256ELb1ELb1ELb1ELb0EEENS1_36VarlenDynamicPersistentTileSchedulerILi128ELi32ELi256ELi256ELb1ELb1ELb0ELb0ELb1ELb1EEEEEEEEEvNT_6ParamsE --------------------------
	.section	.nv.constant0._ZN7cutlass13device_kernelIN5flash19enable_sm80_to_sm89INS1_16FlashAttnFwdSm80INS1_25CollectiveMainloopFwdSm80ILi8ELi1ELb0EN4cute5tupleIJNS5_1CILi128EEENS7_ILi32EEENS7_ILi256EEEEEELi256ENS_10bfloat16_tEfNS_4arch4Sm80ELb0ELb0ELb0ELb1ELb1ELb1ELb1ELb1EEENS1_21CollectiveEpilogueFwdINS6_IJS8_SA_S9_EEENS6_IJNS7_ILi1EEESI_SI_EEESC_SE_Li256ELb1ELb1ELb1ELb0EEENS1_36VarlenDynamicPersistentTileSchedulerILi128ELi32ELi256ELi256ELb1ELb1ELb0ELb0ELb1ELb1EEEEEEEEEvNT_6ParamsE,"a",@progbits
	.sectionflags	@""
	.align	4
.nv.constant0._ZN7cutlass13device_kernelIN5flash19enable_sm80_to_sm89INS1_16FlashAttnFwdSm80INS1_25CollectiveMainloopFwdSm80ILi8ELi1ELb0EN4cute5tupleIJNS5_1CILi128EEENS7_ILi32EEENS7_ILi256EEEEEELi256ENS_10bfloat16_tEfNS_4arch4Sm80ELb0ELb0ELb0ELb1ELb1ELb1ELb1ELb1EEENS1_21CollectiveEpilogueFwdINS6_IJS8_SA_S9_EEENS6_IJNS7_ILi1EEESI_SI_EEESC_SE_Li256ELb1ELb1ELb1ELb0EEENS1_36VarlenDynamicPersistentTileSchedulerILi128ELi32ELi256ELi256ELb1ELb1ELb0ELb0ELb1ELb1EEEEEEEEEvNT_6ParamsE:
	.zero		1976


//--------------------- .nv.constant0._ZN7cutlass13device_kernelIN5flash19enable_sm80_to_sm89INS1_16FlashAttnFwdSm80INS1_25CollectiveMainloopFwdSm80ILi8ELi1ELb1EN4cute5tupleIJNS5_1CILi128EEENS7_ILi48EEENS7_ILi256EEEEEELi256ENS_10bfloat16_tEfNS_4arch4Sm80ELb0ELb1ELb0ELb0ELb1ELb0ELb1ELb1EEENS1_21CollectiveEpilogueFwdINS6_IJS8_SA_S9_EEENS6_IJNS7_ILi1EEESI_SI_EEESC_SE_Li256ELb0ELb1ELb1ELb0EEENS1_19SingleTileSchedulerILb0ELb1ELb1ELi128EEEEEEEEEvNT_6ParamsE --------------------------
	.section	.nv.constant0._ZN7cutlass13device_kernelIN5flash19enable_sm80_to_sm89INS1_16FlashAttnFwdSm80INS1_25CollectiveMainloopFwdSm80ILi8ELi1ELb1EN4cute5tupleIJNS5_1CILi128EEENS7_ILi48EEENS7_ILi256EEEEEELi256ENS_10bfloat16_tEfNS_4arch4Sm80ELb0ELb1ELb0ELb0ELb1ELb0ELb1ELb1EEENS1_21CollectiveEpilogueFwdINS6_IJS8_SA_S9_EEENS6_IJNS7_ILi1EEESI_SI_EEESC_SE_Li256ELb0ELb1ELb1ELb0EEENS1_19SingleTileSchedulerILb0ELb1ELb1ELi128EEEEEEEEEvNT_6ParamsE,"a",@progbits
	.sectionflags	@""
	.align	4
.nv.constant0._ZN7cutlass13device_kernelIN5flash19enable_sm80_to_sm89INS1_16FlashAttnFwdSm80INS1_25CollectiveMainloopFwdSm80ILi8ELi1ELb1EN4cute5tupleIJNS5_1CILi128EEENS7_ILi48EEENS7_ILi256EEEEEELi256ENS_10bfloat16_tEfNS_4arch4Sm80ELb0ELb1ELb0ELb0ELb1ELb0ELb1ELb1EEENS1_21CollectiveEpilogueFwdINS6_IJS8_SA_S9_EEENS6_IJNS7_ILi1EEESI_SI_EEESC_SE_Li256ELb0ELb1ELb1ELb0EEENS1_19SingleTileSchedulerILb0ELb1ELb1ELi128EEEEEEEEEvNT_6ParamsE:
	.zero		1944


//--------------------- .nv.constant0._ZN7cutlass13device_kernelIN5flash19enable_sm80_to_sm89INS1_16FlashAttnFwdSm80INS1_25CollectiveMainloopFwdSm80ILi8ELi1ELb1EN4cute5tupleIJNS5_1CILi128EEENS7_ILi48EEENS7_ILi256EEEEEELi256ENS_10bfloat16_tEfNS_4arch4Sm80ELb0ELb1ELb0ELb1ELb1ELb0ELb1ELb1EEENS1_21CollectiveEpilogueFwdINS6_IJS8_SA_S9_EEENS6_IJNS7_ILi1EEESI_SI_EEESC_SE_Li256ELb1ELb1ELb1ELb0EEENS1_36VarlenDynamicPersistentTileSchedulerILi128ELi48ELi256ELi256ELb1ELb1ELb0ELb1ELb0ELb1EEEEEEEEEvNT_6ParamsE --------------------------
	.section	.nv.constant0._ZN7cutlass13device_kernelIN5flash19enable_sm80_to_sm89INS1_16FlashAttnFwdSm80INS1_25CollectiveMainloopFwdSm80ILi8ELi1ELb1EN4cute5tupleIJNS5_1CILi128EEENS7_ILi48EEENS7_ILi256EEEEEELi256ENS_10bfloat16_tEfNS_4arch4Sm80ELb0ELb1ELb0ELb1ELb1ELb0ELb1ELb1EEENS1_21CollectiveEpilogueFwdINS6_IJS8_SA_S9_EEENS6_IJNS7_ILi1EEESI_SI_EEESC_SE_Li256ELb1ELb1ELb1ELb0EEENS1_36VarlenDynamicPersistentTileSchedulerILi128ELi48ELi256ELi256ELb1ELb1ELb0ELb1ELb0ELb1EEEEEEEEEvNT_6ParamsE,"a",@progbits
	.sectionflags	@""
	.align	4
.nv.constant0._ZN7cutlass13device_kernelIN5flash19enable_sm80_to_sm89INS1_16FlashAttnFwdSm80INS1_25CollectiveMainloopFwdSm80ILi8ELi1ELb1EN4cute5tupleIJNS5_1CILi128EEENS7_ILi48EEENS7_ILi256EEEEEELi256ENS_10bfloat16_tEfNS_4arch4Sm80ELb0ELb1ELb0ELb1ELb1ELb0ELb1ELb1EEENS1_21CollectiveEpilogueFwdINS6_IJS8_SA_S9_EEENS6_IJNS7_ILi1EEESI_SI_EEESC_SE_Li256ELb1ELb1ELb1ELb0EEENS1_36VarlenDynamicPersistentTileSchedulerILi128ELi48ELi256ELi256ELb1ELb1ELb0ELb1ELb0ELb1EEEEEEEEEvNT_6ParamsE:
	.zero		1976


//--------------------- .nv.constant0._ZN7cutlass13device_kernelIN5flash19enable_sm80_to_sm89INS1_16FlashAttnFwdSm80INS1_25CollectiveMainloopFwdSm80ILi8ELi1ELb0EN4cute5tupleIJNS5_1CILi128EEENS7_ILi32EEENS7_ILi256EEEEEELi256ENS_10bfloat16_tEfNS_4arch4Sm80ELb0ELb1ELb0ELb1ELb1ELb1ELb1ELb1EEENS1_21CollectiveEpilogueFwdINS6_IJS8_SA_S9_EEENS6_IJNS7_ILi1EEESI_SI_EEESC_SE_Li256ELb1ELb1ELb1ELb0EEENS1_36VarlenDynamicPersistentTileSchedulerILi128ELi32ELi256ELi256ELb1ELb1ELb0ELb1ELb0ELb1EEEEEEEEEvNT_6ParamsE --------------------------
	.section	.nv.constant0._ZN7cutlass13device_kernelIN5flash19enable_sm80_to_sm89INS1_16FlashAttnFwdSm80INS1_25CollectiveMainloopFwdSm80ILi8ELi1ELb0EN4cute5tupleIJNS5_1CILi128EEENS7_ILi32EEENS7_ILi256EEEEEELi256ENS_10bfloat16_tEfNS_4arch4Sm80ELb0ELb1ELb0ELb1ELb1ELb1ELb1ELb1EEENS1_21CollectiveEpilogueFwdINS6_IJS8_SA_S9_EEENS6_IJNS7_ILi1EEESI_SI_EEESC_SE_Li256ELb1ELb1ELb1ELb0EEENS1_36VarlenDynamicPersistentTileSchedulerILi128ELi32ELi256ELi256ELb1ELb1ELb0ELb1ELb0ELb1EEEEEEEEEvNT_6ParamsE,"a",@progbits
	.sectionflags	@""
	.align	4
.nv.constant0._ZN7cutlass13device_kernelIN5flash19enable_sm80_to_sm89INS1_16FlashAttnFwdSm80INS1_25CollectiveMainloopFwdSm80ILi8ELi1ELb0EN4cute5tupleIJNS5_1CILi128EEENS7_ILi32EEENS7_ILi256EEEEEELi256ENS_10bfloat16_tEfNS_4arch4Sm80ELb0ELb1ELb0ELb1ELb1ELb1ELb1ELb1EEENS1_21CollectiveEpilogueFwdINS6_IJS8_SA_S9_EEENS6_IJNS7_ILi1EEESI_SI_EEESC_SE_Li256ELb1ELb1ELb1ELb0EEENS1_36VarlenDynamicPersistentTileSchedulerILi128ELi32ELi256ELi256ELb1ELb1ELb0ELb1ELb0ELb1EEEEEEEEEvNT_6ParamsE:
	.zero		1976


//--------------------- .nv.constant0._ZN7cutlass13device_kernelIN5flash19enable_sm80_to_sm89INS1_16FlashAttnFwdSm80INS1_25CollectiveMainloopFwdSm80ILi8ELi1ELb1EN4cute5tupleIJNS5_1CILi128EEENS7_ILi64EEENS7_ILi256EEEEEELi256ENS_10bfloat16_tEfNS_4arch4Sm80ELb1ELb0ELb0ELb0ELb1ELb0ELb1ELb1EEENS1_21CollectiveEpilogueFwdINS6_IJS8_SA_S9_EEENS6_IJNS7_ILi1EEESI_SI_EEESC_SE_Li256ELb0ELb1ELb1ELb0EEENS1_30DynamicPersistentTileSchedulerILi256ELi256ELb1ELb1ELb0EEEEEEEEEvNT_6ParamsE --------------------------
	.section	.nv.constant0._ZN7cutlass13device_kernelIN5flash19enable_sm80_to_sm89INS1_16FlashAttnFwdSm80INS1_25CollectiveMainloopFwdSm80ILi8ELi1ELb1EN4cute5tupleIJNS5_1CILi128EEENS7_ILi64EEENS7_ILi256EEEEEELi256ENS_10bfloat16_tEfNS_4arch4Sm80ELb1ELb0ELb0ELb0ELb1ELb0ELb1ELb1EEENS1_21CollectiveEpilogueFwdINS6_IJS8_SA_S9_EEENS6_IJNS7_ILi1EEESI_SI_EEESC_SE_Li256ELb0ELb1ELb1ELb0EEENS1_30DynamicPersistentTileSchedulerILi256ELi256ELb1ELb1ELb0EEEEEEEEEvNT_6ParamsE,"a",@progbits
	.sectionflags	@""
	.align	4
.nv.constant0._ZN7cutlass13device_kernelIN5flash19enable_sm80_to_sm89INS1_16FlashAttnFwdSm80INS1_25CollectiveMainloopFwdSm80ILi8ELi1ELb1EN4cute5tupleIJNS5_1CILi128EEENS7_ILi64EEENS7_ILi256EEEEEELi256ENS_10bfloat16_tEfNS_4arch4Sm80ELb1ELb0ELb0ELb0ELb1ELb0ELb1ELb1EEENS1_21CollectiveEpilogueFwdINS6_IJS8_SA_S9_EEENS6_IJNS7_ILi1EEESI_SI_EEESC_SE_Li256ELb0ELb1ELb1ELb0EEENS1_30DynamicPersistentTileSchedulerILi256ELi256ELb1ELb1ELb0EEEEEEEEEvNT_6ParamsE:
	.zero		1960


//--------------------- .nv.constant0._ZN7cutlass13device_kernelIN5flash19enable_sm80_to_sm89INS1_16FlashAttnFwdSm80INS1_25CollectiveMainloopFwdSm80ILi8ELi1ELb1EN4cute5tupleIJNS5_1CILi128EEENS7_ILi48EEENS7_ILi256EEEEEELi256ENS_10bfloat16_tEfNS_4arch4Sm80ELb1ELb0ELb0ELb1ELb1ELb0ELb1ELb1EEENS1_21CollectiveEpilogueFwdINS6_IJS8_SA_S9_EEENS6_IJNS7_ILi1EEESI_SI_EEESC_SE_Li256ELb1ELb1ELb1ELb0EEENS1_36VarlenDynamicPersistentTileSchedulerILi128ELi48ELi256ELi256ELb1ELb1ELb0ELb1ELb1ELb1EEEEEEEEEvNT_6ParamsE --------------------------
	.section	.nv.constant0._ZN7cutlass13device_kernelIN5flash19enable_sm80_to_sm89INS1_16FlashAttnFwdSm80INS1_25CollectiveMainloopFwdSm80ILi8ELi1ELb1EN4cute5tupleIJNS5_1CILi128EEENS7_ILi48EEENS7_ILi256EEEEEELi256ENS_10bfloat16_tEfNS_4arch4Sm80ELb1ELb0ELb0ELb1ELb1ELb0ELb1ELb1EEENS1_21CollectiveEpilogueFwdINS6_IJS8_SA_S9_EEENS6_IJNS7_ILi1EEESI_SI_EEESC_SE_Li256ELb1ELb1ELb1ELb0EEENS1_36VarlenDynamicPersistentTileSchedulerILi128ELi48ELi256ELi256ELb1ELb1ELb0ELb1ELb1ELb1EEEEEEEEEvNT_6ParamsE,"a",@progbits
	.sectionflags	@""
	.align	4
.nv.constant0._ZN7cutlass13device_kernelIN5flash19enable_sm80_to_sm89INS1_16FlashAttnFwdSm80INS1_25CollectiveMainloopFwdSm80ILi8ELi1ELb1EN4cute5tupleIJNS5_1CILi128EEENS7_ILi48EEENS7_ILi256EEEEEELi256ENS_10bfloat16_tEfNS_4arch4Sm80ELb1ELb0ELb0ELb1ELb1ELb0ELb1ELb1EEENS1_21CollectiveEpilogueFwdINS6_IJS8_SA_S9_EEENS6_IJNS7_ILi1EEESI_SI_EEESC_SE_Li256ELb1ELb1ELb1ELb0EEENS1_36VarlenDynamicPersistentTileSchedulerILi128ELi48ELi256ELi256ELb1ELb1ELb0ELb1ELb1ELb1EEEEEEEEEvNT_6ParamsE:
	.zero		1976


//--------------------- .nv.constant0._ZN7cutlass13device_kernelIN5flash19enable_sm80_to_sm89INS1_16FlashAttnFwdSm80INS1_25CollectiveMainloopFwdSm80ILi8ELi1ELb0EN4cute5tupleIJNS5_1CILi128EEENS7_ILi32EEENS7_ILi256EEEEEELi256ENS_10bfloat16_tEfNS_4arch4Sm80ELb1ELb0ELb0ELb1ELb1ELb1ELb1ELb1EEENS1_21CollectiveEpilogueFwdINS6_IJS8_SA_S9_EEENS6_IJNS7_ILi1EEESI_SI_EEESC_SE_Li256ELb1ELb1ELb1ELb0EEENS1_36VarlenDynamicPersistentTileSchedulerILi128ELi32ELi256ELi256ELb1ELb1ELb0ELb1ELb1ELb1EEEEEEEEEvNT_6ParamsE --------------------------
	.section	.nv.constant0._ZN7cutlass13device_kernelIN5flash19enable_sm80_to_sm89INS1_16FlashAttnFwdSm80INS1_25CollectiveMainloopFwdSm80ILi8ELi1ELb0EN4cute5tupleIJNS5_1CILi128EEENS7_ILi32EEENS7_ILi256EEEEEELi256ENS_10bfloat16_tEfNS_4arch4Sm80ELb1ELb0ELb0ELb1ELb1ELb1ELb1ELb1EEENS1_21CollectiveEpilogueFwdINS6_IJS8_SA_S9_EEENS6_IJNS7_ILi1EEESI_SI_EEESC_SE_Li256ELb1ELb1ELb1ELb0EEENS1_36VarlenDynamicPersistentTileSchedulerILi128ELi32ELi256ELi256ELb1ELb1ELb0ELb1ELb1ELb1EEEEEEEEEvNT_6ParamsE,"a",@progbits
	.sectionflags	@""
	.align	4
.nv.constant0._ZN7cutlass13device_kernelIN5flash19enable_sm80_to_sm89INS1_16FlashAttnFwdSm80INS1_25CollectiveMainloopFwdSm80ILi8ELi1ELb0EN4cute5tupleIJNS5_1CILi128EEENS7_ILi32EEENS7_ILi256EEEEEELi256ENS_10bfloat16_tEfNS_4arch4Sm80ELb1ELb0ELb0ELb1ELb1ELb1ELb1ELb1EEENS1_21CollectiveEpilogueFwdINS6_IJS8_SA_S9_EEENS6_IJNS7_ILi1EEESI_SI_EEESC_SE_Li256ELb1ELb1ELb1ELb0EEENS1_36VarlenDynamicPersistentTileSchedulerILi128ELi32ELi256ELi256ELb1ELb1ELb0ELb1ELb1ELb1EEEEEEEEEvNT_6ParamsE:
	.zero		1976


//--------------------- .nv.constant0._ZN7cutlass13device_kernelIN5flash19enable_sm80_to_sm89INS1_16FlashAttnFwdSm80INS1_25CollectiveMainloopFwdSm80ILi8ELi1ELb0EN4cute5tupleIJNS5_1CILi128EEENS7_ILi96EEENS7_ILi256EEEEEELi256ENS_10bfloat16_tEfNS_4arch4Sm80ELb0ELb0ELb0ELb0ELb1ELb0ELb1ELb1EEENS1_21CollectiveEpilogueFwdINS6_IJS8_SA_S9_EEENS6_IJNS7_ILi1EEESI_SI_EEESC_SE_Li256ELb0ELb1ELb1ELb0EEENS1_19SingleTileSchedulerILb0ELb1ELb1ELi128EEEEEEEEEvNT_6ParamsE --------------------------
	.section	.nv.constant0._ZN7cutlass13device_kernelIN5flash19enable_sm80_to_sm89INS1_16FlashAttnFwdSm80INS1_25CollectiveMainloopFwdSm80ILi8ELi1ELb0EN4cute5tupleIJNS5_1CILi128EEENS7_ILi96EEENS7_ILi256EEEEEELi256ENS_10bfloat16_tEfNS_4arch4Sm80ELb0ELb0ELb0ELb0ELb1ELb0ELb1ELb1EEENS1_21CollectiveEpilogueFwdINS6_IJS8_SA_S9_EEENS6_IJNS7_ILi1EEESI_SI_EEESC_SE_Li256ELb0ELb1ELb1ELb0EEENS1_19SingleTileSchedulerILb0ELb1ELb1ELi128EEEEEEEEEvNT_6ParamsE,"a",@progbits
	.sectionflags	@""
	.align	4
.nv.constant0._ZN7cutlass13device_kernelIN5flash19enable_sm80_to_sm89INS1_16FlashAttnFwdSm80INS1_25CollectiveMainloopFwdSm80ILi8ELi1ELb0EN4cute5tupleIJNS5_1CILi128EEENS7_ILi96EEENS7_ILi256EEEEEELi256ENS_10bfloat16_tEfNS_4arch4Sm80ELb0ELb0ELb0ELb0ELb1ELb0ELb1ELb1EEENS1_21CollectiveEpilogueFwdINS6_IJS8_SA_S9_EEENS6_IJNS7_ILi1EEESI_SI_EEESC_SE_Li256ELb0ELb1ELb1ELb0EEENS1_19SingleTileSchedulerILb0ELb1ELb1ELi128EEEEEEEEEvNT_6ParamsE:
	.zero		1944


//--------------------- .nv.constant0._ZN7cutlass13device_kernelIN5flash19enable_sm80_to_sm89INS1_16FlashAttnFwdSm80INS1_25CollectiveMainloopFwdSm80ILi8ELi1ELb0EN4cute5tupleIJNS5_1CILi128EEENS7_ILi64EEENS7_ILi256EEEEEELi256ENS_10bfloat16_tEfNS_4arch4Sm80ELb0ELb0ELb0ELb1ELb1ELb0ELb1ELb1EEENS1_21CollectiveEpilogueFwdINS6_IJS8_SA_S9_EEENS6_IJNS7_ILi1EEESI_SI_EEESC_SE_Li256ELb1ELb1ELb1ELb0EEENS1_36VarlenDynamicPersistentTileSchedulerILi128ELi64ELi256ELi256ELb1ELb1ELb0ELb0ELb1ELb1EEEEEEEEEvNT_6ParamsE --------------------------
	.section	.nv.constant0._ZN7cutlass13device_kernelIN5flash19enable_sm80_to_sm89INS1_16FlashAttnFwdSm80INS1_25CollectiveMainloopFwdSm80ILi8ELi1ELb0EN4cute5tupleIJNS5_1CILi128EEENS7_ILi64EEENS7_ILi256EEEEEELi256ENS_10bfloat16_tEfNS_4arch4Sm80ELb0ELb0ELb0ELb1ELb1ELb0ELb1ELb1EEENS1_21CollectiveEpilogueFwdINS6_IJS8_SA_S9_EEENS6_IJNS7_ILi1EEESI_SI_EEESC_SE_Li256ELb1ELb1ELb1ELb0EEENS1_36VarlenDynamicPersistentTileSchedulerILi128ELi64ELi256ELi256ELb1ELb1ELb0ELb0ELb1ELb1EEEEEEEEEvNT_6ParamsE,"a",@progbits
	.sectionflags	@""
	.align	4
.nv.constant0._ZN7cutlass13device_kernelIN5flash19enable_sm80_to_sm89INS1_16FlashAttnFwdSm80INS1_25CollectiveMainloopFwdSm80ILi8ELi1ELb0EN4cute5tupleIJNS5_1CILi128EEENS7_ILi64EEENS7_ILi256EEEEEELi256ENS_10bfloat16_tEfNS_4arch4Sm80ELb0ELb0ELb0ELb1ELb1ELb0ELb1ELb1EEENS1_21CollectiveEpilogueFwdINS6_IJS8_SA_S9_EEENS6_IJNS7_ILi1EEESI_SI_EEESC_SE_Li256ELb1ELb1ELb1ELb0EEENS1_36VarlenDynamicPersistentTileSchedulerILi128ELi64ELi256ELi256ELb1ELb1ELb0ELb0ELb1ELb1EEEEEEEEEvNT_6ParamsE:
	.zero		1976


//--------------------- .nv.constant0._ZN7cutlass13device_kernelIN5flash19enable_sm80_to_sm89INS1_16FlashAttnFwdSm80INS1_25CollectiveMainloopFwdSm80ILi8ELi1ELb0EN4cute5tupleIJNS5_1CILi128EEENS7_ILi48EEENS7_ILi256EEEEEELi256ENS_10bfloat16_tEfNS_4arch4Sm80ELb0ELb0ELb0ELb1ELb1ELb1ELb1ELb1EEENS1_21CollectiveEpilogueFwdINS6_IJS8_SA_S9_EEENS6_IJNS7_ILi1EEESI_SI_EEESC_SE_Li256ELb1ELb1ELb1ELb0EEENS1_36VarlenDynamicPersistentTileSchedulerILi128ELi48ELi256ELi256ELb1ELb1ELb0ELb0ELb1ELb1EEEEEEEEEvNT_6ParamsE --------------------------
	.section	.nv.constant0._ZN7cutlass13device_kernelIN5flash19enable_sm80_to_sm89INS1_16FlashAttnFwdSm80INS1_25CollectiveMainloopFwdSm80ILi8ELi1ELb0EN4cute5tupleIJNS5_1CILi128EEENS7_ILi48EEENS7_ILi256EEEEEELi256ENS_10bfloat16_tEfNS_4arch4Sm80ELb0ELb0ELb0ELb1ELb1ELb1ELb1ELb1EEENS1_21CollectiveEpilogueFwdINS6_IJS8_SA_S9_EEENS6_IJNS7_ILi1EEESI_SI_EEESC_SE_Li256ELb1ELb1ELb1ELb0EEENS1_36VarlenDynamicPersistentTileSchedulerILi128ELi48ELi256ELi256ELb1ELb1ELb0ELb0ELb1ELb1EEEEEEEEEvNT_6ParamsE,"a",@progbits
	.sectionflags	@""
	.align	4
.nv.constant0._ZN7cutlass13device_kernelIN5flash19enable_sm80_to_sm89INS1_16FlashAttnFwdSm80INS1_25CollectiveMainloopFwdSm80ILi8ELi1ELb0EN4cute5tupleIJNS5_1CILi128EEENS7_ILi48EEENS7_ILi256EEEEEELi256ENS_10bfloat16_tEfNS_4arch4Sm80ELb0ELb0ELb0ELb1ELb1ELb1ELb1ELb1EEENS1_21CollectiveEpilogueFwdINS6_IJS8_SA_S9_EEENS6_IJNS7_ILi1EEESI_SI_EEESC_SE_Li256ELb1ELb1ELb1ELb0EEENS1_36VarlenDynamicPersistentTileSchedulerILi128ELi48ELi256ELi256ELb1ELb1ELb0ELb0ELb1ELb1EEEEEEEEEvNT_6ParamsE:
	.zero		1976


//--------------------- .nv.constant0._ZN7cutlass13device_kernelIN5flash19enable_sm80_to_sm89INS1_16FlashAttnFwdSm80INS1_25CollectiveMainloopFwdSm80ILi8ELi1ELb0EN4cute5tupleIJNS5_1CILi128EEENS7_ILi64EEENS7_ILi256EEEEEELi256ENS_10bfloat16_tEfNS_4arch4Sm80ELb0ELb1ELb0ELb0ELb1ELb0ELb1ELb1EEENS1_21CollectiveEpilogueFwdINS6_IJS8_SA_S9_EEENS6_IJNS7_ILi1EEESI_SI_EEESC_SE_Li256ELb0ELb1ELb1ELb0EEENS1_19SingleTileSchedulerILb0ELb1ELb1ELi128EEEEEEEEEvNT_6ParamsE --------------------------
	.section	.nv.constant0._ZN7cutlass13device_kernelIN5flash19enable_sm80_to_sm89INS1_16FlashAttnFwdSm80INS1_25CollectiveMainloopFwdSm80ILi8ELi1ELb0EN4cute5tupleIJNS5_1CILi128EEENS7_ILi64EEENS7_ILi256EEEEEELi256ENS_10bfloat16_tEfNS_4arch4Sm80ELb0ELb1ELb0ELb0ELb1ELb0ELb1ELb1EEENS1_21CollectiveEpilogueFwdINS6_IJS8_SA_S9_EEENS6_IJNS7_ILi1EEESI_SI_EEESC_SE_Li256ELb0ELb1ELb1ELb0EEENS1_19SingleTileSchedulerILb0ELb1ELb1ELi128EEEEEEEEEvNT_6ParamsE,"a",@progbits
	.sectionflags	@""
	.align	4
.nv.constant0._ZN7cutlass13device_kernelIN5flash19enable_sm80_to_sm89INS1_16FlashAttnFwdSm80INS1_25CollectiveMainloopFwdSm80ILi8ELi1ELb0EN4cute5tupleIJNS5_1CILi128EEENS7_ILi64EEENS7_ILi256EEEEEELi256ENS_10bfloat16_tEfNS_4arch4Sm80ELb0ELb1ELb0ELb0ELb1ELb0ELb1ELb1EEENS1_21CollectiveEpilogueFwdINS6_IJS8_SA_S9_EEENS6_IJNS7_ILi1EEESI_SI_EEESC_SE_Li256ELb0ELb1ELb1ELb0EEENS1_19SingleTileSchedulerILb0ELb1ELb1ELi128EEEEEEEEEvNT_6ParamsE:
	.zero		1944


//--------------------- .nv.constant0._ZN7cutlass13device_kernelIN5flash19enable_sm80_to_sm89INS1_16FlashAttnFwdSm80INS1_25CollectiveMainloopFwdSm80ILi8ELi1ELb0EN4cute5tupleIJNS5_1CILi128EEENS7_ILi64EEENS7_ILi256EEEEEELi256ENS_10bfloat16_tEfNS_4arch4Sm80ELb0ELb1ELb0ELb1ELb1ELb0ELb1ELb1EEENS1_21CollectiveEpilogueFwdINS6_IJS8_SA_S9_EEENS6_IJNS7_ILi1EEESI_SI_EEESC_SE_Li256ELb1ELb1ELb1ELb0EEENS1_36VarlenDynamicPersistentTileSchedulerILi128ELi64ELi256ELi256ELb1ELb1ELb0ELb1ELb0ELb1EEEEEEEEEvNT_6ParamsE --------------------------
	.section	.nv.constant0._ZN7cutlass13device_kernelIN5flash19enable_sm80_to_sm89INS1_16FlashAttnFwdSm80INS1_25CollectiveMainloopFwdSm80ILi8ELi1ELb0EN4cute5tupleIJNS5_1CILi128EEENS7_ILi64EEENS7_ILi256EEEEEELi256ENS_10bfloat16_tEfNS_4arch4Sm80ELb0ELb1ELb0ELb1ELb1ELb0ELb1ELb1EEENS1_21CollectiveEpilogueFwdINS6_IJS8_SA_S9_EEENS6_IJNS7_ILi1EEESI_SI_EEESC_SE_Li256ELb1ELb1ELb1ELb0EEENS1_36VarlenDynamicPersistentTileSchedulerILi128ELi64ELi256ELi256ELb1ELb1ELb0ELb1ELb0ELb1EEEEEEEEEvNT_6ParamsE,"a",@progbits
	.sectionflags	@""
	.align	4
.nv.constant0._ZN7cutlass13device_kernelIN5flash19enable_sm80_to_sm89INS1_16FlashAttnFwdSm80INS1_25CollectiveMainloopFwdSm80ILi8ELi1ELb0EN4cute5tupleIJNS5_1CILi128EEENS7_ILi64EEENS7_ILi256EEEEEELi256ENS_10bfloat16_tEfNS_4arch4Sm80ELb0ELb1ELb0ELb1ELb1ELb0ELb1ELb1EEENS1_21CollectiveEpilogueFwdINS6_IJS8_SA_S9_EEENS6_IJNS7_ILi1EEESI_SI_EEESC_SE_Li256ELb1ELb1ELb1ELb0EEENS1_36VarlenDynamicPersistentTileSchedulerILi128ELi64ELi256ELi256ELb1ELb1ELb0ELb1ELb0ELb1EEEEEEEEEvNT_6ParamsE:
	.zero		1976


//--------------------- .nv.constant0._ZN7cutlass13device_kernelIN5flash19enable_sm80_to_sm89INS1_16FlashAttnFwdSm80INS1_25CollectiveMainloopFwdSm80ILi8ELi1ELb0EN4cute5tupleIJNS5_1CILi128EEENS7_ILi48EEENS7_ILi256EEEEEELi256ENS_10bfloat16_tEfNS_4arch4Sm80ELb0ELb1ELb0ELb1ELb1ELb1ELb1ELb1EEENS1_21CollectiveEpilogueFwdINS6_IJS8_SA_S9_EEENS6_IJNS7_ILi1EEESI_SI_EEESC_SE_Li256ELb1ELb1ELb1ELb0EEENS1_36VarlenDynamicPersistentTileSchedulerILi128ELi48ELi256ELi256ELb1ELb1ELb0ELb1ELb0ELb1EEEEEEEEEvNT_6ParamsE --------------------------
	.section	.nv.constant0._ZN7cutlass13device_kernelIN5flash19enable_sm80_to_sm89INS1_16FlashAttnFwdSm80INS1_25CollectiveMainloopFwdSm80ILi8ELi1ELb0EN4cute5tupleIJNS5_1CILi128EEENS7_ILi48EEENS7_ILi256EEEEEELi256ENS_10bfloat16_tEfNS_4arch4Sm80ELb0ELb1ELb0ELb1ELb1ELb1ELb1ELb1EEENS1_21CollectiveEpilogueFwdINS6_IJS8_SA_S9_EEENS6_IJNS7_ILi1EEESI_SI_EEESC_SE_Li256ELb1ELb1ELb1ELb0EEENS1_36VarlenDynamicPersistentTileSchedulerILi128ELi48ELi256ELi256ELb1ELb1ELb0ELb1ELb0ELb1EEEEEEEEEvNT_6ParamsE,"a",@progbits
	.sectionflags	@""
	.align	4
.nv.constant0._ZN7cutlass13device_kernelIN5flash19enable_sm80_to_sm89INS1_16FlashAttnFwdSm80INS1_25CollectiveMainloopFwdSm80ILi8ELi1ELb0EN4cute5tupleIJNS5_1CILi128EEENS7_ILi48EEENS7_ILi256EEEEEELi256ENS_10bfloat16_tEfNS_4arch4Sm80ELb0ELb1ELb0ELb1ELb1ELb1ELb1ELb1EEENS1_21CollectiveEpilogueFwdINS6_IJS8_SA_S9_EEENS6_IJNS7_ILi1EEESI_SI_EEESC_SE_Li256ELb1ELb1ELb1ELb0EEENS1_36VarlenDynamicPersistentTileSchedulerILi128ELi48ELi256ELi256ELb1ELb1ELb0ELb1ELb0ELb1EEEEEEEEEvNT_6ParamsE:
	.zero		1976


//--------------------- .nv.constant0._ZN7cutlass13device_kernelIN5flash19enable_sm80_to_sm89INS1_16FlashAttnFwdSm80INS1_25CollectiveMainloopFwdSm80ILi8ELi1ELb0EN4cute5tupleIJNS5_1CILi128EEENS7_ILi96EEENS7_ILi256EEEEEELi256ENS_10bfloat16_tEfNS_4arch4Sm80ELb1ELb0ELb0ELb0ELb1ELb0ELb1ELb1EEENS1_21CollectiveEpilogueFwdINS6_IJS8_SA_S9_EEENS6_IJNS7_ILi1EEESI_SI_EEESC_SE_Li256ELb0ELb1ELb1ELb0EEENS1_30DynamicPersistentTileSchedulerILi256ELi256ELb1ELb1ELb0EEEEEEEEEvNT_6ParamsE --------------------------
	.section	.nv.constant0._ZN7cutlass13device_kernelIN5flash19enable_sm80_to_sm89INS1_16FlashAttnFwdSm80INS1_25CollectiveMainloopFwdSm80ILi8ELi1ELb0EN4cute5tupleIJNS5_1CILi128EEENS7_ILi96EEENS7_ILi256EEEEEELi256ENS_10bfloat16_tEfNS_4arch4Sm80ELb1ELb0ELb0ELb0ELb1ELb0ELb1ELb1EEENS1_21CollectiveEpilogueFwdINS6_IJS8_SA_S9_EEENS6_IJNS7_ILi1EEESI_SI_EEESC_SE_Li256ELb0ELb1ELb1ELb0EEENS1_30DynamicPersistentTileSchedulerILi256ELi256ELb1ELb1ELb0EEEEEEEEEvNT_6ParamsE,"a",@progbits
	.sectionflags	@""
	.align	4
.nv.constant0._ZN7cutlass13device_kernelIN5flash19enable_sm80_to_sm89INS1_16FlashAttnFwdSm80INS1_25CollectiveMainloopFwdSm80ILi8ELi1ELb0EN4cute5tupleIJNS5_1CILi128EEENS7_ILi96EEENS7_ILi256EEEEEELi256ENS_10bfloat16_tEfNS_4arch4Sm80ELb1ELb0ELb0ELb0ELb1ELb0ELb1ELb1EEENS1_21CollectiveEpilogueFwdINS6_IJS8_SA_S9_EEENS6_IJNS7_ILi1EEESI_SI_EEESC_SE_Li256ELb0ELb1ELb1ELb0EEENS1_30DynamicPersistentTileSchedulerILi256ELi256ELb1ELb1ELb0EEEEEEEEEvNT_6ParamsE:
	.zero		1960


//--------------------- .nv.constant0._ZN7cutlass13device_kernelIN5flash19enable_sm80_to_sm89INS1_16FlashAttnFwdSm80INS1_25CollectiveMainloopFwdSm80ILi8ELi1ELb0EN4cute5tupleIJNS5_1CILi128EEENS7_ILi64EEENS7_ILi256EEEEEELi256ENS_10bfloat16_tEfNS_4arch4Sm80ELb1ELb0ELb0ELb1ELb1ELb0ELb1ELb1EEENS1_21CollectiveEpilogueFwdINS6_IJS8_SA_S9_EEENS6_IJNS7_ILi1EEESI_SI_EEESC_SE_Li256ELb1ELb1ELb1ELb0EEENS1_36VarlenDynamicPersistentTileSchedulerILi128ELi64ELi256ELi256ELb1ELb1ELb0ELb1ELb1ELb1EEEEEEEEEvNT_6ParamsE --------------------------
	.section	.nv.constant0._ZN7cutlass13device_kernelIN5flash19enable_sm80_to_sm89INS1_16FlashAttnFwdSm80INS1_25CollectiveMainloopFwdSm80ILi8ELi1ELb0EN4cute5tupleIJNS5_1CILi128EEENS7_ILi64EEENS7_ILi256EEEEEELi256ENS_10bfloat16_tEfNS_4arch4Sm80ELb1ELb0ELb0ELb1ELb1ELb0ELb1ELb1EEENS1_21CollectiveEpilogueFwdINS6_IJS8_SA_S9_EEENS6_IJNS7_ILi1EEESI_SI_EEESC_SE_Li256ELb1ELb1ELb1ELb0EEENS1_36VarlenDynamicPersistentTileSchedulerILi128ELi64ELi256ELi256ELb1ELb1ELb0ELb1ELb1ELb1EEEEEEEEEvNT_6ParamsE,"a",@progbits
	.sectionflags	@""
	.align	4
.nv.constant0._ZN7cutlass13device_kernelIN5flash19enable_sm80_to_sm89INS1_16FlashAttnFwdSm80INS1_25CollectiveMainloopFwdSm80ILi8ELi1ELb0EN4cute5tupleIJNS5_1CILi128EEENS7_ILi64EEENS7_ILi256EEEEEELi256ENS_10bfloat16_tEfNS_4arch4Sm80ELb1ELb0ELb0ELb1ELb1ELb0ELb1ELb1EEENS1_21CollectiveEpilogueFwdINS6_IJS8_SA_S9_EEENS6_IJNS7_ILi1EEESI_SI_EEESC_SE_Li256ELb1ELb1ELb1ELb0EEENS1_36VarlenDynamicPersistentTileSchedulerILi128ELi64ELi256ELi256ELb1ELb1ELb0ELb1ELb1ELb1EEEEEEEEEvNT_6ParamsE:
	.zero		1976


//--------------------- .nv.constant0._ZN7cutlass13device_kernelIN5flash19enable_sm80_to_sm89INS1_16FlashAttnFwdSm80INS1_25CollectiveMainloopFwdSm80ILi8ELi1ELb0EN4cute5tupleIJNS5_1CILi128EEENS7_ILi48EEENS7_ILi256EEEEEELi256ENS_10bfloat16_tEfNS_4arch4Sm80ELb1ELb0ELb0ELb1ELb1ELb1ELb1ELb1EEENS1_21CollectiveEpilogueFwdINS6_IJS8_SA_S9_EEENS6_IJNS7_ILi1EEESI_SI_EEESC_SE_Li256ELb1ELb1ELb1ELb0EEENS1_36VarlenDynamicPersistentTileSchedulerILi128ELi48ELi256ELi256ELb1ELb1ELb0ELb1ELb1ELb1EEEEEEEEEvNT_6ParamsE --------------------------
	.section	.nv.constant0._ZN7cutlass13device_kernelIN5flash19enable_sm80_to_sm89INS1_16FlashAttnFwdSm80INS1_25CollectiveMainloopFwdSm80ILi8ELi1ELb0EN4cute5tupleIJNS5_1CILi128EEENS7_ILi48EEENS7_ILi256EEEEEELi256ENS_10bfloat16_tEfNS_4arch4Sm80ELb1ELb0ELb0ELb1ELb1ELb1ELb1ELb1EEENS1_21CollectiveEpilogueFwdINS6_IJS8_SA_S9_EEENS6_IJNS7_ILi1EEESI_SI_EEESC_SE_Li256ELb1ELb1ELb1ELb0EEENS1_36VarlenDynamicPersistentTileSchedulerILi128ELi48ELi256ELi256ELb1ELb1ELb0ELb1ELb1ELb1EEEEEEEEEvNT_6ParamsE,"a",@progbits
	.sectionflags	@""
	.align	4
.nv.constant0._ZN7cutlass13device_kernelIN5flash19enable_sm80_to_sm89INS1_16FlashAttnFwdSm80INS1_25CollectiveMainloopFwdSm80ILi8ELi1ELb0EN4cute5tupleIJNS5_1CILi128EEENS7_ILi48EEENS7_ILi256EEEEEELi256ENS_10bfloat16_tEfNS_4arch4Sm80ELb1ELb0ELb0ELb1ELb1ELb1ELb1ELb1EEENS1_21CollectiveEpilogueFwdINS6_IJS8_SA_S9_EEENS6_IJNS7_ILi1EEESI_SI_EEESC_SE_Li256ELb1ELb1ELb1ELb0EEENS1_36VarlenDynamicPersistentTileSchedulerILi128ELi48ELi256ELi256ELb1ELb1ELb0ELb1ELb1ELb1EEEEEEEEEvNT_6ParamsE:
	.zero		1976


//--------------------- SYMBOLS --------------------------

	.type		.nv.reservedSmem.offset0,@object
	.size		.nv.reservedSmem.offset0,0x4
